	.target	sm_90a

	.elftype	@"ET_EXEC"


//--------------------- .note.nv.tkinfo           --------------------------
	.section	.note.nv.tkinfo,"",@"SHT_NOTE"
	.sectionflags	@"SHF_NOTE_NV_TKINFO"
	.tkinfo
        /*0018*/ 	.word	0x00000002
        /*0030*/ 	.string	""
        /*0030*/ 	.string	"ptxas"
        /*0030*/ 	.string	"Cuda compilation tools, release 13.0, V13.0.88"
        /*0030*/ 	.string	"Build cuda_13.0.r13.0/compiler.36424714_0"
        /*0030*/ 	.string	"-v  -suppress-debug-info  -lineinfo  -arch sm_90a "



//--------------------- .note.nv.cuinfo           --------------------------
	.section	.note.nv.cuinfo,"",@"SHT_NOTE"
	.sectionflags	@"SHF_NOTE_NV_CUINFO"
        /*0018*/ 	.short	0x0002
        /*001a*/ 	.short	0x005a
        /*001c*/ 	.short	0x0082
	.zero		2


//--------------------- .nv.info                  --------------------------
	.section	.nv.info,"",@"SHT_CUDA_INFO"
	.align	4


	//----- nvinfo : EIATTR_REGCOUNT
	.align		4
        /*0000*/ 	.byte	0x04, 0x2f
        /*0002*/ 	.short	(.L_1 - .L_0)
	.align		4
.L_0:
        /*0004*/ 	.word	index@(matmul_kernel)
        /*0008*/ 	.word	0x000000ff


	//----- nvinfo : EIATTR_FRAME_SIZE
	.align		4
.L_1:
        /*000c*/ 	.byte	0x04, 0x11
        /*000e*/ 	.short	(.L_3 - .L_2)
	.align		4
.L_2:
        /*0010*/ 	.word	index@(matmul_kernel)
        /*0014*/ 	.word	0x00005cb8


	//----- nvinfo : EIATTR_MIN_STACK_SIZE
	.align		4
.L_3:
        /*0018*/ 	.byte	0x04, 0x12
        /*001a*/ 	.short	(.L_5 - .L_4)
	.align		4
.L_4:
        /*001c*/ 	.word	index@(matmul_kernel)
        /*0020*/ 	.word	0x00005cb8
.L_5:


//--------------------- .nv.compat                --------------------------
	.section	.nv.compat,"",@"SHT_CUDA_COMPAT_INFO"
	.align	4
        /*0000*/ 	.byte	0x02, 0x09, 0x01, 0x00, 0x02, 0x02, 0x01, 0x00, 0x02, 0x05, 0x05, 0x00, 0x03, 0x07, 0x01, 0x01
        /*0010*/ 	.byte	0x02, 0x03, 0x00, 0x00, 0x02, 0x06, 0x01, 0x00, 0x04, 0x0b, 0x08, 0x00, 0x00, 0x00, 0x00, 0x00
        /*0020*/ 	.byte	0x00, 0x00, 0x00, 0x00


//--------------------- .nv.info.matmul_kernel    --------------------------
	.section	.nv.info.matmul_kernel,"",@"SHT_CUDA_INFO"
	.sectionflags	@""
	.align	4


	//----- nvinfo : EIATTR_CUDA_API_VERSION
	.align		4
        /*0000*/ 	.byte	0x04, 0x37
        /*0002*/ 	.short	(.L_7 - .L_6)
.L_6:
        /*0004*/ 	.word	0x00000082


	//----- nvinfo : EIATTR_KPARAM_INFO
	.align		4
.L_7:
        /*0008*/ 	.byte	0x04, 0x17
        /*000a*/ 	.short	(.L_9 - .L_8)
.L_8:
        /*000c*/ 	.word	0x00000000
        /*0010*/ 	.short	0x000d
        /*0012*/ 	.short	0x0048
        /*0014*/ 	.byte	0x00, 0xf4, 0x21, 0x00


	//----- nvinfo : EIATTR_KPARAM_INFO
	.align		4
.L_9:
        /*0018*/ 	.byte	0x04, 0x17
        /*001a*/ 	.short	(.L_11 - .L_10)
.L_10:
        /*001c*/ 	.word	0x00000000
        /*0020*/ 	.short	0x000c
        /*0022*/ 	.short	0x0040
        /*0024*/ 	.byte	0x00, 0xf4, 0x21, 0x00


	//----- nvinfo : EIATTR_KPARAM_INFO
	.align		4
.L_11:
        /*0028*/ 	.byte	0x04, 0x17
        /*002a*/ 	.short	(.L_13 - .L_12)
.L_12:
        /*002c*/ 	.word	0x00000000
        /*0030*/ 	.short	0x000b
        /*0032*/ 	.short	0x0038
        /*0034*/ 	.byte	0x00, 0xf0, 0x11, 0x00


	//----- nvinfo : EIATTR_KPARAM_INFO
	.align		4
.L_13:
        /*0038*/ 	.byte	0x04, 0x17
        /*003a*/ 	.short	(.L_15 - .L_14)
.L_14:
        /*003c*/ 	.word	0x00000000
        /*0040*/ 	.short	0x000a
        /*0042*/ 	.short	0x0034
        /*0044*/ 	.byte	0x00, 0xf0, 0x11, 0x00


	//----- nvinfo : EIATTR_KPARAM_INFO
	.align		4
.L_15:
        /*0048*/ 	.byte	0x04, 0x17
        /*004a*/ 	.short	(.L_17 - .L_16)
.L_16:
        /*004c*/ 	.word	0x00000000
        /*0050*/ 	.short	0x0009
        /*0052*/ 	.short	0x0030
        /*0054*/ 	.byte	0x00, 0xf0, 0x11, 0x00


	//----- nvinfo : EIATTR_KPARAM_INFO
	.align		4
.L_17:
        /*0058*/ 	.byte	0x04, 0x17
        /*005a*/ 	.short	(.L_19 - .L_18)
.L_18:
        /*005c*/ 	.word	0x00000000
        /*0060*/ 	.short	0x0008
        /*0062*/ 	.short	0x002c
        /*0064*/ 	.byte	0x00, 0xf0, 0x11, 0x00


	//----- nvinfo : EIATTR_KPARAM_INFO
	.align		4
.L_19:
        /*0068*/ 	.byte	0x04, 0x17
        /*006a*/ 	.short	(.L_21 - .L_20)
.L_20:
        /*006c*/ 	.word	0x00000000
        /*0070*/ 	.short	0x0007
        /*0072*/ 	.short	0x0028
        /*0074*/ 	.byte	0x00, 0xf0, 0x11, 0x00


	//----- nvinfo : EIATTR_KPARAM_INFO
	.align		4
.L_21:
        /*0078*/ 	.byte	0x04, 0x17
        /*007a*/ 	.short	(.L_23 - .L_22)
.L_22:
        /*007c*/ 	.word	0x00000000
        /*0080*/ 	.short	0x0006
        /*0082*/ 	.short	0x0024
        /*0084*/ 	.byte	0x00, 0xf0, 0x11, 0x00


	//----- nvinfo : EIATTR_KPARAM_INFO
	.align		4
.L_23:
        /*0088*/ 	.byte	0x04, 0x17
        /*008a*/ 	.short	(.L_25 - .L_24)
.L_24:
        /*008c*/ 	.word	0x00000000
        /*0090*/ 	.short	0x0005
        /*0092*/ 	.short	0x0020
        /*0094*/ 	.byte	0x00, 0xf0, 0x11, 0x00


	//----- nvinfo : EIATTR_KPARAM_INFO
	.align		4
.L_25:
        /*0098*/ 	.byte	0x04, 0x17
        /*009a*/ 	.short	(.L_27 - .L_26)
.L_26:
        /*009c*/ 	.word	0x00000000
        /*00a0*/ 	.short	0x0004
        /*00a2*/ 	.short	0x001c
        /*00a4*/ 	.byte	0x00, 0xf0, 0x11, 0x00


	//----- nvinfo : EIATTR_KPARAM_INFO
	.align		4
.L_27:
        /*00a8*/ 	.byte	0x04, 0x17
        /*00aa*/ 	.short	(.L_29 - .L_28)
.L_28:
        /*00ac*/ 	.word	0x00000000
        /*00b0*/ 	.short	0x0003
        /*00b2*/ 	.short	0x0018
        /*00b4*/ 	.byte	0x00, 0xf0, 0x11, 0x00


	//----- nvinfo : EIATTR_KPARAM_INFO
	.align		4
.L_29:
        /*00b8*/ 	.byte	0x04, 0x17
        /*00ba*/ 	.short	(.L_31 - .L_30)
.L_30:
        /*00bc*/ 	.word	0x00000000
        /*00c0*/ 	.short	0x0002
        /*00c2*/ 	.short	0x0010
        /*00c4*/ 	.byte	0x00, 0xf4, 0x21, 0x00


	//----- nvinfo : EIATTR_KPARAM_INFO
	.align		4
.L_31:
        /*00c8*/ 	.byte	0x04, 0x17
        /*00ca*/ 	.short	(.L_33 - .L_32)
.L_32:
        /*00cc*/ 	.word	0x00000000
        /*00d0*/ 	.short	0x0001
        /*00d2*/ 	.short	0x0008
        /*00d4*/ 	.byte	0x00, 0xf4, 0x21, 0x00


	//----- nvinfo : EIATTR_KPARAM_INFO
	.align		4
.L_33:
        /*00d8*/ 	.byte	0x04, 0x17
        /*00da*/ 	.short	(.L_35 - .L_34)
.L_34:
        /*00dc*/ 	.word	0x00000000
        /*00e0*/ 	.short	0x0000
        /*00e2*/ 	.short	0x0000
        /*00e4*/ 	.byte	0x00, 0xf4, 0x21, 0x00


	//----- nvinfo : EIATTR_SPARSE_MMA_MASK
	.align		4
.L_35:
        /*00e8*/ 	.byte	0x03, 0x50
        /*00ea*/ 	.short	0x0000


	//----- nvinfo : EIATTR_MAXREG_COUNT
	.align		4
        /*00ec*/ 	.byte	0x03, 0x1b
        /*00ee*/ 	.short	0x00ff


	//----- nvinfo : EIATTR_NUM_BARRIERS
	.align		4
        /*00f0*/ 	.byte	0x02, 0x4c
        /*00f2*/ 	.byte	0x01
	.zero		1


	//----- nvinfo : EIATTR_ANNOTATIONS
	.align		4
        /*00f4*/ 	.byte	0x04, 0x55
        /*00f6*/ 	.short	(.L_37 - .L_36)


	//   ....[0]....
.L_36:
        /*00f8*/ 	.word	0x00000001
        /*00fc*/ 	.byte	0xd0, 0x0e, 0x00, 0x00, 0x01, 0x00, 0x00, 0x00, 0xd0, 0x14, 0x00, 0x00, 0x01, 0x00, 0x00, 0x00
        /* <DEDUP_REMOVED lines=4002> */
        /*fb2c*/ 	.byte	0xc0, 0xe9, 0x03, 0x00


	//----- nvinfo : EIATTR_MERCURY_ISA_VERSION
	.align		4
.L_37:
        /*fb30*/ 	.byte	0x03, 0x5f
        /*fb32*/ 	.short	0x0101


	//----- nvinfo : EIATTR_COOP_GROUP_MASK_REGIDS
	.align		4
        /*fb34*/ 	.byte	0x04, 0x29
        /*fb36*/ 	.short	(.L_39 - .L_38)


	//   ....[0]....
.L_38:
        /*fb38*/ 	.word	0xffffffff


	//   ....[1]....
        /*fb3c*/ 	.word	0xffffffff


	//   ....[2]....
        /*fb40*/ 	.word	0xffffffff


	//   ....[3]....
        /*fb44*/ 	.word	0xffffffff


	//   ....[4]....
        /*fb48*/ 	.word	0xffffffff


	//   ....[5]....
        /*fb4c*/ 	.word	0xffffffff


	//   ....[6]....
        /*fb50*/ 	.word	0xffffffff


	//   ....[7]....
        /*fb54*/ 	.word	0xffffffff


	//   ....[8]....
        /*fb58*/ 	.word	0xffffffff


	//   ....[9]....
        /*fb5c*/ 	.word	0xffffffff


	//   ....[10]....
        /*fb60*/ 	.word	0xffffffff


	//   ....[11]....
        /*fb64*/ 	.word	0xffffffff


	//   ....[12]....
        /*fb68*/ 	.word	0xffffffff


	//   ....[13]....
        /*fb6c*/ 	.word	0xffffffff


	//   ....[14]....
        /*fb70*/ 	.word	0xffffffff


	//   ....[15]....
        /*fb74*/ 	.word	0xffffffff


	//   ....[16]....
        /*fb78*/ 	.word	0xffffffff


	//   ....[17]....
        /*fb7c*/ 	.word	0xffffffff


	//   ....[18]....
        /*fb80*/ 	.word	0xffffffff


	//   ....[19]....
        /*fb84*/ 	.word	0xffffffff


	//   ....[20]....
        /*fb88*/ 	.word	0xffffffff


	//   ....[21]....
        /*fb8c*/ 	.word	0xffffffff


	//   ....[22]....
        /*fb90*/ 	.word	0xffffffff


	//   ....[23]....
        /*fb94*/ 	.word	0xffffffff


	//   ....[24]....
        /*fb98*/ 	.word	0xffffffff


	//   ....[25]....
        /*fb9c*/ 	.word	0xffffffff


	//   ....[26]....
        /*fba0*/ 	.word	0xffffffff


	//   ....[27]....
        /*fba4*/ 	.word	0xffffffff


	//   ....[28]....
        /*fba8*/ 	.word	0xffffffff


	//   ....[29]....
        /*fbac*/ 	.word	0xffffffff


	//   ....[30]....
        /*fbb0*/ 	.word	0xffffffff


	//   ....[31]....
        /*fbb4*/ 	.word	0xffffffff


	//   ....[32]....
        /*fbb8*/ 	.word	0xffffffff


	//   ....[33]....
        /*fbbc*/ 	.word	0xffffffff


	//   ....[34]....
        /*fbc0*/ 	.word	0xffffffff


	//   ....[35]....
        /*fbc4*/ 	.word	0xffffffff


	//   ....[36]....
        /*fbc8*/ 	.word	0xffffffff


	//   ....[37]....
        /*fbcc*/ 	.word	0xffffffff


	//   ....[38]....
        /*fbd0*/ 	.word	0xffffffff


	//   ....[39]....
        /*fbd4*/ 	.word	0xffffffff


	//   ....[40]....
        /*fbd8*/ 	.word	0xffffffff


	//   ....[41]....
        /*fbdc*/ 	.word	0xffffffff


	//   ....[42]....
        /*fbe0*/ 	.word	0xffffffff


	//   ....[43]....
        /*fbe4*/ 	.word	0xffffffff


	//   ....[44]....
        /*fbe8*/ 	.word	0xffffffff


	//   ....[45]....
        /*fbec*/ 	.word	0xffffffff


	//   ....[46]....
        /*fbf0*/ 	.word	0xffffffff


	//   ....[47]....
        /*fbf4*/ 	.word	0xffffffff


	//   ....[48]....
        /*fbf8*/ 	.word	0xffffffff


	//   ....[49]....
        /*fbfc*/ 	.word	0xffffffff


	//   ....[50]....
        /*fc00*/ 	.word	0xffffffff


	//   ....[51]....
        /*fc04*/ 	.word	0xffffffff


	//   ....[52]....
        /*fc08*/ 	.word	0xffffffff


	//   ....[53]....
        /*fc0c*/ 	.word	0xffffffff


	//   ....[54]....
        /*fc10*/ 	.word	0xffffffff


	//   ....[55]....
        /*fc14*/ 	.word	0xffffffff


	//   ....[56]....
        /*fc18*/ 	.word	0xffffffff


	//   ....[57]....
        /*fc1c*/ 	.word	0xffffffff


	//   ....[58]....
        /*fc20*/ 	.word	0xffffffff


	//   ....[59]....
        /*fc24*/ 	.word	0xffffffff


	//   ....[60]....
        /*fc28*/ 	.word	0xffffffff


	//   ....[61]....
        /*fc2c*/ 	.word	0xffffffff


	//   ....[62]....
        /*fc30*/ 	.word	0xffffffff


	//   ....[63]....
        /*fc34*/ 	.word	0xffffffff


	//   ....[64]....
        /*fc38*/ 	.word	0xffffffff


	//   ....[65]....
        /*fc3c*/ 	.word	0xffffffff


	//   ....[66]....
        /*fc40*/ 	.word	0xffffffff


	//   ....[67]....
        /*fc44*/ 	.word	0xffffffff


	//   ....[68]....
        /*fc48*/ 	.word	0xffffffff


	//   ....[69]....
        /*fc4c*/ 	.word	0xffffffff


	//   ....[70]....
        /*fc50*/ 	.word	0xffffffff


	//   ....[71]....
        /*fc54*/ 	.word	0xffffffff


	//   ....[72]....
        /*fc58*/ 	.word	0xffffffff


	//   ....[73]....
        /*fc5c*/ 	.word	0xffffffff


	//   ....[74]....
        /*fc60*/ 	.word	0xffffffff


	//   ....[75]....
        /*fc64*/ 	.word	0xffffffff


	//   ....[76]....
        /*fc68*/ 	.word	0xffffffff


	//   ....[77]....
        /*fc6c*/ 	.word	0xffffffff


	//   ....[78]....
        /*fc70*/ 	.word	0xffffffff


	//   ....[79]....
        /*fc74*/ 	.word	0xffffffff


	//   ....[80]....
        /*fc78*/ 	.word	0xffffffff


	//   ....[81]....
        /*fc7c*/ 	.word	0xffffffff


	//   ....[82]....
        /*fc80*/ 	.word	0xffffffff


	//   ....[83]....
        /*fc84*/ 	.word	0xffffffff


	//   ....[84]....
        /*fc88*/ 	.word	0xffffffff


	//   ....[85]....
        /*fc8c*/ 	.word	0xffffffff


	//   ....[86]....
        /*fc90*/ 	.word	0xffffffff


	//   ....[87]....
        /*fc94*/ 	.word	0xffffffff


	//   ....[88]....
        /*fc98*/ 	.word	0xffffffff


	//   ....[89]....
        /*fc9c*/ 	.word	0xffffffff


	//   ....[90]....
        /*fca0*/ 	.word	0xffffffff


	//   ....[91]....
        /*fca4*/ 	.word	0xffffffff


	//   ....[92]....
        /*fca8*/ 	.word	0xffffffff


	//   ....[93]....
        /*fcac*/ 	.word	0xffffffff


	//   ....[94]....
        /*fcb0*/ 	.word	0xffffffff


	//   ....[95]....
        /*fcb4*/ 	.word	0xffffffff


	//   ....[96]....
        /*fcb8*/ 	.word	0xffffffff


	//   ....[97]....
        /*fcbc*/ 	.word	0xffffffff


	//   ....[98]....
        /*fcc0*/ 	.word	0xffffffff


	//   ....[99]....
        /*fcc4*/ 	.word	0xffffffff


	//   ....[100]....
        /*fcc8*/ 	.word	0xffffffff


	//   ....[101]....
        /*fccc*/ 	.word	0xffffffff


	//   ....[102]....
        /*fcd0*/ 	.word	0xffffffff


	//   ....[103]....
        /*fcd4*/ 	.word	0xffffffff


	//   ....[104]....
        /*fcd8*/ 	.word	0xffffffff


	//   ....[105]....
        /*fcdc*/ 	.word	0xffffffff


	//   ....[106]....
        /*fce0*/ 	.word	0xffffffff


	//   ....[107]....
        /*fce4*/ 	.word	0xffffffff


	//   ....[108]....
        /*fce8*/ 	.word	0xffffffff


	//   ....[109]....
        /*fcec*/ 	.word	0xffffffff


	//   ....[110]....
        /*fcf0*/ 	.word	0xffffffff


	//   ....[111]....
        /*fcf4*/ 	.word	0xffffffff


	//   ....[112]....
        /*fcf8*/ 	.word	0xffffffff


	//   ....[113]....
        /*fcfc*/ 	.word	0xffffffff


	//   ....[114]....
        /*fd00*/ 	.word	0xffffffff


	//   ....[115]....
        /*fd04*/ 	.word	0xffffffff


	//   ....[116]....
        /*fd08*/ 	.word	0xffffffff


	//   ....[117]....
        /*fd0c*/ 	.word	0xffffffff


	//   ....[118]....
        /*fd10*/ 	.word	0xffffffff


	//   ....[119]....
        /*fd14*/ 	.word	0xffffffff


	//   ....[120]....
        /*fd18*/ 	.word	0xffffffff


	//   ....[121]....
        /*fd1c*/ 	.word	0xffffffff


	//   ....[122]....
        /*fd20*/ 	.word	0xffffffff


	//   ....[123]....
        /*fd24*/ 	.word	0xffffffff


	//   ....[124]....
        /*fd28*/ 	.word	0xffffffff


	//   ....[125]....
        /*fd2c*/ 	.word	0xffffffff


	//   ....[126]....
        /*fd30*/ 	.word	0xffffffff


	//   ....[127]....
        /*fd34*/ 	.word	0xffffffff


	//   ....[128]....
        /*fd38*/ 	.word	0xffffffff


	//   ....[129]....
        /*fd3c*/ 	.word	0xffffffff


	//   ....[130]....
        /*fd40*/ 	.word	0xffffffff


	//   ....[131]....
        /*fd44*/ 	.word	0xffffffff


	//   ....[132]....
        /*fd48*/ 	.word	0xffffffff


	//   ....[133]....
        /*fd4c*/ 	.word	0xffffffff


	//   ....[134]....
        /*fd50*/ 	.word	0xffffffff


	//   ....[135]....
        /*fd54*/ 	.word	0xffffffff


	//   ....[136]....
        /*fd58*/ 	.word	0xffffffff


	//   ....[137]....
        /*fd5c*/ 	.word	0xffffffff


	//   ....[138]....
        /*fd60*/ 	.word	0xffffffff


	//   ....[139]....
        /*fd64*/ 	.word	0xffffffff


	//   ....[140]....
        /*fd68*/ 	.word	0xffffffff


	//   ....[141]....
        /*fd6c*/ 	.word	0xffffffff


	//   ....[142]....
        /*fd70*/ 	.word	0xffffffff


	//   ....[143]....
        /*fd74*/ 	.word	0xffffffff


	//   ....[144]....
        /*fd78*/ 	.word	0xffffffff


	//   ....[145]....
        /*fd7c*/ 	.word	0xffffffff


	//   ....[146]....
        /*fd80*/ 	.word	0xffffffff


	//   ....[147]....
        /*fd84*/ 	.word	0xffffffff


	//   ....[148]....
        /*fd88*/ 	.word	0xffffffff


	//   ....[149]....
        /*fd8c*/ 	.word	0xffffffff


	//   ....[150]....
        /*fd90*/ 	.word	0xffffffff


	//   ....[151]....
        /*fd94*/ 	.word	0xffffffff


	//   ....[152]....
        /*fd98*/ 	.word	0xffffffff


	//   ....[153]....
        /*fd9c*/ 	.word	0xffffffff


	//   ....[154]....
        /*fda0*/ 	.word	0xffffffff


	//   ....[155]....
        /*fda4*/ 	.word	0xffffffff


	//   ....[156]....
        /*fda8*/ 	.word	0xffffffff


	//   ....[157]....
        /*fdac*/ 	.word	0xffffffff


	//   ....[158]....
        /*fdb0*/ 	.word	0xffffffff


	//   ....[159]....
        /*fdb4*/ 	.word	0xffffffff


	//   ....[160]....
        /*fdb8*/ 	.word	0xffffffff


	//   ....[161]....
        /*fdbc*/ 	.word	0xffffffff


	//   ....[162]....
        /*fdc0*/ 	.word	0xffffffff


	//   ....[163]....
        /*fdc4*/ 	.word	0xffffffff


	//   ....[164]....
        /*fdc8*/ 	.word	0xffffffff


	//   ....[165]....
        /*fdcc*/ 	.word	0xffffffff


	//   ....[166]....
        /*fdd0*/ 	.word	0xffffffff


	//   ....[167]....
        /*fdd4*/ 	.word	0xffffffff


	//   ....[168]....
        /*fdd8*/ 	.word	0xffffffff


	//   ....[169]....
        /*fddc*/ 	.word	0xffffffff


	//   ....[170]....
        /*fde0*/ 	.word	0xffffffff


	//   ....[171]....
        /*fde4*/ 	.word	0xffffffff


	//   ....[172]....
        /*fde8*/ 	.word	0xffffffff


	//   ....[173]....
        /*fdec*/ 	.word	0xffffffff


	//   ....[174]....
        /*fdf0*/ 	.word	0xffffffff


	//   ....[175]....
        /*fdf4*/ 	.word	0xffffffff


	//   ....[176]....
        /*fdf8*/ 	.word	0xffffffff


	//   ....[177]....
        /*fdfc*/ 	.word	0xffffffff


	//   ....[178]....
        /*fe00*/ 	.word	0xffffffff


	//   ....[179]....
        /*fe04*/ 	.word	0xffffffff


	//   ....[180]....
        /*fe08*/ 	.word	0xffffffff


	//   ....[181]....
        /*fe0c*/ 	.word	0xffffffff


	//   ....[182]....
        /*fe10*/ 	.word	0xffffffff


	//   ....[183]....
        /*fe14*/ 	.word	0xffffffff


	//   ....[184]....
        /*fe18*/ 	.word	0xffffffff


	//   ....[185]....
        /*fe1c*/ 	.word	0xffffffff


	//   ....[186]....
        /*fe20*/ 	.word	0xffffffff


	//   ....[187]....
        /*fe24*/ 	.word	0xffffffff


	//   ....[188]....
        /*fe28*/ 	.word	0xffffffff


	//   ....[189]....
        /*fe2c*/ 	.word	0xffffffff


	//   ....[190]....
        /*fe30*/ 	.word	0xffffffff


	//   ....[191]....
        /*fe34*/ 	.word	0xffffffff


	//   ....[192]....
        /*fe38*/ 	.word	0xffffffff


	//   ....[193]....
        /*fe3c*/ 	.word	0xffffffff


	//   ....[194]....
        /*fe40*/ 	.word	0xffffffff


	//   ....[195]....
        /*fe44*/ 	.word	0xffffffff


	//   ....[196]....
        /*fe48*/ 	.word	0xffffffff


	//   ....[197]....
        /*fe4c*/ 	.word	0xffffffff


	//   ....[198]....
        /*fe50*/ 	.word	0xffffffff


	//   ....[199]....
        /*fe54*/ 	.word	0xffffffff


	//   ....[200]....
        /*fe58*/ 	.word	0xffffffff


	//   ....[201]....
        /*fe5c*/ 	.word	0xffffffff


	//   ....[202]....
        /*fe60*/ 	.word	0xffffffff


	//   ....[203]....
        /*fe64*/ 	.word	0xffffffff


	//   ....[204]....
        /*fe68*/ 	.word	0xffffffff


	//   ....[205]....
        /*fe6c*/ 	.word	0xffffffff


	//   ....[206]....
        /*fe70*/ 	.word	0xffffffff


	//   ....[207]....
        /*fe74*/ 	.word	0xffffffff


	//   ....[208]....
        /*fe78*/ 	.word	0xffffffff


	//   ....[209]....
        /*fe7c*/ 	.word	0xffffffff


	//   ....[210]....
        /*fe80*/ 	.word	0xffffffff


	//   ....[211]....
        /*fe84*/ 	.word	0xffffffff


	//   ....[212]....
        /*fe88*/ 	.word	0xffffffff


	//   ....[213]....
        /*fe8c*/ 	.word	0xffffffff


	//   ....[214]....
        /*fe90*/ 	.word	0xffffffff


	//   ....[215]....
        /*fe94*/ 	.word	0xffffffff


	//   ....[216]....
        /*fe98*/ 	.word	0xffffffff


	//   ....[217]....
        /*fe9c*/ 	.word	0xffffffff


	//   ....[218]....
        /*fea0*/ 	.word	0xffffffff


	//   ....[219]....
        /*fea4*/ 	.word	0xffffffff


	//   ....[220]....
        /*fea8*/ 	.word	0xffffffff


	//   ....[221]....
        /*feac*/ 	.word	0xffffffff


	//   ....[222]....
        /*feb0*/ 	.word	0xffffffff


	//   ....[223]....
        /*feb4*/ 	.word	0xffffffff


	//   ....[224]....
        /*feb8*/ 	.word	0xffffffff


	//   ....[225]....
        /*febc*/ 	.word	0xffffffff


	//   ....[226]....
        /*fec0*/ 	.word	0xffffffff


	//   ....[227]....
        /*fec4*/ 	.word	0xffffffff


	//   ....[228]....
        /*fec8*/ 	.word	0xffffffff


	//   ....[229]....
        /*fecc*/ 	.word	0xffffffff


	//   ....[230]....
        /*fed0*/ 	.word	0xffffffff


	//   ....[231]....
        /*fed4*/ 	.word	0xffffffff


	//   ....[232]....
        /*fed8*/ 	.word	0xffffffff


	//   ....[233]....
        /*fedc*/ 	.word	0xffffffff


	//   ....[234]....
        /*fee0*/ 	.word	0xffffffff


	//   ....[235]....
        /*fee4*/ 	.word	0xffffffff


	//   ....[236]....
        /*fee8*/ 	.word	0xffffffff


	//   ....[237]....
        /*feec*/ 	.word	0xffffffff


	//   ....[238]....
        /*fef0*/ 	.word	0xffffffff


	//   ....[239]....
        /*fef4*/ 	.word	0xffffffff


	//   ....[240]....
        /*fef8*/ 	.word	0xffffffff


	//   ....[241]....
        /*fefc*/ 	.word	0xffffffff


	//   ....[242]....
        /*ff00*/ 	.word	0xffffffff


	//   ....[243]....
        /*ff04*/ 	.word	0xffffffff


	//   ....[244]....
        /*ff08*/ 	.word	0xffffffff


	//   ....[245]....
        /*ff0c*/ 	.word	0xffffffff


	//   ....[246]....
        /*ff10*/ 	.word	0xffffffff


	//   ....[247]....
        /*ff14*/ 	.word	0xffffffff


	//   ....[248]....
        /*ff18*/ 	.word	0xffffffff


	//   ....[249]....
        /*ff1c*/ 	.word	0xffffffff


	//   ....[250]....
        /*ff20*/ 	.word	0xffffffff


	//   ....[251]....
        /*ff24*/ 	.word	0xffffffff


	//   ....[252]....
        /*ff28*/ 	.word	0xffffffff


	//   ....[253]....
        /*ff2c*/ 	.word	0xffffffff


	//   ....[254]....
        /*ff30*/ 	.word	0xffffffff


	//----- nvinfo : EIATTR_COOP_GROUP_INSTR_OFFSETS
	.align		4
.L_39:
        /*ff34*/ 	.byte	0x04, 0x28
        /*ff36*/ 	.short	(.L_41 - .L_40)


	//   ....[0]....
.L_40:
        /*ff38*/ 	.word	0x000ad090


	//   ....[1]....
        /*ff3c*/ 	.word	0x000ad0f0


	//   ....[2]....
        /*ff40*/ 	.word	0x000ad140


	//   ....[3]....
        /*ff44*/ 	.word	0x000ad1a0


	//   ....[4]....
        /*ff48*/ 	.word	0x000ad1e0


	//   ....[5]....
        /*ff4c*/ 	.word	0x000ad240


	//   ....[6]....
        /*ff50*/ 	.word	0x000ad280


	//   ....[7]....
        /*ff54*/ 	.word	0x000ad2e0


	//   ....[8]....
        /*ff58*/ 	.word	0x000ad330


	//   ....[9]....
        /*ff5c*/ 	.word	0x000ad390


	//   ....[10]....
        /*ff60*/ 	.word	0x000ad3d0


	//   ....[11]....
        /*ff64*/ 	.word	0x000ad430


	//   ....[12]....
        /*ff68*/ 	.word	0x000ad490


	//   ....[13]....
        /*ff6c*/ 	.word	0x000ad530


	//   ....[14]....
        /*ff70*/ 	.word	0x000ad550


	//   ....[15]....
        /*ff74*/ 	.word	0x000ad570


	//   ....[16]....
        /*ff78*/ 	.word	0x000ad5b0


	//   ....[17]....
        /*ff7c*/ 	.word	0x000ad610


	//   ....[18]....
        /*ff80*/ 	.word	0x000ad650


	//   ....[19]....
        /*ff84*/ 	.word	0x000ad6b0


	//   ....[20]....
        /*ff88*/ 	.word	0x000ad6f0


	//   ....[21]....
        /*ff8c*/ 	.word	0x000ad750


	//   ....[22]....
        /*ff90*/ 	.word	0x000ad790


	//   ....[23]....
        /*ff94*/ 	.word	0x000ad7f0


	//   ....[24]....
        /*ff98*/ 	.word	0x000ad850


	//   ....[25]....
        /*ff9c*/ 	.word	0x000ad8f0


	//   ....[26]....
        /*ffa0*/ 	.word	0x000ad910


	//   ....[27]....
        /*ffa4*/ 	.word	0x000ad930


	//   ....[28]....
        /*ffa8*/ 	.word	0x000ad970


	//   ....[29]....
        /*ffac*/ 	.word	0x000ad9d0


	//   ....[30]....
        /*ffb0*/ 	.word	0x000ada20


	//   ....[31]....
        /*ffb4*/ 	.word	0x000ada80


	//   ....[32]....
        /*ffb8*/ 	.word	0x000adad0


	//   ....[33]....
        /*ffbc*/ 	.word	0x000adb30


	//   ....[34]....
        /*ffc0*/ 	.word	0x000adb70


	//   ....[35]....
        /*ffc4*/ 	.word	0x000adbd0


	//   ....[36]....
        /*ffc8*/ 	.word	0x000adc10


	//   ....[37]....
        /*ffcc*/ 	.word	0x000adc70


	//   ....[38]....
        /*ffd0*/ 	.word	0x000adcb0


	//   ....[39]....
        /*ffd4*/ 	.word	0x000add10


	//   ....[40]....
        /*ffd8*/ 	.word	0x000add70


	//   ....[41]....
        /*ffdc*/ 	.word	0x000ade10


	//   ....[42]....
        /*ffe0*/ 	.word	0x000ade30


	//   ....[43]....
        /*ffe4*/ 	.word	0x000ade50


	//   ....[44]....
        /*ffe8*/ 	.word	0x000ade90


	//   ....[45]....
        /*ffec*/ 	.word	0x000adef0


	//   ....[46]....
        /*fff0*/ 	.word	0x000adf30


	//   ....[47]....
        /*fff4*/ 	.word	0x000adf90


	//   ....[48]....
        /*fff8*/ 	.word	0x000adfd0


	//   ....[49]....
        /*fffc*/ 	.word	0x000ae030


	//   ....[50]....
        /*10000*/ 	.word	0x000ae070


	//   ....[51]....
        /*10004*/ 	.word	0x000ae0d0


	//   ....[52]....
        /*10008*/ 	.word	0x000ae110


	//   ....[53]....
        /*1000c*/ 	.word	0x000ae170


	//   ....[54]....
        /*10010*/ 	.word	0x000ae1b0


	//   ....[55]....
        /*10014*/ 	.word	0x000ae210


	//   ....[56]....
        /*10018*/ 	.word	0x000ae270


	//   ....[57]....
        /*1001c*/ 	.word	0x000ae310


	//   ....[58]....
        /*10020*/ 	.word	0x000ae330


	//   ....[59]....
        /*10024*/ 	.word	0x000ae350


	//   ....[60]....
        /*10028*/ 	.word	0x000ae390


	//   ....[61]....
        /*1002c*/ 	.word	0x000ae3f0


	//   ....[62]....
        /*10030*/ 	.word	0x000ae450


	//   ....[63]....
        /*10034*/ 	.word	0x000ae4b0


	//   ....[64]....
        /*10038*/ 	.word	0x000ae530


	//   ....[65]....
        /*1003c*/ 	.word	0x000ae590


	//   ....[66]....
        /*10040*/ 	.word	0x000ae5d0


	//   ....[67]....
        /*10044*/ 	.word	0x000ae630


	//   ....[68]....
        /*10048*/ 	.word	0x000ae670


	//   ....[69]....
        /*1004c*/ 	.word	0x000ae6d0


	//   ....[70]....
        /*10050*/ 	.word	0x000ae710


	//   ....[71]....
        /*10054*/ 	.word	0x000ae770


	//   ....[72]....
        /*10058*/ 	.word	0x000ae7d0


	//   ....[73]....
        /*1005c*/ 	.word	0x000ae870


	//   ....[74]....
        /*10060*/ 	.word	0x000ae890


	//   ....[75]....
        /*10064*/ 	.word	0x000ae8b0


	//   ....[76]....
        /*10068*/ 	.word	0x000ae8f0


	//   ....[77]....
        /*1006c*/ 	.word	0x000ae950


	//   ....[78]....
        /*10070*/ 	.word	0x000ae990


	//   ....[79]....
        /*10074*/ 	.word	0x000ae9f0


	//   ....[80]....
        /*10078*/ 	.word	0x000aea30


	//   ....[81]....
        /*1007c*/ 	.word	0x000aea90


	//   ....[82]....
        /*10080*/ 	.word	0x000aead0


	//   ....[83]....
        /*10084*/ 	.word	0x000aeb30


	//   ....[84]....
        /*10088*/ 	.word	0x000aeb70


	//   ....[85]....
        /*1008c*/ 	.word	0x000aebd0


	//   ....[86]....
        /*10090*/ 	.word	0x000aec10


	//   ....[87]....
        /*10094*/ 	.word	0x000aec70


	//   ....[88]....
        /*10098*/ 	.word	0x000aecd0


	//   ....[89]....
        /*1009c*/ 	.word	0x000aed70


	//   ....[90]....
        /*100a0*/ 	.word	0x000aed90


	//   ....[91]....
        /*100a4*/ 	.word	0x000aedb0


	//   ....[92]....
        /*100a8*/ 	.word	0x000aedf0


	//   ....[93]....
        /*100ac*/ 	.word	0x000aee50


	//   ....[94]....
        /*100b0*/ 	.word	0x000aee90


	//   ....[95]....
        /*100b4*/ 	.word	0x000aeef0


	//   ....[96]....
        /*100b8*/ 	.word	0x000aef30


	//   ....[97]....
        /*100bc*/ 	.word	0x000aef90


	//   ....[98]....
        /*100c0*/ 	.word	0x000aefd0


	//   ....[99]....
        /*100c4*/ 	.word	0x000af030


	//   ....[100]....
        /*100c8*/ 	.word	0x000af090


	//   ....[101]....
        /*100cc*/ 	.word	0x000af130


	//   ....[102]....
        /*100d0*/ 	.word	0x000af150


	//   ....[103]....
        /*100d4*/ 	.word	0x000af170


	//   ....[104]....
        /*100d8*/ 	.word	0x000af1b0


	//   ....[105]....
        /*100dc*/ 	.word	0x000af210


	//   ....[106]....
        /*100e0*/ 	.word	0x000af250


	//   ....[107]....
        /*100e4*/ 	.word	0x000af2b0


	//   ....[108]....
        /*100e8*/ 	.word	0x000af2f0


	//   ....[109]....
        /*100ec*/ 	.word	0x000af3b0


	//   ....[110]....
        /*100f0*/ 	.word	0x000af3d0


	//   ....[111]....
        /*100f4*/ 	.word	0x000af3f0


	//   ....[112]....
        /*100f8*/ 	.word	0x000af430


	//   ....[113]....
        /*100fc*/ 	.word	0x000af490


	//   ....[114]....
        /*10100*/ 	.word	0x000af4d0


	//   ....[115]....
        /*10104*/ 	.word	0x000af530


	//   ....[116]....
        /*10108*/ 	.word	0x000af590


	//   ....[117]....
        /*1010c*/ 	.word	0x000af630


	//   ....[118]....
        /*10110*/ 	.word	0x000af650


	//   ....[119]....
        /*10114*/ 	.word	0x000af670


	//   ....[120]....
        /*10118*/ 	.word	0x000af6b0


	//   ....[121]....
        /*1011c*/ 	.word	0x000af710


	//   ....[122]....
        /*10120*/ 	.word	0x000af750


	//   ....[123]....
        /*10124*/ 	.word	0x000af7b0


	//   ....[124]....
        /*10128*/ 	.word	0x000af7f0


	//   ....[125]....
        /*1012c*/ 	.word	0x000af8b0


	//   ....[126]....
        /*10130*/ 	.word	0x000af8d0


	//   ....[127]....
        /*10134*/ 	.word	0x000af8f0


	//   ....[128]....
        /*10138*/ 	.word	0x000af970


	//   ....[129]....
        /*1013c*/ 	.word	0x000af990


	//   ....[130]....
        /*10140*/ 	.word	0x000afa10


	//   ....[131]....
        /*10144*/ 	.word	0x000afa30


	//   ....[132]....
        /*10148*/ 	.word	0x000afa70


	//   ....[133]....
        /*1014c*/ 	.word	0x000afad0


	//   ....[134]....
        /*10150*/ 	.word	0x000afb10


	//   ....[135]....
        /*10154*/ 	.word	0x000afb70


	//   ....[136]....
        /*10158*/ 	.word	0x000afbd0


	//   ....[137]....
        /*1015c*/ 	.word	0x000afc70


	//   ....[138]....
        /*10160*/ 	.word	0x000afc90


	//   ....[139]....
        /*10164*/ 	.word	0x000afcb0


	//   ....[140]....
        /*10168*/ 	.word	0x000afcf0


	//   ....[141]....
        /*1016c*/ 	.word	0x000afd50


	//   ....[142]....
        /*10170*/ 	.word	0x000afd90


	//   ....[143]....
        /*10174*/ 	.word	0x000afdf0


	//   ....[144]....
        /*10178*/ 	.word	0x000afe70


	//   ....[145]....
        /*1017c*/ 	.word	0x000afe90


	//   ....[146]....
        /*10180*/ 	.word	0x000affd0


	//   ....[147]....
        /*10184*/ 	.word	0x000afff0


	//   ....[148]....
        /*10188*/ 	.word	0x000b0050


	//   ....[149]....
        /*1018c*/ 	.word	0x000b0070


	//   ....[150]....
        /*10190*/ 	.word	0x000b0090


	//   ....[151]....
        /*10194*/ 	.word	0x000b00b0


	//   ....[152]....
        /*10198*/ 	.word	0x000b00d0


	//   ....[153]....
        /*1019c*/ 	.word	0x000b00f0


	//   ....[154]....
        /*101a0*/ 	.word	0x000b0110


	//   ....[155]....
        /*101a4*/ 	.word	0x000b0130


	//   ....[156]....
        /*101a8*/ 	.word	0x000b0150


	//   ....[157]....
        /*101ac*/ 	.word	0x000b0170


	//   ....[158]....
        /*101b0*/ 	.word	0x000b01d0


	//   ....[159]....
        /*101b4*/ 	.word	0x000b01f0


	//   ....[160]....
        /*101b8*/ 	.word	0x000b0210


	//   ....[161]....
        /*101bc*/ 	.word	0x000b0230


	//   ....[162]....
        /*101c0*/ 	.word	0x000b0250


	//   ....[163]....
        /*101c4*/ 	.word	0x000b02b0


	//   ....[164]....
        /*101c8*/ 	.word	0x000b0310


	//   ....[165]....
        /*101cc*/ 	.word	0x000b0330


	//   ....[166]....
        /*101d0*/ 	.word	0x000b0390


	//   ....[167]....
        /*101d4*/ 	.word	0x000b03b0


	//   ....[168]....
        /*101d8*/ 	.word	0x000b03d0


	//   ....[169]....
        /*101dc*/ 	.word	0x000b0470


	//   ....[170]....
        /*101e0*/ 	.word	0x000b04d0


	//   ....[171]....
        /*101e4*/ 	.word	0x000b04f0


	//   ....[172]....
        /*101e8*/ 	.word	0x000b0510


	//   ....[173]....
        /*101ec*/ 	.word	0x000b0530


	//   ....[174]....
        /*101f0*/ 	.word	0x000b0550


	//   ....[175]....
        /*101f4*/ 	.word	0x000b05b0


	//   ....[176]....
        /*101f8*/ 	.word	0x000b06f0


	//   ....[177]....
        /*101fc*/ 	.word	0x000b0710


	//   ....[178]....
        /*10200*/ 	.word	0x000b0730


	//   ....[179]....
        /*10204*/ 	.word	0x000b0750


	//   ....[180]....
        /*10208*/ 	.word	0x000b0770


	//   ....[181]....
        /*1020c*/ 	.word	0x000b0790


	//   ....[182]....
        /*10210*/ 	.word	0x000b07b0


	//   ....[183]....
        /*10214*/ 	.word	0x000b07d0


	//   ....[184]....
        /*10218*/ 	.word	0x000b07f0


	//   ....[185]....
        /*1021c*/ 	.word	0x000b0810


	//   ....[186]....
        /*10220*/ 	.word	0x000b0830


	//   ....[187]....
        /*10224*/ 	.word	0x000b0890


	//   ....[188]....
        /*10228*/ 	.word	0x000b08f0


	//   ....[189]....
        /*1022c*/ 	.word	0x000b0910


	//   ....[190]....
        /*10230*/ 	.word	0x000b0930


	//   ....[191]....
        /*10234*/ 	.word	0x000b0950


	//   ....[192]....
        /*10238*/ 	.word	0x000b0970


	//   ....[193]....
        /*1023c*/ 	.word	0x000b09d0


	//   ....[194]....
        /*10240*/ 	.word	0x000b09f0


	//   ....[195]....
        /*10244*/ 	.word	0x000b0a50


	//   ....[196]....
        /*10248*/ 	.word	0x000b0ab0


	//   ....[197]....
        /*1024c*/ 	.word	0x000b0ad0


	//   ....[198]....
        /*10250*/ 	.word	0x000b0b30


	//   ....[199]....
        /*10254*/ 	.word	0x000b0b50


	//   ....[200]....
        /*10258*/ 	.word	0x000b0b70


	//   ....[201]....
        /*1025c*/ 	.word	0x000b0c10


	//   ....[202]....
        /*10260*/ 	.word	0x000b0c70


	//   ....[203]....
        /*10264*/ 	.word	0x000b0c90


	//   ....[204]....
        /*10268*/ 	.word	0x000b0cb0


	//   ....[205]....
        /*1026c*/ 	.word	0x000b0cd0


	//   ....[206]....
        /*10270*/ 	.word	0x000b0cf0


	//   ....[207]....
        /*10274*/ 	.word	0x000b0d50


	//   ....[208]....
        /*10278*/ 	.word	0x000b0e10


	//   ....[209]....
        /*1027c*/ 	.word	0x000b0e30


	//   ....[210]....
        /*10280*/ 	.word	0x000b0e50


	//   ....[211]....
        /*10284*/ 	.word	0x000b0e70


	//   ....[212]....
        /*10288*/ 	.word	0x000b0e90


	//   ....[213]....
        /*1028c*/ 	.word	0x000b0eb0


	//   ....[214]....
        /*10290*/ 	.word	0x000b0ed0


	//   ....[215]....
        /*10294*/ 	.word	0x000b0f30


	//   ....[216]....
        /*10298*/ 	.word	0x000b0f70


	//   ....[217]....
        /*1029c*/ 	.word	0x000b0f90


	//   ....[218]....
        /*102a0*/ 	.word	0x000b0fb0


	//   ....[219]....
        /*102a4*/ 	.word	0x000b1010


	//   ....[220]....
        /*102a8*/ 	.word	0x000b1070


	//   ....[221]....
        /*102ac*/ 	.word	0x000b1090


	//   ....[222]....
        /*102b0*/ 	.word	0x000b10b0


	//   ....[223]....
        /*102b4*/ 	.word	0x000b10d0


	//   ....[224]....
        /*102b8*/ 	.word	0x000b10f0


	//   ....[225]....
        /*102bc*/ 	.word	0x000b1150


	//   ....[226]....
        /*102c0*/ 	.word	0x000b1180


	//   ....[227]....
        /*102c4*/ 	.word	0x000b11e0


	//   ....[228]....
        /*102c8*/ 	.word	0x000b12a0


	//   ....[229]....
        /*102cc*/ 	.word	0x000b12c0


	//   ....[230]....
        /*102d0*/ 	.word	0x000b12e0


	//   ....[231]....
        /*102d4*/ 	.word	0x000b1300


	//   ....[232]....
        /*102d8*/ 	.word	0x000b1320


	//   ....[233]....
        /*102dc*/ 	.word	0x000b1390


	//   ....[234]....
        /*102e0*/ 	.word	0x000b13b0


	//   ....[235]....
        /*102e4*/ 	.word	0x000b13d0


	//   ....[236]....
        /*102e8*/ 	.word	0x000b13f0


	//   ....[237]....
        /*102ec*/ 	.word	0x000b1410


	//   ....[238]....
        /*102f0*/ 	.word	0x000b1430


	//   ....[239]....
        /*102f4*/ 	.word	0x000b14a0


	//   ....[240]....
        /*102f8*/ 	.word	0x000b14f0


	//   ....[241]....
        /*102fc*/ 	.word	0x000b1510


	//   ....[242]....
        /*10300*/ 	.word	0x000b1530


	//   ....[243]....
        /*10304*/ 	.word	0x000b1590


	//   ....[244]....
        /*10308*/ 	.word	0x000b1600


	//   ....[245]....
        /*1030c*/ 	.word	0x000b1620


	//   ....[246]....
        /*10310*/ 	.word	0x000b1640


	//   ....[247]....
        /*10314*/ 	.word	0x000b16e0


	//   ....[248]....
        /*10318*/ 	.word	0x000b1700


	//   ....[249]....
        /*1031c*/ 	.word	0x000b1720


	//   ....[250]....
        /*10320*/ 	.word	0x000b1740


	//   ....[251]....
        /*10324*/ 	.word	0x000b1810


	//   ....[252]....
        /*10328*/ 	.word	0x000b18d0


	//   ....[253]....
        /*1032c*/ 	.word	0x000b18f0


	//   ....[254]....
        /*10330*/ 	.word	0x000b19c0


	//----- nvinfo : EIATTR_EXIT_INSTR_OFFSETS
	.align		4
.L_41:
        /*10334*/ 	.byte	0x04, 0x1c
        /*10336*/ 	.short	(.L_43 - .L_42)


	//   ....[0]....
.L_42:
        /*10338*/ 	.word	0x000bbfa0


	//   ....[1]....
        /*1033c*/ 	.word	0x000bbfc0


	//----- nvinfo : EIATTR_REQNTID
	.align		4
.L_43:
        /*10340*/ 	.byte	0x04, 0x10
        /*10342*/ 	.short	(.L_45 - .L_44)
.L_44:
        /*10344*/ 	.word	0x00000020
        /*10348*/ 	.word	0x00000001
        /*1034c*/ 	.word	0x00000001


	//----- nvinfo : EIATTR_CBANK_PARAM_SIZE
	.align		4
.L_45:
        /*10350*/ 	.byte	0x03, 0x19
        /*10352*/ 	.short	0x0050


	//----- nvinfo : EIATTR_PARAM_CBANK
	.align		4
        /*10354*/ 	.byte	0x04, 0x0a
        /*10356*/ 	.short	(.L_47 - .L_46)
	.align		4
.L_46:
        /*10358*/ 	.word	index@(.nv.constant0.matmul_kernel)
        /*1035c*/ 	.short	0x0210
        /*1035e*/ 	.short	0x0050


	//----- nvinfo : EIATTR_SW_WAR
	.align		4
.L_47:
        /*10360*/ 	.byte	0x04, 0x36
        /*10362*/ 	.short	(.L_49 - .L_48)
.L_48:
        /*10364*/ 	.word	0x00000008
.L_49:


//--------------------- .nv.callgraph             --------------------------
	.section	.nv.callgraph,"",@"SHT_CUDA_CALLGRAPH"
	.align	4
	.sectionentsize	8
	.align		4
        /*0000*/ 	.word	0x00000000
	.align		4
        /*0004*/ 	.word	0xffffffff
	.align		4
        /*0008*/ 	.word	0x00000000
	.align		4
        /*000c*/ 	.word	0xfffffffe
	.align		4
        /*0010*/ 	.word	0x00000000
	.align		4
        /*0014*/ 	.word	0xfffffffd
	.align		4
        /*0018*/ 	.word	0x00000000
	.align		4
        /*001c*/ 	.word	0xfffffffc


//--------------------- .text.matmul_kernel       --------------------------
	.section	.text.matmul_kernel,"ax",@progbits
	.align	128
        .global         matmul_kernel
        .type           matmul_kernel,@function
        .size           matmul_kernel,(.L_x_3 - matmul_kernel)
        .other          matmul_kernel,@"STO_CUDA_ENTRY STV_DEFAULT"
matmul_kernel:
.text.matmul_kernel:
[----:B------:R-:W1:Y:S08]  /*0000*/  LDC R1, c[0x0][0x28] ;  /* 0x00000a00ff017b82 */ /* 0x000e700000000800 */
[----:B------:R-:W2:Y:S01]  /*0010*/  LDC.64 R2, c[0x0][0x228] ;  /* 0x00008a00ff027b82 */ /* 0x000ea20000000a00 */
[----:B------:R-:W3:Y:S01]  /*0020*/  S2R R7, SR_CTAID.X ;  /* 0x0000000000077919 */ /* 0x000ee20000002500 */
[----:B------:R-:W-:Y:S01]  /*0030*/  ULDC UR7, c[0x0][0x230] ;  /* 0x00008c0000077ab9 */ /* 0x000fe20000000800 */
[----:B------:R-:W-:Y:S01]  /*0040*/  ULDC UR5, c[0x0][0x230] ;  /* 0x00008c0000057ab9 */ /* 0x000fe20000000800 */
[----:B------:R-:W-:Y:S01]  /*0050*/  UIADD3 UR7, UR7, 0x7f, URZ ;  /* 0x0000007f07077890 */ /* 0x000fe2000fffe03f */
[----:B------:R-:W4:Y:S01]  /*0060*/  S2R R13, SR_TID.X ;  /* 0x00000000000d7919 */ /* 0x000f220000002100 */
[----:B-1----:R-:W-:Y:S01]  /*0070*/  VIADD R1, R1, 0xffffa348 ;  /* 0xffffa34801017836 */ /* 0x002fe20000000000 */
[----:B------:R-:W-:Y:S01]  /*0080*/  ULDC.64 UR8, c[0x0][0x218] ;  /* 0x0000860000087ab9 */ /* 0x000fe20000000a00 */
[----:B------:R-:W-:Y:S01]  /*0090*/  UISETP.GT.AND UP0, UPT, UR7, 0x7f, UPT ;  /* 0x0000007f0700788c */ /* 0x000fe2000bf04270 */
[----:B------:R-:W1:Y:S01]  /*00a0*/  LDC R244, c[0x0][0x238] ;  /* 0x00008e00fff47b82 */ /* 0x000e620000000800 */
[----:B------:R-:W-:Y:S01]  /*00b0*/  ULDC UR54, c[0x0][0x240] ;  /* 0x0000900000367ab9 */ /* 0x000fe20000000800 */
[----:B------:R-:W-:Y:S01]  /*00c0*/  ULDC UR59, c[0x0][0x240] ;  /* 0x00009000003b7ab9 */ /* 0x000fe20000000800 */
[----:B------:R-:W-:Y:S01]  /*00d0*/  USEL UR4, URZ, 0x4, !UP0 ;  /* 0x000000043f047887 */ /* 0x000fe2000c000000 */
[----:B------:R-:W-:Y:S01]  /*00e0*/  ULDC UR60, c[0x0][0x240] ;  /* 0x00009000003c7ab9 */ /* 0x000fe20000000800 */
        /* <DEDUP_REMOVED lines=9> */
[----:B--2---:R-:W-:Y:S01]  /*0180*/  VIADD R0, R3, 0x3f ;  /* 0x0000003f03007836 */ /* 0x004fe20000000000 */
[----:B------:R-:W-:Y:S01]  /*0190*/  ULDC UR13, c[0x0][0x240] ;  /* 0x00009000000d7ab9 */ /* 0x000fe20000000800 */
[----:B------:R-:W-:Y:S01]  /*01a0*/  ULDC UR14, c[0x0][0x240] ;  /* 0x00009000000e7ab9 */ /* 0x000fe20000000800 */
[----:B------:R-:W-:Y:S01]  /*01b0*/  ULDC UR15, c[0x0][0x240] ;  /* 0x00009000000f7ab9 */ /* 0x000fe20000000800 */
[----:B------:R-:W-:Y:S01]  /*01c0*/  ULDC UR16, c[0x0][0x240] ;  /* 0x0000900000107ab9 */ /* 0x000fe20000000800 */
[----:B------:R-:W-:Y:S01]  /*01d0*/  SHF.R.S32.HI R5, RZ, 0x1f, R0 ;  /* 0x0000001fff057819 */ /* 0x000fe20000011400 */
[----:B------:R-:W-:Y:S01]  /*01e0*/  ULDC UR17, c[0x0][0x240] ;  /* 0x0000900000117ab9 */ /* 0x000fe20000000800 */
[----:B------:R-:W-:Y:S01]  /*01f0*/  ULDC UR18, c[0x0][0x240] ;  /* 0x0000900000127ab9 */ /* 0x000fe20000000800 */
[----:B------:R-:W-:Y:S01]  /*0200*/  ULDC UR19, c[0x0][0x240] ;  /* 0x0000900000137ab9 */ /* 0x000fe20000000800 */
[----:B------:R-:W-:Y:S01]  /*0210*/  LEA.HI R5, R5, R0, RZ, 0x6 ;  /* 0x0000000005057211 */ /* 0x000fe200078f30ff */
[----:B------:R-:W-:Y:S01]  /*0220*/  ULDC UR20, c[0x0][0x240] ;  /* 0x0000900000147ab9 */ /* 0x000fe20000000800 */
[----:B---3--:R-:W-:Y:S01]  /*0230*/  IABS R10, R7 ;  /* 0x00000007000a7213 */ /* 0x008fe20000000000 */
[----:B------:R-:W-:Y:S01]  /*0240*/  ULDC UR21, c[0x0][0x240] ;  /* 0x0000900000157ab9 */ /* 0x000fe20000000800 */
[----:B------:R-:W-:Y:S01]  /*0250*/  SHF.R.S32.HI R5, RZ, 0x6, R5 ;  /* 0x00000006ff057819 */ /* 0x000fe20000011405 */
[----:B------:R-:W-:Y:S01]  /*0260*/  ULDC UR22, c[0x0][0x240] ;  /* 0x0000900000167ab9 */ /* 0x000fe20000000800 */
[----:B----4-:R-:W-:Y:S01]  /*0270*/  LOP3.LUT R249, R13, 0x1f, RZ, 0xc0, !PT ;  /* 0x0000001f0df97812 */ /* 0x010fe200078ec0ff */
[----:B------:R-:W-:Y:S01]  /*0280*/  ULDC UR23, c[0x0][0x240] ;  /* 0x0000900000177ab9 */ /* 0x000fe20000000800 */
[----:B------:R-:W-:Y:S01]  /*0290*/  SHF.L.U32 R6, R5, 0x3, RZ ;  /* 0x0000000305067819 */ /* 0x000fe200000006ff */
[----:B------:R-:W-:Y:S01]  /*02a0*/  ULDC UR24, c[0x0][0x240] ;  /* 0x0000900000187ab9 */ /* 0x000fe20000000800 */
[C---:B------:R-:W-:Y:S01]  /*02b0*/  LOP3.LUT R246, R249.reuse, 0x20, RZ, 0xfc, !PT ;  /* 0x00000020f9f67812 */ /* 0x040fe200078efcff */
[----:B------:R-:W-:Y:S01]  /*02c0*/  ULDC UR25, c[0x0][0x240] ;  /* 0x0000900000197ab9 */ /* 0x000fe20000000800 */
[-C--:B------:R-:W-:Y:S01]  /*02d0*/  IABS R9, R6.reuse ;  /* 0x0000000600097213 */ /* 0x080fe20000000000 */
[----:B------:R-:W-:Y:S01]  /*02e0*/  ULDC UR26, c[0x0][0x240] ;  /* 0x00009000001a7ab9 */ /* 0x000fe20000000800 */
[----:B------:R-:W-:Y:S01]  /*02f0*/  IABS R12, R6 ;  /* 0x00000006000c7213 */ /* 0x000fe20000000000 */
[----:B------:R-:W-:Y:S01]  /*0300*/  ULDC UR27, c[0x0][0x240] ;  /* 0x00009000001b7ab9 */ /* 0x000fe20000000800 */
[----:B------:R-:W2:Y:S01]  /*0310*/  I2F.RP R0, R9 ;  /* 0x0000000900007306 */ /* 0x000ea20000209400 */
        /* <DEDUP_REMOVED lines=14> */
[----:B--2---:R-:W2:Y:S01]  /*0400*/  MUFU.RCP R0, R0 ;  /* 0x0000000000007308 */ /* 0x004ea20000001000 */
        /* <DEDUP_REMOVED lines=12> */
[----:B------:R-:W-:Y:S01]  /*04d0*/  SHF.L.U32 R250, R249, 0x2, RZ ;  /* 0x00000002f9fa7819 */ /* 0x000fe200000006ff */
[----:B------:R-:W3:Y:S01]  /*04e0*/  LDC R132, c[0x0][0x230] ;  /* 0x00008c00ff847b82 */ /* 0x000ee20000000800 */
[----:B-1----:R-:W-:Y:S01]  /*04f0*/  IMAD R138, R244, 0x12, RZ ;  /* 0x00000012f48a7824 */ /* 0x002fe200078e02ff */
[----:B------:R-:W-:Y:S01]  /*0500*/  UISETP.GT.AND UP0, UPT, UR7, 0xff, UPT ;  /* 0x000000ff0700788c */ /* 0x000fe2000bf04270 */
[----:B--2---:R-:W-:-:S02]  /*0510*/  VIADD R4, R0, 0xffffffe ;  /* 0x0ffffffe00047836 */ /* 0x004fc40000000000 */
[----:B------:R-:W-:Y:S02]  /*0520*/  IMAD.MOV R0, RZ, RZ, -R12 ;  /* 0x000000ffff007224 */ /* 0x000fe400078e0a0c */
[----:B------:R1:W2:Y:S01]  /*0530*/  F2I.FTZ.U32.TRUNC.NTZ R5, R4 ;  /* 0x0000000400057305 */ /* 0x0002a2000021f000 */
[----:B------:R-:W4:Y:S01]  /*0540*/  LDC R133, c[0x0][0x230] ;  /* 0x00008c00ff857b82 */ /* 0x000f220000000800 */
[C---:B------:R-:W-:Y:S02]  /*0550*/  IMAD R142, R244.reuse, 0x1a, RZ ;  /* 0x0000001af48e7824 */ /* 0x040fe400078e02ff */
[C---:B------:R-:W-:Y:S02]  /*0560*/  IMAD R146, R244.reuse, 0x22, RZ ;  /* 0x00000022f4927824 */ /* 0x040fe400078e02ff */
[C---:B------:R-:W-:Y:S02]  /*0570*/  IMAD R150, R244.reuse, 0x2a, RZ ;  /* 0x0000002af4967824 */ /* 0x040fe400078e02ff */
[----:B------:R-:W-:Y:S01]  /*0580*/  IMAD R154, R244, 0x32, RZ ;  /* 0x00000032f49a7824 */ /* 0x000fe200078e02ff */
[----:B------:R-:W5:Y:S01]  /*0590*/  LDC R134, c[0x0][0x230] ;  /* 0x00008c00ff867b82 */ /* 0x000f620000000800 */
[----:B-1----:R-:W-:-:S02]  /*05a0*/  IMAD.MOV.U32 R4, RZ, RZ, RZ ;  /* 0x000000ffff047224 */ /* 0x002fc400078e00ff */
[C---:B------:R-:W-:Y:S02]  /*05b0*/  IMAD R158, R244.reuse, 0x3a, RZ ;  /* 0x0000003af49e7824 */ /* 0x040fe400078e02ff */
[----:B------:R-:W-:Y:S02]  /*05c0*/  IMAD R162, R244, 0x42, RZ ;  /* 0x00000042f4a27824 */ /* 0x000fe400078e02ff */
[--C-:B--2---:R-:W-:Y:S01]  /*05d0*/  IMAD.MOV R8, RZ, RZ, -R5.reuse ;  /* 0x000000ffff087224 */ /* 0x104fe200078e0a05 */
[----:B------:R-:W1:Y:S01]  /*05e0*/  LDC R136, c[0x0][0x230] ;  /* 0x00008c00ff887b82 */ /* 0x000e620000000800 */
[----:B---3--:R-:W-:Y:S02]  /*05f0*/  VIADD R132, R132, 0xfffffff9 ;  /* 0xfffffff984847836 */ /* 0x008fe40000000000 */
[----:B------:R-:W-:Y:S01]  /*0600*/  IMAD R11, R8, R9, RZ ;  /* 0x00000009080b7224 */ /* 0x000fe200078e02ff */
[----:B------:R-:W-:Y:S01]  /*0610*/  MOV R8, R10 ;  /* 0x0000000a00087202 */ /* 0x000fe20000000f00 */
[C---:B------:R-:W-:Y:S01]  /*0620*/  IMAD R166, R244.reuse, 0x4a, RZ ;  /* 0x0000004af4a67824 */ /* 0x040fe200078e02ff */
[----:B------:R-:W-:Y:S01]  /*0630*/  IABS R10, R3 ;  /* 0x00000003000a7213 */ /* 0x000fe20000000000 */
[----:B------:R-:W-:Y:S01]  /*0640*/  IMAD.HI.U32 R5, R5, R11, R4 ;  /* 0x0000000b05057227 */ /* 0x000fe200078e0004 */
[----:B------:R-:W2:Y:S03]  /*0650*/  LDC R135, c[0x0][0x230] ;  /* 0x00008c00ff877b82 */ /* 0x000ea60000000800 */
[----:B------:R-:W-:-:S02]  /*0660*/  IMAD R170, R244, 0x52, RZ ;  /* 0x00000052f4aa7824 */ /* 0x000fc400078e02ff */
[----:B------:R-:W-:-:S03]  /*0670*/  IMAD.HI.U32 R5, R5, R8, RZ ;  /* 0x0000000805057227 */ /* 0x000fc600078e00ff */
[----:B------:R-:W3:Y:S01]  /*0680*/  LDC R137, c[0x0][0x230] ;  /* 0x00008c00ff897b82 */ /* 0x000ee20000000800 */
[----:B------:R-:W-:Y:S02]  /*0690*/  IMAD R0, R5, R0, R8 ;  /* 0x0000000005007224 */ /* 0x000fe400078e0208 */
[----:B-----5:R-:W-:Y:S02]  /*06a0*/  VIADD R134, R134, 0xfffffff1 ;  /* 0xfffffff186867836 */ /* 0x020fe40000000000 */
[C---:B------:R-:W-:Y:S01]  /*06b0*/  IMAD R174, R244.reuse, 0x5a, RZ ;  /* 0x0000005af4ae7824 */ /* 0x040fe200078e02ff */
[----:B------:R-:W-:Y:S01]  /*06c0*/  ISETP.GT.U32.AND P1, PT, R9, R0, PT ;  /* 0x000000000900720c */ /* 0x000fe20003f24070 */
[C---:B------:R-:W-:Y:S01]  /*06d0*/  IMAD R178, R244.reuse, 0x62, RZ ;  /* 0x00000062f4b27824 */ /* 0x040fe200078e02ff */
[----:B------:R-:W5:Y:S01]  /*06e0*/  LDC R139, c[0x0][0x230] ;  /* 0x00008c00ff8b7b82 */ /* 0x000f620000000800 */
[C---:B------:R-:W-:Y:S02]  /*06f0*/  IMAD R182, R244.reuse, 0x6a, RZ ;  /* 0x0000006af4b67824 */ /* 0x040fe400078e02ff */
[----:B------:R-:W-:-:S02]  /*0700*/  IMAD R186, R244, 0x72, RZ ;  /* 0x00000072f4ba7824 */ /* 0x000fc400078e02ff */
[C---:B------:R-:W-:Y:S02]  /*0710*/  IMAD R190, R244.reuse, 0x7a, RZ ;  /* 0x0000007af4be7824 */ /* 0x040fe400078e02ff */
[C---:B------:R-:W-:Y:S01]  /*0720*/  IMAD R193, R244.reuse, 0x7, RZ ;  /* 0x00000007f4c17824 */ /* 0x040fe200078e02ff */
[----:B--2---:R-:W-:Y:S01]  /*0730*/  IADD3 R135, R135, -0x13, RZ ;  /* 0xffffffed87877810 */ /* 0x004fe20007ffe0ff */
[----:B------:R-:W2:Y:S01]  /*0740*/  LDC R140, c[0x0][0x230] ;  /* 0x00008c00ff8c7b82 */ /* 0x000ea20000000800 */
[----:B------:R-:W-:Y:S01]  /*0750*/  IMAD R198, R244, 0x17, RZ ;  /* 0x00000017f4c67824 */ /* 0x000fe200078e02ff */
[-C--:B------:R-:W-:Y:S01]  /*0760*/  @!P1 IADD3 R0, R0, -R9.reuse, RZ ;  /* 0x8000000900009210 */ /* 0x080fe20007ffe0ff */
[----:B------:R-:W-:Y:S01]  /*0770*/  @!P1 VIADD R5, R5, 0x1 ;  /* 0x0000000105059836 */ /* 0x000fe20000000000 */
[----:B------:R-:W-:Y:S01]  /*0780*/  ISETP.NE.AND P1, PT, R6, RZ, PT ;  /* 0x000000ff0600720c */ /* 0x000fe20003f25270 */
[----:B------:R-:W-:Y:S01]  /*0790*/  IMAD R202, R244, 0x1f, RZ ;  /* 0x0000001ff4ca7824 */ /* 0x000fe200078e02ff */
[----:B------:R-:W-:Y:S01]  /*07a0*/  ISETP.GE.U32.AND P0, PT, R0, R9, PT ;  /* 0x000000090000720c */ /* 0x000fe20003f06070 */
[C---:B------:R-:W-:Y:S01]  /*07b0*/  IMAD R204, R244.reuse, 0x23, RZ ;  /* 0x00000023f4cc7824 */ /* 0x040fe200078e02ff */
[----:B------:R-:W-:Y:S01]  /*07c0*/  LOP3.LUT R0, R7, R6, RZ, 0x3c, !PT ;  /* 0x0000000607007212 */ /* 0x000fe200078e3cff */
[----:B------:R-:W5:Y:S01]  /*07d0*/  LDC R141, c[0x0][0x230] ;  /* 0x00008c00ff8d7b82 */ /* 0x000f620000000800 */
[----:B------:R-:W-:-:S02]  /*07e0*/  IMAD R206, R244, 0x27, RZ ;  /* 0x00000027f4ce7824 */ /* 0x000fc400078e02ff */
[----:B------:R-:W-:Y:S01]  /*07f0*/  ISETP.GE.AND P2, PT, R0, RZ, PT ;  /* 0x000000ff0000720c */ /* 0x000fe20003f46270 */
[----:B------:R-:W-:Y:S02]  /*0800*/  VIADD R0, R2, 0xff ;  /* 0x000000ff02007836 */ /* 0x000fe40000000000 */
[C---:B------:R-:W-:Y:S02]  /*0810*/  IMAD R208, R244.reuse, 0x2b, RZ ;  /* 0x0000002bf4d07824 */ /* 0x040fe400078e02ff */
[----:B------:R-:W4:Y:S01]  /*0820*/  LDC R144, c[0x0][0x230] ;  /* 0x00008c00ff907b82 */ /* 0x000f220000000800 */
[C---:B------:R-:W-:Y:S02]  /*0830*/  IMAD R210, R244.reuse, 0x2f, RZ ;  /* 0x0000002ff4d27824 */ /* 0x040fe400078e02ff */
[----:B------:R-:W-:Y:S02]  /*0840*/  @P0 VIADD R5, R5, 0x1 ;  /* 0x0000000105050836 */ /* 0x000fe40000000000 */
[----:B------:R-:W-:-:S02]  /*0850*/  IMAD R212, R244, 0x33, RZ ;  /* 0x00000033f4d47824 */ /* 0x000fc400078e02ff */
[----:B--2---:R-:W-:Y:S01]  /*0860*/  VIADD R140, R140, 0xffffffdd ;  /* 0xffffffdd8c8c7836 */ /* 0x004fe20000000000 */
[----:B------:R-:W-:Y:S01]  /*0870*/  MOV R4, R5 ;  /* 0x0000000500047202 */ /* 0x000fe20000000f00 */
[----:B------:R-:W2:Y:S01]  /*0880*/  LDC R145, c[0x0][0x230] ;  /* 0x00008c00ff917b82 */ /* 0x000ea20000000800 */
[----:B------:R-:W-:Y:S01]  /*0890*/  SHF.R.S32.HI R5, RZ, 0x1f, R0 ;  /* 0x0000001fff057819 */ /* 0x000fe20000011400 */
[C---:B------:R-:W-:Y:S02]  /*08a0*/  IMAD R214, R244.reuse, 0x37, RZ ;  /* 0x00000037f4d67824 */ /* 0x040fe400078e02ff */
[----:B------:R-:W-:Y:S01]  /*08b0*/  @!P2 IMAD.MOV R4, RZ, RZ, -R4 ;  /* 0x000000ffff04a224 */ /* 0x000fe200078e0a04 */
[----:B------:R-:W-:Y:S01]  /*08c0*/  @!P1 LOP3.LUT R4, RZ, R6, RZ, 0x33, !PT ;  /* 0x00000006ff049212 */ /* 0x000fe200078e33ff */
[----:B------:R-:W-:Y:S01]  /*08d0*/  IMAD R216, R244, 0x3b, RZ ;  /* 0x0000003bf4d87824 */ /* 0x000fe200078e02ff */
[----:B------:R-:W-:Y:S01]  /*08e0*/  LEA.HI R5, R5, R0, RZ, 0x8 ;  /* 0x0000000005057211 */ /* 0x000fe200078f40ff */
[----:B------:R-:W1:Y:S01]  /*08f0*/  LDC R148, c[0x0][0x230] ;  /* 0x00008c00ff947b82 */ /* 0x000e620000000800 */
[----:B------:R-:W-:Y:S01]  /*0900*/  SHF.L.U32 R18, R4, 0x3, RZ ;  /* 0x0000000304127819 */ /* 0x000fe200000006ff */
[----:B------:R-:W-:-:S02]  /*0910*/  IMAD.MOV R4, RZ, RZ, -R4 ;  /* 0x000000ffff047224 */ /* 0x000fc400078e0a04 */
[----:B------:R-:W-:Y:S01]  /*0920*/  IMAD R218, R244, 0x3f, RZ ;  /* 0x0000003ff4da7824 */ /* 0x000fe200078e02ff */
[----:B------:R-:W-:Y:S01]  /*0930*/  LEA.HI.SX32 R5, R5, -R18, 0x18 ;  /* 0x8000001205057211 */ /* 0x000fe200078fc2ff */
[----:B------:R-:W-:Y:S01]  /*0940*/  IMAD R14, R6, R4, R7 ;  /* 0x00000004060e7224 */ /* 0x000fe200078e0207 */
[----:B----4-:R-:W-:Y:S01]  /*0950*/  IADD3 R144, R144, -0x2b, RZ ;  /* 0xffffffd590907810 */ /* 0x010fe20007ffe0ff */
[----:B------:R-:W-:Y:S01]  /*0960*/  IMAD.MOV.U32 R4, RZ, RZ, RZ ;  /* 0x000000ffff047224 */ /* 0x000fe200078e00ff */
[----:B------:R-:W-:Y:S01]  /*0970*/  VIMNMX R19, R5, 0x8, PT ;  /* 0x0000000805137848 */ /* 0x000fe20003fe0100 */
[----:B------:R-:W4:Y:S01]  /*0980*/  LDC R149, c[0x0][0x230] ;  /* 0x00008c00ff957b82 */ /* 0x000f220000000800 */
[----:B------:R-:W-:Y:S01]  /*0990*/  IABS R6, R14 ;  /* 0x0000000e00067213 */ /* 0x000fe20000000000 */
[C---:B------:R-:W-:Y:S01]  /*09a0*/  IMAD R220, R244.reuse, 0x43, RZ ;  /* 0x00000043f4dc7824 */ /* 0x040fe200078e02ff */
[----:B------:R-:W-:Y:S01]  /*09b0*/  IABS R9, R19 ;  /* 0x0000001300097213 */ /* 0x000fe20000000000 */
[----:B------:R-:W-:-:S02]  /*09c0*/  IMAD R222, R244, 0x47, RZ ;  /* 0x00000047f4de7824 */ /* 0x000fc400078e02ff */
[C---:B------:R-:W-:Y:S01]  /*09d0*/  IMAD R224, R244.reuse, 0x4b, RZ ;  /* 0x0000004bf4e07824 */ /* 0x040fe200078e02ff */
[----:B------:R-:W3:Y:S01]  /*09e0*/  I2F.RP R0, R9 ;  /* 0x0000000900007306 */ /* 0x000ee20000209400 */
[----:B------:R-:W5:Y:S01]  /*09f0*/  LDC R152, c[0x0][0x230] ;  /* 0x00008c00ff987b82 */ /* 0x000f620000000800 */
[C---:B------:R-:W-:Y:S02]  /*0a00*/  IMAD R226, R244.reuse, 0x4f, RZ ;  /* 0x0000004ff4e27824 */ /* 0x040fe400078e02ff */
[C---:B------:R-:W-:Y:S02]  /*0a10*/  IMAD R228, R244.reuse, 0x53, RZ ;  /* 0x00000053f4e47824 */ /* 0x040fe400078e02ff */
[----:B------:R-:W-:Y:S02]  /*0a20*/  IMAD R230, R244, 0x57, RZ ;  /* 0x00000057f4e67824 */ /* 0x000fe400078e02ff */
[----:B-1----:R-:W-:Y:S01]  /*0a30*/  VIADD R148, R148, 0xffffffcd ;  /* 0xffffffcd94947836 */ /* 0x002fe20000000000 */
[----:B------:R-:W1:Y:S01]  /*0a40*/  LDC R153, c[0x0][0x230] ;  /* 0x00008c00ff997b82 */ /* 0x000e620000000800 */
[----:B------:R-:W-:-:S02]  /*0a50*/  IMAD R232, R244, 0x5b, RZ ;  /* 0x0000005bf4e87824 */ /* 0x000fc400078e02ff */
[C---:B------:R-:W-:Y:S02]  /*0a60*/  IMAD R234, R244.reuse, 0x5f, RZ ;  /* 0x0000005ff4ea7824 */ /* 0x040fe400078e02ff */
[C---:B------:R-:W-:Y:S01]  /*0a70*/  IMAD R236, R244.reuse, 0x63, RZ ;  /* 0x00000063f4ec7824 */ /* 0x040fe200078e02ff */
[----:B---3--:R-:W3:Y:S01]  /*0a80*/  MUFU.RCP R0, R0 ;  /* 0x0000000000007308 */ /* 0x008ee20000001000 */
[C---:B------:R-:W-:Y:S01]  /*0a90*/  IMAD R238, R244.reuse, 0x67, RZ ;  /* 0x00000067f4ee7824 */ /* 0x040fe200078e02ff */
[----:B------:R-:W2:Y:S01]  /*0aa0*/  LDC R156, c[0x0][0x230] ;  /* 0x00008c00ff9c7b82 */ /* 0x000ea20000000800 */
[C---:B------:R-:W-:Y:S02]  /*0ab0*/  IMAD R240, R244.reuse, 0x6b, RZ ;  /* 0x0000006bf4f07824 */ /* 0x040fe400078e02ff */
[C---:B------:R-:W-:Y:S02]  /*0ac0*/  IMAD R242, R244.reuse, 0x6f, RZ ;  /* 0x0000006ff4f27824 */ /* 0x040fe400078e02ff */
[----:B------:R-:W-:-:S02]  /*0ad0*/  IMAD R245, R244, 0x73, RZ ;  /* 0x00000073f4f57824 */ /* 0x000fc400078e02ff */
[----:B------:R-:W-:Y:S01]  /*0ae0*/  IMAD R248, R244, 0x7b, RZ ;  /* 0x0000007bf4f87824 */ /* 0x000fe200078e02ff */
[----:B------:R-:W1:Y:S01]  /*0af0*/  LDC R157, c[0x0][0x230] ;  /* 0x00008c00ff9d7b82 */ /* 0x000e620000000800 */
[----:B-----5:R-:W-:Y:S02]  /*0b00*/  VIADD R152, R152, 0xffffffc5 ;  /* 0xffffffc598987836 */ /* 0x020fe40000000000 */
[----:B---3--:R-:W-:Y:S01]  /*0b10*/  VIADD R5, R0, 0xffffffe ;  /* 0x0ffffffe00057836 */ /* 0x008fe20000000000 */
[----:B------:R-:W-:-:S04]  /*0b20*/  IABS R0, R2 ;  /* 0x0000000200007213 */ /* 0x000fc80000000000 */
[----:B------:R-:W3:Y:S01]  /*0b30*/  LDC R160, c[0x0][0x230] ;  /* 0x00008c00ffa07b82 */ /* 0x000ee20000000800 */
[----:B------:R-:W5:Y:S01]  /*0b40*/  F2I.FTZ.U32.TRUNC.NTZ R5, R5 ;  /* 0x0000000500057305 */ /* 0x000f62000021f000 */
[----:B--2---:R-:W-:-:S06]  /*0b50*/  IADD3 R156, R156, -0x43, RZ ;  /* 0xffffffbd9c9c7810 */ /* 0x004fcc0007ffe0ff */
[----:B------:R-:W2:Y:S08]  /*0b60*/  LDC R161, c[0x0][0x230] ;  /* 0x00008c00ffa17b82 */ /* 0x000eb00000000800 */
[----:B------:R-:W4:Y:S01]  /*0b70*/  LDC R164, c[0x0][0x230] ;  /* 0x00008c00ffa47b82 */ /* 0x000f220000000800 */
[----:B-----5:R-:W-:-:S05]  /*0b80*/  IADD3 R8, RZ, -R5, RZ ;  /* 0x80000005ff087210 */ /* 0x020fca0007ffe0ff */
[----:B------:R-:W-:Y:S01]  /*0b90*/  IMAD R7, R8, R9, RZ ;  /* 0x0000000908077224 */ /* 0x000fe200078e02ff */
[----:B------:R-:W-:Y:S01]  /*0ba0*/  IABS R8, R19 ;  /* 0x0000001300087213 */ /* 0x000fe20000000000 */
[----:B---3--:R-:W-:Y:S01]  /*0bb0*/  VIADD R160, R160, 0xffffffb5 ;  /* 0xffffffb5a0a07836 */ /* 0x008fe20000000000 */
[----:B------:R-:W3:Y:S01]  /*0bc0*/  LDC R165, c[0x0][0x230] ;  /* 0x00008c00ffa57b82 */ /* 0x000ee20000000800 */
[----:B------:R-:W-:Y:S01]  /*0bd0*/  IMAD.HI.U32 R4, R5, R7, R4 ;  /* 0x0000000705047227 */ /* 0x000fe200078e0004 */
[----:B------:R-:W-:-:S03]  /*0be0*/  MOV R7, R6 ;  /* 0x0000000600077202 */ /* 0x000fc60000000f00 */
[----:B------:R-:W-:Y:S02]  /*0bf0*/  IMAD.MOV R6, RZ, RZ, -R8 ;  /* 0x000000ffff067224 */ /* 0x000fe400078e0a08 */
[----:B------:R-:W-:Y:S01]  /*0c00*/  IMAD.HI.U32 R4, R4, R7, RZ ;  /* 0x0000000704047227 */ /* 0x000fe200078e00ff */
[----:B------:R-:W5:Y:S03]  /*0c10*/  LDC R168, c[0x0][0x230] ;  /* 0x00008c00ffa87b82 */ /* 0x000f660000000800 */
[----:B------:R-:W-:Y:S02]  /*0c20*/  IMAD.MOV.U32 R5, RZ, RZ, R10 ;  /* 0x000000ffff057224 */ /* 0x000fe400078e000a */
[----:B------:R-:W-:Y:S02]  /*0c30*/  IMAD R6, R4, R6, R7 ;  /* 0x0000000604067224 */ /* 0x000fe400078e0207 */
[----:B------:R-:W1:Y:S01]  /*0c40*/  I2F.RP R8, R5 ;  /* 0x0000000500087306 */ /* 0x000e620000209400 */
[----:B----4-:R-:W-:Y:S01]  /*0c50*/  VIADD R164, R164, 0xffffffad ;  /* 0xffffffada4a47836 */ /* 0x010fe20000000000 */
[----:B------:R-:W4:Y:S01]  /*0c60*/  LDC R169, c[0x0][0x230] ;  /* 0x00008c00ffa97b82 */ /* 0x000f220000000800 */
[----:B------:R-:W-:-:S05]  /*0c70*/  ISETP.GT.U32.AND P1, PT, R9, R6, PT ;  /* 0x000000060900720c */ /* 0x000fca0003f24070 */
[----:B------:R-:W2:Y:S02]  /*0c80*/  I2F.RP R7, R0 ;  /* 0x0000000000077306 */ /* 0x000ea40000209400 */
[----:B------:R-:W3:Y:S06]  /*0c90*/  LDC R172, c[0x0][0x230] ;  /* 0x00008c00ffac7b82 */ /* 0x000eec0000000800 */
[----:B-1----:R-:W1:Y:S01]  /*0ca0*/  MUFU.RCP R8, R8 ;  /* 0x0000000800087308 */ /* 0x002e620000001000 */
[----:B------:R-:W-:Y:S01]  /*0cb0*/  @!P1 IMAD.IADD R6, R6, 0x1, -R9 ;  /* 0x0000000106069824 */ /* 0x000fe200078e0a09 */
[----:B-----5:R-:W-:Y:S01]  /*0cc0*/  IADD3 R168, R168, -0x5b, RZ ;  /* 0xffffffa5a8a87810 */ /* 0x020fe20007ffe0ff */
[----:B------:R-:W-:Y:S01]  /*0cd0*/  @!P1 VIADD R4, R4, 0x1 ;  /* 0x0000000104049836 */ /* 0x000fe20000000000 */
[----:B------:R-:W-:Y:S01]  /*0ce0*/  ISETP.NE.AND P1, PT, R19, RZ, PT ;  /* 0x000000ff1300720c */ /* 0x000fe20003f25270 */
[----:B------:R-:W5:Y:S01]  /*0cf0*/  LDC R173, c[0x0][0x230] ;  /* 0x00008c00ffad7b82 */ /* 0x000f620000000800 */
[----:B------:R-:W-:-:S02]  /*0d00*/  ISETP.GE.U32.AND P0, PT, R6, R9, PT ;  /* 0x000000090600720c */ /* 0x000fc40003f06070 */
[----:B------:R-:W-:Y:S01]  /*0d10*/  LOP3.LUT R6, R14, R19, RZ, 0x3c, !PT ;  /* 0x000000130e067212 */ /* 0x000fe200078e3cff */
[----:B--2---:R-:W2:Y:S03]  /*0d20*/  MUFU.RCP R7, R7 ;  /* 0x0000000700077308 */ /* 0x004ea60000001000 */
[----:B------:R-:W-:Y:S01]  /*0d30*/  ISETP.GE.AND P2, PT, R6, RZ, PT ;  /* 0x000000ff0600720c */ /* 0x000fe20003f46270 */
[----:B------:R-:W4:Y:S01]  /*0d40*/  LDC R176, c[0x0][0x230] ;  /* 0x00008c00ffb07b82 */ /* 0x000f220000000800 */
[----:B-1----:R-:W-:Y:S01]  /*0d50*/  IADD3 R16, R8, 0xffffffe, RZ ;  /* 0x0ffffffe08107810 */ /* 0x002fe20007ffe0ff */
[----:B---3--:R-:W-:-:S04]  /*0d60*/  VIADD R172, R172, 0xffffff9d ;  /* 0xffffff9dacac7836 */ /* 0x008fc80000000000 */
[----:B------:R-:W-:Y:S01]  /*0d70*/  @P0 VIADD R4, R4, 0x1 ;  /* 0x0000000104040836 */ /* 0x000fe20000000000 */
[----:B------:R1:W3:Y:S01]  /*0d80*/  F2I.FTZ.U32.TRUNC.NTZ R17, R16 ;  /* 0x0000001000117305 */ /* 0x0002e2000021f000 */
[----:B------:R-:W-:Y:S01]  /*0d90*/  ISETP.GE.AND P0, PT, R249, UR5, PT ;  /* 0x00000005f9007c0c */ /* 0x000fe2000bf06270 */
[----:B------:R-:W-:Y:S01]  /*0da0*/  ULDC UR5, c[0x0][0x230] ;  /* 0x00008c0000057ab9 */ /* 0x000fe20000000800 */
[----:B------:R-:W5:Y:S01]  /*0db0*/  LDC R177, c[0x0][0x230] ;  /* 0x00008c00ffb17b82 */ /* 0x000f620000000800 */
[----:B------:R-:W-:Y:S02]  /*0dc0*/  MOV R20, R4 ;  /* 0x0000000400147202 */ /* 0x000fe40000000f00 */
[----:B--2---:R-:W-:-:S03]  /*0dd0*/  IADD3 R7, R7, 0xffffffe, RZ ;  /* 0x0ffffffe07077810 */ /* 0x004fc60007ffe0ff */
[----:B------:R-:W-:Y:S01]  /*0de0*/  @!P2 IMAD.MOV R20, RZ, RZ, -R20 ;  /* 0x000000ffff14a224 */ /* 0x000fe200078e0a14 */
[----:B------:R-:W-:Y:S01]  /*0df0*/  @!P1 LOP3.LUT R20, RZ, R19, RZ, 0x33, !PT ;  /* 0x00000013ff149212 */ /* 0x000fe200078e33ff */
[----:B-1----:R-:W-:Y:S01]  /*0e00*/  IMAD.MOV.U32 R16, RZ, RZ, RZ ;  /* 0x000000ffff107224 */ /* 0x002fe200078e00ff */
[----:B------:R-:W1:Y:S01]  /*0e10*/  F2I.FTZ.U32.TRUNC.NTZ R7, R7 ;  /* 0x0000000700077305 */ /* 0x000e62000021f000 */
[----:B------:R-:W2:Y:S01]  /*0e20*/  LDC R180, c[0x0][0x230] ;  /* 0x00008c00ffb47b82 */ /* 0x000ea20000000800 */
[----:B------:R-:W-:Y:S01]  /*0e30*/  SHF.L.U32 R81, R20, 0x6, RZ ;  /* 0x0000000614517819 */ /* 0x000fe200000006ff */
[--C-:B---3--:R-:W-:Y:S02]  /*0e40*/  IMAD.MOV R4, RZ, RZ, -R17.reuse ;  /* 0x000000ffff047224 */ /* 0x108fe400078e0a11 */
[----:B------:R-:W-:Y:S01]  /*0e50*/  IMAD.MOV R20, RZ, RZ, -R20 ;  /* 0x000000ffff147224 */ /* 0x000fe200078e0a14 */
[C---:B------:R-:W-:Y:S01]  /*0e60*/  IADD3 R22, R81.reuse, 0x2, RZ ;  /* 0x0000000251167810 */ /* 0x040fe20007ffe0ff */
[----:B------:R-:W-:Y:S01]  /*0e70*/  IMAD R9, R4, R5, RZ ;  /* 0x0000000504097224 */ /* 0x000fe200078e02ff */
[C---:B------:R-:W-:Y:S01]  /*0e80*/  IADD3 R24, R81.reuse, 0x4, RZ ;  /* 0x0000000451187810 */ /* 0x040fe20007ffe0ff */
[----:B------:R-:W-:Y:S01]  /*0e90*/  VIADD R21, R81, 0x3f ;  /* 0x0000003f51157836 */ /* 0x000fe20000000000 */
[----:B------:R-:W-:Y:S01]  /*0ea0*/  IABS R13, R22 ;  /* 0x00000016000d7213 */ /* 0x000fe20000000000 */
[----:B------:R-:W-:Y:S01]  /*0eb0*/  IMAD.HI.U32 R16, R17, R9, R16 ;  /* 0x0000000911107227 */ /* 0x000fe200078e0010 */
[C---:B------:R-:W-:Y:S01]  /*0ec0*/  IADD3 R17, R81.reuse, 0x1, RZ ;  /* 0x0000000151117810 */ /* 0x040fe20007ffe0ff */
[----:B------:R3:W-:Y:S01]  /*0ed0*/  STL [R1+0x954], R81 ;  /* 0x0009545101007387 */ /* 0x0007e20000100800 */
[----:B------:R-:W-:Y:S01]  /*0ee0*/  IABS R12, R21 ;  /* 0x00000015000c7213 */ /* 0x000fe20000000000 */
[----:B------:R-:W-:Y:S01]  /*0ef0*/  IMAD.U32 R4, RZ, RZ, UR4 ;  /* 0x00000004ff047e24 */ /* 0x000fe2000f8e00ff */
[----:B------:R-:W-:Y:S01]  /*0f00*/  IABS R10, R17 ;  /* 0x00000011000a7213 */ /* 0x000fe20000000000 */
[----:B------:R-:W-:Y:S01]  /*0f10*/  VIADD R23, R81, 0x3 ;  /* 0x0000000351177836 */ /* 0x000fe20000000000 */
[----:B------:R-:W-:Y:S01]  /*0f20*/  ISETP.GE.AND P2, PT, R21, RZ, PT ;  /* 0x000000ff1500720c */ /* 0x000fe20003f46270 */
[----:B------:R-:W-:Y:S01]  /*0f30*/  IMAD.HI.U32 R6, R16, R12, RZ ;  /* 0x0000000c10067227 */ /* 0x000fe200078e00ff */
[----:B------:R-:W-:Y:S01]  /*0f40*/  SEL R8, R4, RZ, !P0 ;  /* 0x000000ff04087207 */ /* 0x000fe20004000000 */
[----:B------:R-:W-:Y:S01]  /*0f50*/  ULDC UR4, c[0x0][0x230] ;  /* 0x00008c0000047ab9 */ /* 0x000fe20000000800 */
[----:B------:R-:W-:Y:S01]  /*0f60*/  IABS R15, R23 ;  /* 0x00000017000f7213 */ /* 0x000fe20000000000 */
[----:B------:R-:W-:Y:S01]  /*0f70*/  IMAD.MOV R6, RZ, RZ, -R6 ;  /* 0x000000ffff067224 */ /* 0x000fe200078e0a06 */
[----:B------:R-:W-:Y:S01]  /*0f80*/  ISETP.NE.U32.AND P0, PT, R8, RZ, PT ;  /* 0x000000ff0800720c */ /* 0x000fe20003f05070 */
[--C-:B-1----:R-:W-:Y:S01]  /*0f90*/  IMAD.MOV R11, RZ, RZ, -R7.reuse ;  /* 0x000000ffff0b7224 */ /* 0x102fe200078e0a07 */
[----:B------:R-:W-:Y:S01]  /*0fa0*/  IADD3 R29, R81, 0xd, RZ ;  /* 0x0000000d511d7810 */ /* 0x000fe20007ffe0ff */
[----:B------:R-:W-:Y:S01]  /*0fb0*/  IMAD R12, R5, R6, R12 ;  /* 0x00000006050c7224 */ /* 0x000fe200078e020c */
[C---:B------:R-:W-:Y:S01]  /*0fc0*/  IADD3 R35, R81.reuse, 0x13, RZ ;  /* 0x0000001351237810 */ /* 0x040fe20007ffe0ff */
[----:B------:R-:W-:Y:S01]  /*0fd0*/  IMAD.HI.U32 R8, R16, R10, RZ ;  /* 0x0000000a10087227 */ /* 0x000fe200078e00ff */
[----:B------:R-:W-:Y:S01]  /*0fe0*/  IADD3 R42, R81, 0x19, RZ ;  /* 0x00000019512a7810 */ /* 0x000fe20007ffe0ff */
[----:B------:R-:W1:Y:S01]  /*0ff0*/  LDC R181, c[0x0][0x230] ;  /* 0x00008c00ffb57b82 */ /* 0x000e620000000800 */
[----:B------:R-:W-:Y:S01]  /*1000*/  ISETP.GT.U32.AND P1, PT, R5, R12, PT ;  /* 0x0000000c0500720c */ /* 0x000fe20003f24070 */
[----:B------:R-:W-:Y:S01]  /*1010*/  IMAD.MOV.U32 R6, RZ, RZ, RZ ;  /* 0x000000ffff067224 */ /* 0x000fe200078e00ff */
[----:B------:R-:W-:Y:S01]  /*1020*/  IADD3 R8, -R8, RZ, RZ ;  /* 0x000000ff08087210 */ /* 0x000fe20007ffe1ff */
[----:B------:R-:W-:Y:S01]  /*1030*/  IMAD R11, R11, R0, RZ ;  /* 0x000000000b0b7224 */ /* 0x000fe200078e02ff */
[----:B------:R-:W-:Y:S01]  /*1040*/  IABS R30, R35 ;  /* 0x00000023001e7213 */ /* 0x000fe20000000000 */
[----:B------:R-:W-:Y:S01]  /*1050*/  IMAD.HI.U32 R9, R16, R13, RZ ;  /* 0x0000000d10097227 */ /* 0x000fe200078e00ff */
[C---:B------:R-:W-:Y:S01]  /*1060*/  IADD3 R44, R81.reuse, 0x1b, RZ ;  /* 0x0000001b512c7810 */ /* 0x040fe20007ffe0ff */
[----:B------:R-:W3:Y:S01]  /*1070*/  LDC R184, c[0x0][0x230] ;  /* 0x00008c00ffb87b82 */ /* 0x000ee20000000800 */
[----:B------:R-:W-:Y:S01]  /*1080*/  IADD3 R50, R81, 0x22, RZ ;  /* 0x0000002251327810 */ /* 0x000fe20007ffe0ff */
[----:B------:R-:W-:Y:S01]  /*1090*/  IMAD.HI.U32 R6, R7, R11, R6 ;  /* 0x0000000b07067227 */ /* 0x000fe200078e0006 */
[----:B------:R-:W-:-:S02]  /*10a0*/  IABS R11, R24 ;  /* 0x00000018000b7213 */ /* 0x000fc40000000000 */
[----:B------:R-:W-:Y:S01]  /*10b0*/  IABS R39, R44 ;  /* 0x0000002c00277213 */ /* 0x000fe20000000000 */
[----:B------:R-:W-:Y:S01]  /*10c0*/  IMAD R20, R19, R20, R14 ;  /* 0x0000001413147224 */ /* 0x000fe200078e020e */
[C---:B------:R-:W-:Y:S01]  /*10d0*/  IADD3 R56, R81.reuse, 0x28, RZ ;  /* 0x0000002851387810 */ /* 0x040fe20007ffe0ff */
[----:B------:R-:W-:Y:S01]  /*10e0*/  IMAD.HI.U32 R7, R16, R15, RZ ;  /* 0x0000000f10077227 */ /* 0x000fe200078e00ff */
[C---:B------:R-:W-:Y:S01]  /*10f0*/  IADD3 R59, R81.reuse, 0x2b, RZ ;  /* 0x0000002b513b7810 */ /* 0x040fe20007ffe0ff */
[----:B------:R-:W1:Y:S01]  /*1100*/  LDC R185, c[0x0][0x230] ;  /* 0x00008c00ffb97b82 */ /* 0x000e620000000800 */
[C---:B------:R-:W-:Y:S01]  /*1110*/  IADD3 R63, R81.reuse, 0x2e, RZ ;  /* 0x0000002e513f7810 */ /* 0x040fe20007ffe0ff */
[----:B------:R-:W-:Y:S01]  /*1120*/  IMAD.MOV R14, RZ, RZ, -R9 ;  /* 0x000000ffff0e7224 */ /* 0x000fe200078e0a09 */
[----:B------:R-:W-:Y:S01]  /*1130*/  IADD3 R65, R81, 0x30, RZ ;  /* 0x0000003051417810 */ /* 0x000fe20007ffe0ff */
[----:B------:R-:W-:Y:S01]  /*1140*/  IMAD R8, R5, R8, R10 ;  /* 0x0000000805087224 */ /* 0x000fe200078e020a */
[----:B------:R-:W-:Y:S01]  /*1150*/  IADD3 R67, R81, 0x33, RZ ;  /* 0x0000003351437810 */ /* 0x000fe20007ffe0ff */
[----:B------:R-:W-:Y:S01]  /*1160*/  IMAD.MOV R10, RZ, RZ, -R7 ;  /* 0x000000ffff0a7224 */ /* 0x000fe200078e0a07 */
[----:B------:R-:W-:Y:S01]  /*1170*/  IABS R60, R65 ;  /* 0x00000041003c7213 */ /* 0x000fe20000000000 */
[C---:B------:R-:W-:Y:S01]  /*1180*/  IMAD R9, R5.reuse, R14, R13 ;  /* 0x0000000e05097224 */ /* 0x040fe200078e020d */
[----:B------:R-:W-:Y:S01]  /*1190*/  ISETP.GT.U32.AND P5, PT, R5, R8, PT ;  /* 0x000000080500720c */ /* 0x000fe20003fa4070 */
[----:B------:R-:W-:Y:S01]  /*11a0*/  @!P1 IMAD.IADD R12, R12, 0x1, -R5 ;  /* 0x000000010c0c9824 */ /* 0x000fe200078e0a05 */
[----:B------:R-:W-:Y:S01]  /*11b0*/  ISETP.GE.AND P1, PT, R17, RZ, PT ;  /* 0x000000ff1100720c */ /* 0x000fe20003f26270 */
[C---:B------:R-:W-:Y:S01]  /*11c0*/  IMAD R10, R5.reuse, R10, R15 ;  /* 0x0000000a050a7224 */ /* 0x040fe200078e020f */
[C---:B------:R-:W-:Y:S01]  /*11d0*/  ISETP.GT.U32.AND P3, PT, R5.reuse, R9, PT ;  /* 0x000000090500720c */ /* 0x040fe20003f64070 */
[----:B------:R-:W-:Y:S01]  /*11e0*/  IMAD.HI.U32 R7, R16, R11, RZ ;  /* 0x0000000b10077227 */ /* 0x000fe200078e00ff */
[C---:B------:R-:W-:Y:S01]  /*11f0*/  ISETP.GT.U32.AND P4, PT, R5.reuse, R12, PT ;  /* 0x0000000c0500720c */ /* 0x040fe20003f84070 */
[----:B------:R-:W5:Y:S01]  /*1200*/  LDC R188, c[0x0][0x230] ;  /* 0x00008c00ffbc7b82 */ /* 0x000f620000000800 */
[----:B------:R-:W-:Y:S01]  /*1210*/  ISETP.GT.U32.AND P6, PT, R5, R10, PT ;  /* 0x0000000a0500720c */ /* 0x000fe20003fc4070 */
[C---:B------:R-:W-:Y:S01]  /*1220*/  VIADD R25, R81.reuse, 0x8 ;  /* 0x0000000851197836 */ /* 0x040fe20000000000 */
[----:B------:R-:W-:Y:S01]  /*1230*/  IADD3 R15, R81, 0x5, RZ ;  /* 0x00000005510f7810 */ /* 0x000fe20007ffe0ff */
[----:B------:R-:W-:Y:S01]  /*1240*/  IMAD.IADD R20, R18, 0x1, R20 ;  /* 0x0000000112147824 */ /* 0x000fe200078e0214 */
[----:B------:R-:W-:Y:S01]  /*1250*/  IADD3 R14, -R7, RZ, RZ ;  /* 0x000000ff070e7210 */ /* 0x000fe20007ffe1ff */
[--C-:B------:R-:W-:Y:S01]  /*1260*/  @!P5 IMAD.IADD R8, R8, 0x1, -R5.reuse ;  /* 0x000000010808d824 */ /* 0x100fe200078e0a05 */
[----:B------:R-:W-:Y:S01]  /*1270*/  IABS R13, R15 ;  /* 0x0000000f000d7213 */ /* 0x000fe20000000000 */
[----:B------:R-:W-:Y:S01]  /*1280*/  VIADD R26, R81, 0xa ;  /* 0x0000000a511a7836 */ /* 0x000fe20000000000 */
[----:B------:R-:W-:Y:S01]  /*1290*/  ISETP.GE.AND P5, PT, R23, RZ, PT ;  /* 0x000000ff1700720c */ /* 0x000fe20003fa6270 */
[--C-:B------:R-:W-:Y:S01]  /*12a0*/  @!P3 IMAD.IADD R9, R9, 0x1, -R5.reuse ;  /* 0x000000010909b824 */ /* 0x100fe200078e0a05 */
[C---:B------:R-:W-:Y:S01]  /*12b0*/  ISETP.GT.U32.AND P3, PT, R5.reuse, R8, PT ;  /* 0x000000080500720c */ /* 0x040fe20003f64070 */
[----:B------:R-:W-:Y:S01]  /*12c0*/  @!P4 IMAD.IADD R12, R12, 0x1, -R5 ;  /* 0x000000010c0cc824 */ /* 0x000fe200078e0a05 */
[----:B------:R-:W-:Y:S01]  /*12d0*/  ISETP.GE.AND P4, PT, R22, RZ, PT ;  /* 0x000000ff1600720c */ /* 0x000fe20003f86270 */
[C---:B------:R-:W-:Y:S01]  /*12e0*/  IMAD R11, R5.reuse, R14, R11 ;  /* 0x0000000e050b7224 */ /* 0x040fe200078e020b */
[----:B------:R-:W-:Y:S01]  /*12f0*/  @!P6 IADD3 R10, R10, -R5, RZ ;  /* 0x800000050a0ae210 */ /* 0x000fe20007ffe0ff */
[----:B------:R-:W-:Y:S01]  /*1300*/  IMAD.MOV.U32 R7, RZ, RZ, R12 ;  /* 0x000000ffff077224 */ /* 0x000fe200078e000c */
[----:B------:R-:W-:Y:S01]  /*1310*/  ISETP.GT.U32.AND P6, PT, R5, R9, PT ;  /* 0x000000090500720c */ /* 0x000fe20003fc4070 */
[----:B------:R-:W-:Y:S01]  /*1320*/  IMAD.HI.U32 R12, R16, R13, RZ ;  /* 0x0000000d100c7227 */ /* 0x000fe200078e00ff */
[C---:B------:R-:W-:Y:S01]  /*1330*/  IADD3 R23, R81.reuse, 0x7, RZ ;  /* 0x0000000751177810 */ /* 0x040fe20007ffe0ff */
[----:B------:R-:W1:Y:S01]  /*1340*/  LDC R191, c[0x0][0x230] ;  /* 0x00008c00ffbf7b82 */ /* 0x000e620000000800 */
[----:B------:R-:W-:Y:S01]  /*1350*/  IABS R21, R25 ;  /* 0x0000001900157213 */ /* 0x000fe20000000000 */
[----:B------:R-:W-:Y:S01]  /*1360*/  IMAD.MOV R12, RZ, RZ, -R12 ;  /* 0x000000ffff0c7224 */ /* 0x000fe200078e0a0c */
[----:B------:R-:W-:Y:S01]  /*1370*/  IABS R19, R23 ;  /* 0x0000001700137213 */ /* 0x000fe20000000000 */
[----:B------:R-:W-:Y:S01]  /*1380*/  VIADD R22, R81, 0x6 ;  /* 0x0000000651167836 */ /* 0x000fe20000000000 */
[----:B------:R-:W-:Y:S01]  /*1390*/  @!P3 IADD3 R8, R8, -R5, RZ ;  /* 0x800000050808b210 */ /* 0x000fe20007ffe0ff */
[C---:B------:R-:W-:Y:S01]  /*13a0*/  IMAD R12, R5.reuse, R12, R13 ;  /* 0x0000000c050c7224 */ /* 0x040fe200078e020d */
[----:B------:R-:W-:Y:S01]  /*13b0*/  ISETP.GT.U32.AND P3, PT, R5, R11, PT ;  /* 0x0000000b0500720c */ /* 0x000fe20003f64070 */
[----:B------:R-:W-:Y:S01]  /*13c0*/  @!P2 IMAD.MOV R7, RZ, RZ, -R7 ;  /* 0x000000ffff07a224 */ /* 0x000fe200078e0a07 */
[----:B------:R-:W-:Y:S01]  /*13d0*/  IABS R17, R22 ;  /* 0x0000001600117213 */ /* 0x000fe20000000000 */
[----:B------:R-:W-:Y:S01]  /*13e0*/  @!P6 IMAD.IADD R9, R9, 0x1, -R5 ;  /* 0x000000010909e824 */ /* 0x000fe200078e0a05 */
[C---:B------:R-:W-:Y:S01]  /*13f0*/  ISETP.GT.U32.AND P6, PT, R5.reuse, R12, PT ;  /* 0x0000000c0500720c */ /* 0x040fe20003fc4070 */
[C---:B------:R-:W-:Y:S01]  /*1400*/  IMAD.HI.U32 R14, R16.reuse, R19, RZ ;  /* 0x00000013100e7227 */ /* 0x040fe200078e00ff */
[----:B------:R-:W-:Y:S01]  /*1410*/  ISETP.GT.U32.AND P2, PT, R5, R10, PT ;  /* 0x0000000a0500720c */ /* 0x000fe20003f44070 */
[----:B------:R-:W4:Y:S01]  /*1420*/  LDC R192, c[0x0][0x230] ;  /* 0x00008c00ffc07b82 */ /* 0x000f220000000800 */
[----:B------:R-:W-:Y:S01]  /*1430*/  @!P4 IADD3 R9, -R9, RZ, RZ ;  /* 0x000000ff0909c210 */ /* 0x000fe20007ffe1ff */
[----:B------:R-:W-:Y:S01]  /*1440*/  IMAD.HI.U32 R13, R16, R17, RZ ;  /* 0x00000011100d7227 */ /* 0x000fe200078e00ff */
[----:B------:R-:W-:-:S02]  /*1450*/  IABS R66, R67 ;  /* 0x0000004300427213 */ /* 0x000fc40000000000 */
[----:B------:R-:W-:Y:S01]  /*1460*/  PRMT R130, R249, 0x6540, R20 ;  /* 0x00006540f9827816 */ /* 0x000fe20000000014 */
[----:B------:R-:W-:Y:S01]  /*1470*/  IMAD.MOV R18, RZ, RZ, -R13 ;  /* 0x000000ffff127224 */ /* 0x000fe200078e0a0d */
[----:B------:R-:W-:Y:S01]  /*1480*/  @!P3 IADD3 R11, R11, -R5, RZ ;  /* 0x800000050b0bb210 */ /* 0x000fe20007ffe0ff */
[----:B------:R-:W-:Y:S01]  /*1490*/  IMAD.MOV R14, RZ, RZ, -R14 ;  /* 0x000000ffff0e7224 */ /* 0x000fe200078e0a0e */
[----:B------:R-:W-:Y:S01]  /*14a0*/  ISETP.GE.AND P3, PT, R15, RZ, PT ;  /* 0x000000ff0f00720c */ /* 0x000fe20003f66270 */
[----:B------:R-:W-:Y:S01]  /*14b0*/  IMAD.HI.U32 R15, R16, R21, RZ ;  /* 0x00000015100f7227 */ /* 0x000fe200078e00ff */
[----:B------:R-:W-:Y:S01]  /*14c0*/  @!P6 IADD3 R12, R12, -R5, RZ ;  /* 0x800000050c0ce210 */ /* 0x000fe20007ffe0ff */
[----:B------:R-:W-:Y:S01]  /*14d0*/  STL [R1+0x1978], R130 ;  /* 0x0019788201007387 */ /* 0x000fe20000100800 */
[----:B------:R-:W-:Y:S01]  /*14e0*/  LOP3.LUT R126, R130, 0x80, RZ, 0xfc, !PT ;  /* 0x00000080827e7812 */ /* 0x000fe200078efcff */
[C---:B------:R-:W-:Y:S01]  /*14f0*/  IMAD R13, R5.reuse, R18, R17 ;  /* 0x00000012050d7224 */ /* 0x040fe200078e0211 */
[C---:B------:R-:W-:Y:S01]  /*1500*/  ISETP.GT.U32.AND P6, PT, R5.reuse, R12, PT ;  /* 0x0000000c0500720c */ /* 0x040fe20003fc4070 */
[----:B------:R-:W-:Y:S01]  /*1510*/  @!P2 IMAD.IADD R10, R10, 0x1, -R5 ;  /* 0x000000010a0aa824 */ /* 0x000fe200078e0a05 */
[----:B------:R-:W-:Y:S01]  /*1520*/  ISETP.GE.AND P2, PT, R24, RZ, PT ;  /* 0x000000ff1800720c */ /* 0x000fe20003f46270 */
[----:B------:R-:W-:Y:S01]  /*1530*/  IMAD.MOV R18, RZ, RZ, -R15 ;  /* 0x000000ffff127224 */ /* 0x000fe200078e0a0f */
[C---:B------:R-:W-:Y:S01]  /*1540*/  ISETP.GT.U32.AND P4, PT, R5.reuse, R13, PT ;  /* 0x0000000d0500720c */ /* 0x040fe20003f84070 */
[C---:B------:R-:W-:Y:S01]  /*1550*/  IMAD R14, R5.reuse, R14, R19 ;  /* 0x0000000e050e7224 */ /* 0x040fe200078e0213 */
[----:B------:R-:W-:Y:S01]  /*1560*/  LOP3.LUT R125, R130, 0xa0, RZ, 0xfc, !PT ;  /* 0x000000a0827d7812 */ /* 0x000fe200078efcff */
[C---:B------:R-:W-:Y:S01]  /*1570*/  IMAD R15, R5.reuse, R18, R21 ;  /* 0x00000012050f7224 */ /* 0x040fe200078e0215 */
[----:B------:R-:W-:Y:S01]  /*1580*/  IABS R21, R26 ;  /* 0x0000001a00157213 */ /* 0x000fe20000000000 */
[----:B------:R-:W-:Y:S01]  /*1590*/  @!P5 IMAD.MOV R10, RZ, RZ, -R10 ;  /* 0x000000ffff0ad224 */ /* 0x000fe200078e0a0a */
[C---:B------:R-:W-:Y:S01]  /*15a0*/  ISETP.GT.U32.AND P5, PT, R5.reuse, R14, PT ;  /* 0x0000000e0500720c */ /* 0x040fe20003fa4070 */
[----:B------:R-:W-:Y:S01]  /*15b0*/  @!P1 IMAD.MOV R8, RZ, RZ, -R8 ;  /* 0x000000ffff089224 */ /* 0x000fe200078e0a08 */
[C---:B------:R-:W-:Y:S01]  /*15c0*/  ISETP.GT.U32.AND P1, PT, R5.reuse, R11, PT ;  /* 0x0000000b0500720c */ /* 0x040fe20003f24070 */
[--C-:B------:R-:W-:Y:S01]  /*15d0*/  @!P6 IMAD.IADD R12, R12, 0x1, -R5.reuse ;  /* 0x000000010c0ce824 */ /* 0x100fe200078e0a05 */
[----:B------:R-:W-:Y:S01]  /*15e0*/  ISETP.GT.U32.AND P6, PT, R5, R15, PT ;  /* 0x0000000f0500720c */ /* 0x000fe20003fc4070 */
[----:B------:R-:W-:Y:S01]  /*15f0*/  VIADD R24, R81, 0x9 ;  /* 0x0000000951187836 */ /* 0x000fe20000000000 */
[----:B------:R-:W-:Y:S01]  /*1600*/  LOP3.LUT R124, R130, 0xc0, RZ, 0xfc, !PT ;  /* 0x000000c0827c7812 */ /* 0x000fe200078efcff */
[----:B------:R-:W-:Y:S01]  /*1610*/  IMAD.HI.U32 R18, R16, R21, RZ ;  /* 0x0000001510127227 */ /* 0x000fe200078e00ff */
[----:B------:R-:W-:Y:S01]  /*1620*/  @!P4 IADD3 R13, R13, -R5, RZ ;  /* 0x800000050d0dc210 */ /* 0x000fe20007ffe0ff */
[----:B------:R-:W1:Y:S01]  /*1630*/  LDC R195, c[0x0][0x230] ;  /* 0x00008c00ffc37b82 */ /* 0x000e620000000800 */
[----:B------:R-:W-:Y:S01]  /*1640*/  IABS R19, R24 ;  /* 0x0000001800137213 */ /* 0x000fe20000000000 */
[----:B------:R-:W-:Y:S01]  /*1650*/  VIADD R28, R81, 0xc ;  /* 0x0000000c511c7836 */ /* 0x000fe20000000000 */
[----:B------:R-:W-:Y:S01]  /*1660*/  IADD3 R18, -R18, RZ, RZ ;  /* 0x000000ff12127210 */ /* 0x000fe20007ffe1ff */
[--C-:B------:R-:W-:Y:S01]  /*1670*/  @!P5 IMAD.IADD R14, R14, 0x1, -R5.reuse ;  /* 0x000000010e0ed824 */ /* 0x100fe200078e0a05 */
[----:B------:R-:W-:Y:S01]  /*1680*/  ISETP.GT.U32.AND P5, PT, R5, R13, PT ;  /* 0x0000000d0500720c */ /* 0x000fe20003fa4070 */
[----:B------:R-:W-:Y:S01]  /*1690*/  IMAD.HI.U32 R17, R16, R19, RZ ;  /* 0x0000001310117227 */ /* 0x000fe200078e00ff */
[----:B------:R-:W-:Y:S01]  /*16a0*/  @!P1 IADD3 R11, R11, -R5, RZ ;  /* 0x800000050b0b9210 */ /* 0x000fe20007ffe0ff */
[----:B------:R-:W1:Y:S01]  /*16b0*/  LDC R194, c[0x0][0x230] ;  /* 0x00008c00ffc27b82 */ /* 0x000e620000000800 */
[----:B------:R-:W-:Y:S01]  /*16c0*/  ISETP.GE.AND P1, PT, R22, RZ, PT ;  /* 0x000000ff1600720c */ /* 0x000fe20003f26270 */
[----:B------:R-:W-:Y:S01]  /*16d0*/  @!P6 IMAD.IADD R15, R15, 0x1, -R5 ;  /* 0x000000010f0fe824 */ /* 0x000fe200078e0a05 */
[C---:B------:R-:W-:Y:S01]  /*16e0*/  ISETP.GT.U32.AND P6, PT, R5.reuse, R14, PT ;  /* 0x0000000e0500720c */ /* 0x040fe20003fc4070 */
[----:B------:R-:W-:Y:S01]  /*16f0*/  IMAD R18, R5, R18, R21 ;  /* 0x0000001205127224 */ /* 0x000fe200078e0215 */
[----:B------:R-:W-:Y:S01]  /*1700*/  IADD3 R22, -R17, RZ, RZ ;  /* 0x000000ff11167210 */ /* 0x000fe20007ffe1ff */
[----:B------:R-:W-:Y:S01]  /*1710*/  @!P2 IMAD.MOV R11, RZ, RZ, -R11 ;  /* 0x000000ffff0ba224 */ /* 0x000fe200078e0a0b */
[----:B------:R-:W-:Y:S01]  /*1720*/  ISETP.GT.U32.AND P2, PT, R5, R15, PT ;  /* 0x0000000f0500720c */ /* 0x000fe20003f44070 */
[----:B------:R-:W-:Y:S01]  /*1730*/  VIADD R27, R81, 0xb ;  /* 0x0000000b511b7836 */ /* 0x000fe20000000000 */
[----:B------:R-:W-:Y:S01]  /*1740*/  ISETP.GE.AND P4, PT, R23, RZ, PT ;  /* 0x000000ff1700720c */ /* 0x000fe20003f86270 */
[----:B------:R-:W-:Y:S01]  /*1750*/  IMAD R17, R5, R22, R19 ;  /* 0x0000001605117224 */ /* 0x000fe200078e0213 */
[----:B------:R-:W-:Y:S01]  /*1760*/  IABS R23, R28 ;  /* 0x0000001c00177213 */ /* 0x000fe20000000000 */
[--C-:B------:R-:W-:Y:S01]  /*1770*/  @!P5 IMAD.IADD R13, R13, 0x1, -R5.reuse ;  /* 0x000000010d0dd824 */ /* 0x100fe200078e0a05 */
[----:B------:R-:W-:Y:S01]  /*1780*/  IABS R22, R27 ;  /* 0x0000001b00167213 */ /* 0x000fe20000000000 */
[----:B------:R-:W-:Y:S01]  /*1790*/  @!P3 IMAD.MOV R12, RZ, RZ, -R12 ;  /* 0x000000ffff0cb224 */ /* 0x000fe200078e0a0c */
[C---:B------:R-:W-:Y:S01]  /*17a0*/  ISETP.GT.U32.AND P5, PT, R5.reuse, R17, PT ;  /* 0x000000110500720c */ /* 0x040fe20003fa4070 */
[--C-:B------:R-:W-:Y:S01]  /*17b0*/  @!P6 IMAD.IADD R14, R14, 0x1, -R5.reuse ;  /* 0x000000010e0ee824 */ /* 0x100fe200078e0a05 */
[----:B------:R-:W-:Y:S01]  /*17c0*/  ISETP.GT.U32.AND P6, PT, R5, R18, PT ;  /* 0x000000120500720c */ /* 0x000fe20003fc4070 */
[----:B------:R-:W-:Y:S01]  /*17d0*/  IMAD.HI.U32 R21, R16, R23, RZ ;  /* 0x0000001710157227 */ /* 0x000fe200078e00ff */
[----:B------:R-:W-:Y:S01]  /*17e0*/  LOP3.LUT R123, R130, 0xe0, RZ, 0xfc, !PT ;  /* 0x000000e0827b7812 */ /* 0x000fe200078efcff */
[----:B------:R-:W1:Y:S01]  /*17f0*/  LDC R196, c[0x0][0x230] ;  /* 0x00008c00ffc47b82 */ /* 0x000e620000000800 */
[----:B--2---:R-:W-:Y:S01]  /*1800*/  IADD3 R180, R180, -0x73, RZ ;  /* 0xffffff8db4b47810 */ /* 0x004fe20007ffe0ff */
[----:B------:R-:W-:Y:S01]  /*1810*/  @!P2 IMAD.IADD R15, R15, 0x1, -R5 ;  /* 0x000000010f0fa824 */ /* 0x000fe200078e0a05 */
[----:B------:R-:W-:Y:S01]  /*1820*/  ISETP.GE.AND P2, PT, R25, RZ, PT ;  /* 0x000000ff1900720c */ /* 0x000fe20003f46270 */
[----:B------:R-:W-:Y:S01]  /*1830*/  IMAD.HI.U32 R19, R16, R22, RZ ;  /* 0x0000001610137227 */ /* 0x000fe200078e00ff */
[----:B------:R-:W-:-:S02]  /*1840*/  IABS R25, R29 ;  /* 0x0000001d00197213 */ /* 0x000fc40000000000 */
[----:B------:R-:W-:Y:S01]  /*1850*/  @!P4 IADD3 R14, -R14, RZ, RZ ;  /* 0x000000ff0e0ec210 */ /* 0x000fe20007ffe1ff */
[----:B------:R-:W-:Y:S01]  /*1860*/  @!P5 IMAD.IADD R17, R17, 0x1, -R5 ;  /* 0x000000011111d824 */ /* 0x000fe200078e0a05 */
[----:B------:R-:W-:Y:S01]  /*1870*/  ISETP.GE.AND P5, PT, R24, RZ, PT ;  /* 0x000000ff1800720c */ /* 0x000fe20003fa6270 */
[----:B------:R-:W-:Y:S01]  /*1880*/  IMAD.MOV R24, RZ, RZ, -R21 ;  /* 0x000000ffff187224 */ /* 0x000fe200078e0a15 */
[----:B------:R-:W-:Y:S01]  /*1890*/  @!P6 IADD3 R18, R18, -R5, RZ ;  /* 0x800000051212e210 */ /* 0x000fe20007ffe0ff */
[----:B------:R-:W-:Y:S01]  /*18a0*/  @!P1 IMAD.MOV R13, RZ, RZ, -R13 ;  /* 0x000000ffff0d9224 */ /* 0x000fe200078e0a0d */
[----:B------:R-:W-:Y:S01]  /*18b0*/  IADD3 R19, -R19, RZ, RZ ;  /* 0x000000ff13137210 */ /* 0x000fe20007ffe1ff */
[C---:B------:R-:W-:Y:S01]  /*18c0*/  IMAD R21, R5.reuse, R24, R23 ;  /* 0x0000001805157224 */ /* 0x040fe200078e0217 */
[----:B------:R-:W-:Y:S01]  /*18d0*/  ISETP.GT.U32.AND P3, PT, R5, R18, PT ;  /* 0x000000120500720c */ /* 0x000fe20003f64070 */
[----:B------:R-:W-:Y:S01]  /*18e0*/  @!P2 IMAD.MOV R15, RZ, RZ, -R15 ;  /* 0x000000ffff0fa224 */ /* 0x000fe200078e0a0f */
[----:B------:R-:W-:Y:S01]  /*18f0*/  ISETP.GE.AND P2, PT, R27, RZ, PT ;  /* 0x000000ff1b00720c */ /* 0x000fe20003f46270 */
[----:B------:R-:W-:Y:S01]  /*1900*/  IMAD R19, R5, R19, R22 ;  /* 0x0000001305137224 */ /* 0x000fe200078e0216 */
[----:B------:R-:W-:Y:S01]  /*1910*/  ISETP.GE.AND P4, PT, R26, RZ, PT ;  /* 0x000000ff1a00720c */ /* 0x000fe20003f86270 */
[----:B------:R-:W-:Y:S01]  /*1920*/  VIADD R27, R81, 0xe ;  /* 0x0000000e511b7836 */ /* 0x000fe20000000000 */
[C---:B------:R-:W-:Y:S01]  /*1930*/  ISETP.GT.U32.AND P6, PT, R5.reuse, R17, PT ;  /* 0x000000110500720c */ /* 0x040fe20003fc4070 */
[----:B------:R-:W-:Y:S01]  /*1940*/  IMAD.HI.U32 R22, R16, R25, RZ ;  /* 0x0000001910167227 */ /* 0x000fe200078e00ff */
[C---:B------:R-:W-:Y:S01]  /*1950*/  ISETP.GT.U32.AND P1, PT, R5.reuse, R19, PT ;  /* 0x000000130500720c */ /* 0x040fe20003f24070 */
[----:B------:R-:W2:Y:S01]  /*1960*/  LDC R197, c[0x0][0x230] ;  /* 0x00008c00ffc57b82 */ /* 0x000ea20000000800 */
[----:B------:R-:W-:Y:S01]  /*1970*/  IABS R24, R27 ;  /* 0x0000001b00187213 */ /* 0x000fe20000000000 */
[----:B------:R-:W-:Y:S01]  /*1980*/  IMAD.MOV R22, RZ, RZ, -R22 ;  /* 0x000000ffff167224 */ /* 0x000fe200078e0a16 */
[----:B----4-:R-:W-:Y:S01]  /*1990*/  IADD3 R192, R192, -0xc, RZ ;  /* 0xfffffff4c0c07810 */ /* 0x010fe20007ffe0ff */
[----:B------:R-:W-:Y:S01]  /*19a0*/  @!P3 IMAD.IADD R18, R18, 0x1, -R5 ;  /* 0x000000011212b824 */ /* 0x000fe200078e0a05 */
[C---:B------:R-:W-:Y:S01]  /*19b0*/  ISETP.GT.U32.AND P3, PT, R5.reuse, R21, PT ;  /* 0x000000150500720c */ /* 0x040fe20003f64070 */
[----:B------:R-:W-:-:S02]  /*19c0*/  IMAD R22, R5, R22, R25 ;  /* 0x0000001605167224 */ /* 0x000fc400078e0219 */
[----:B------:R-:W-:Y:S01]  /*19d0*/  IMAD.HI.U32 R23, R16, R24, RZ ;  /* 0x0000001810177227 */ /* 0x000fe200078e00ff */
[----:B------:R-:W-:Y:S01]  /*19e0*/  @!P4 IADD3 R18, -R18, RZ, RZ ;  /* 0x000000ff1212c210 */ /* 0x000fe20007ffe1ff */
[----:B------:R-:W4:Y:S01]  /*19f0*/  LDC R199, c[0x0][0x230] ;  /* 0x00008c00ffc77b82 */ /* 0x000f220000000800 */
[----:B------:R-:W-:Y:S01]  /*1a00*/  ISETP.GT.U32.AND P4, PT, R5, R22, PT ;  /* 0x000000160500720c */ /* 0x000fe20003f84070 */
[----:B------:R-:W-:Y:S01]  /*1a10*/  VIADD R25, R81, 0xf ;  /* 0x0000000f51197836 */ /* 0x000fe20000000000 */
[----:B------:R-:W-:Y:S01]  /*1a20*/  @!P1 IADD3 R19, R19, -R5, RZ ;  /* 0x8000000513139210 */ /* 0x000fe20007ffe0ff */
[----:B------:R-:W-:Y:S01]  /*1a30*/  VIADD R32, R81, 0x11 ;  /* 0x0000001151207836 */ /* 0x000fe20000000000 */
[----:B------:R-:W-:Y:S01]  /*1a40*/  IADD3 R23, -R23, RZ, RZ ;  /* 0x000000ff17177210 */ /* 0x000fe20007ffe1ff */
[----:B------:R-:W-:Y:S01]  /*1a50*/  VIADD R34, R81, 0x12 ;  /* 0x0000001251227836 */ /* 0x000fe20000000000 */
[----:B------:R-:W-:Y:S01]  /*1a60*/  IABS R26, R25 ;  /* 0x00000019001a7213 */ /* 0x000fe20000000000 */
[----:B------:R-:W-:Y:S01]  /*1a70*/  @!P3 IMAD.IADD R21, R21, 0x1, -R5 ;  /* 0x000000011515b824 */ /* 0x000fe200078e0a05 */
[C---:B------:R-:W-:Y:S01]  /*1a80*/  ISETP.GT.U32.AND P1, PT, R5.reuse, R19, PT ;  /* 0x000000130500720c */ /* 0x040fe20003f24070 */
[----:B------:R-:W-:Y:S01]  /*1a90*/  IMAD R23, R5, R23, R24 ;  /* 0x0000001705177224 */ /* 0x000fe200078e0218 */
[----:B------:R-:W-:Y:S01]  /*1aa0*/  @!P6 IADD3 R17, R17, -R5, RZ ;  /* 0x800000051111e210 */ /* 0x000fe20007ffe0ff */
[----:B------:R-:W-:Y:S01]  /*1ab0*/  IMAD.HI.U32 R24, R16, R26, RZ ;  /* 0x0000001a10187227 */ /* 0x000fe200078e00ff */
[----:B------:R-:W-:Y:S01]  /*1ac0*/  ISETP.GT.U32.AND P3, PT, R5, R21, PT ;  /* 0x000000150500720c */ /* 0x000fe20003f64070 */
[----:B------:R-:W4:Y:S01]  /*1ad0*/  LDC R200, c[0x0][0x230] ;  /* 0x00008c00ffc87b82 */ /* 0x000f220000000800 */
[----:B------:R-:W-:Y:S01]  /*1ae0*/  ISETP.GE.AND P6, PT, R28, RZ, PT ;  /* 0x000000ff1c00720c */ /* 0x000fe20003fc6270 */
[----:B------:R-:W-:Y:S01]  /*1af0*/  IMAD.MOV R24, RZ, RZ, -R24 ;  /* 0x000000ffff187224 */ /* 0x000fe200078e0a18 */
[-C--:B------:R-:W-:Y:S01]  /*1b00*/  @!P4 IADD3 R22, R22, -R5.reuse, RZ ;  /* 0x800000051616c210 */ /* 0x080fe20007ffe0ff */
[----:B------:R-:W-:Y:S01]  /*1b10*/  @!P5 IMAD.MOV R17, RZ, RZ, -R17 ;  /* 0x000000ffff11d224 */ /* 0x000fe200078e0a11 */
[----:B------:R-:W-:Y:S01]  /*1b20*/  ISETP.GE.AND P5, PT, R29, RZ, PT ;  /* 0x000000ff1d00720c */ /* 0x000fe20003fa6270 */
[----:B------:R-:W-:Y:S01]  /*1b30*/  VIADD R29, R81, 0x10 ;  /* 0x00000010511d7836 */ /* 0x000fe20000000000 */
[C---:B------:R-:W-:Y:S01]  /*1b40*/  ISETP.GT.U32.AND P4, PT, R5.reuse, R22, PT ;  /* 0x000000160500720c */ /* 0x040fe20003f84070 */
[----:B------:R-:W-:Y:S01]  /*1b50*/  IMAD R24, R5, R24, R26 ;  /* 0x0000001805187224 */ /* 0x000fe200078e021a */
[----:B------:R-:W-:Y:S01]  /*1b60*/  IABS R28, R32 ;  /* 0x00000020001c7213 */ /* 0x000fe20000000000 */
[----:B------:R-:W-:Y:S01]  /*1b70*/  @!P1 IMAD.IADD R19, R19, 0x1, -R5 ;  /* 0x0000000113139824 */ /* 0x000fe200078e0a05 */
[----:B------:R-:W-:Y:S01]  /*1b80*/  ISETP.GE.AND P1, PT, R27, RZ, PT ;  /* 0x000000ff1b00720c */ /* 0x000fe20003f26270 */
[----:B------:R-:W-:Y:S01]  /*1b90*/  VIADD R36, R81, 0x14 ;  /* 0x0000001451247836 */ /* 0x000fe20000000000 */
[----:B------:R-:W-:Y:S01]  /*1ba0*/  @!P3 IADD3 R21, R21, -R5, RZ ;  /* 0x800000051515b210 */ /* 0x000fe20007ffe0ff */
[----:B------:R-:W-:Y:S01]  /*1bb0*/  @!P2 IMAD.MOV R19, RZ, RZ, -R19 ;  /* 0x000000ffff13a224 */ /* 0x000fe200078e0a13 */
[----:B------:R-:W-:Y:S01]  /*1bc0*/  IABS R27, R29 ;  /* 0x0000001d001b7213 */ /* 0x000fe20000000000 */
[----:B------:R-:W-:Y:S01]  /*1bd0*/  VIADD R37, R81, 0x15 ;  /* 0x0000001551257836 */ /* 0x000fe20000000000 */
[----:B------:R-:W-:Y:S01]  /*1be0*/  @!P6 IADD3 R21, -R21, RZ, RZ ;  /* 0x000000ff1515e210 */ /* 0x000fe20007ffe1ff */
[----:B------:R-:W-:Y:S01]  /*1bf0*/  VIADD R40, R81, 0x17 ;  /* 0x0000001751287836 */ /* 0x000fe20000000000 */
[----:B------:R-:W-:Y:S01]  /*1c00*/  ISETP.GT.U32.AND P6, PT, R5, R24, PT ;  /* 0x000000180500720c */ /* 0x000fe20003fc4070 */
[----:B------:R-:W-:Y:S01]  /*1c10*/  @!P4 IMAD.IADD R22, R22, 0x1, -R5 ;  /* 0x000000011616c824 */ /* 0x000fe200078e0a05 */
[----:B------:R-:W-:Y:S01]  /*1c20*/  ISETP.GE.AND P3, PT, R25, RZ, PT ;  /* 0x000000ff1900720c */ /* 0x000fe20003f66270 */
[C---:B------:R-:W-:Y:S01]  /*1c30*/  IMAD.HI.U32 R25, R16.reuse, R27, RZ ;  /* 0x0000001b10197227 */ /* 0x040fe200078e00ff */
[----:B------:R-:W-:Y:S01]  /*1c40*/  ISETP.GE.AND P4, PT, R29, RZ, PT ;  /* 0x000000ff1d00720c */ /* 0x000fe20003f86270 */
[----:B------:R-:W2:Y:S01]  /*1c50*/  LDC R201, c[0x0][0x230] ;  /* 0x00008c00ffc97b82 */ /* 0x000ea20000000800 */
[----:B------:R-:W-:Y:S01]  /*1c60*/  IABS R29, R34 ;  /* 0x00000022001d7213 */ /* 0x000fe20000000000 */
[----:B------:R-:W-:Y:S01]  /*1c70*/  IMAD.MOV R26, RZ, RZ, -R25 ;  /* 0x000000ffff1a7224 */ /* 0x000fe200078e0a19 */
[C---:B------:R-:W-:Y:S01]  /*1c80*/  ISETP.GT.U32.AND P2, PT, R5.reuse, R23, PT ;  /* 0x000000170500720c */ /* 0x040fe20003f44070 */
[----:B------:R-:W-:Y:S01]  /*1c90*/  @!P5 IMAD.MOV R22, RZ, RZ, -R22 ;  /* 0x000000ffff16d224 */ /* 0x000fe200078e0a16 */
[----:B------:R-:W-:Y:S01]  /*1ca0*/  IABS R31, R36 ;  /* 0x00000024001f7213 */ /* 0x000fe20000000000 */
[C---:B------:R-:W-:Y:S01]  /*1cb0*/  IMAD R25, R5.reuse, R26, R27 ;  /* 0x0000001a05197224 */ /* 0x040fe200078e021b */
[----:B------:R-:W-:Y:S01]  /*1cc0*/  IABS R33, R37 ;  /* 0x0000002500217213 */ /* 0x000fe20000000000 */
[----:B------:R-:W-:Y:S01]  /*1cd0*/  IMAD.HI.U32 R26, R16, R28, RZ ;  /* 0x0000001c101a7227 */ /* 0x000fe200078e00ff */
[----:B------:R-:W-:Y:S01]  /*1ce0*/  @!P6 IADD3 R24, R24, -R5, RZ ;  /* 0x800000051818e210 */ /* 0x000fe20007ffe0ff */
[----:B------:R-:W3:Y:S01]  /*1cf0*/  LDC R203, c[0x0][0x230] ;  /* 0x00008c00ffcb7b82 */ /* 0x000ee20000000800 */
[C---:B------:R-:W-:Y:S01]  /*1d00*/  ISETP.GT.U32.AND P5, PT, R5.reuse, R25, PT ;  /* 0x000000190500720c */ /* 0x040fe20003fa4070 */
[----:B------:R-:W-:Y:S01]  /*1d10*/  IMAD.MOV R26, RZ, RZ, -R26 ;  /* 0x000000ffff1a7224 */ /* 0x000fe200078e0a1a */
[----:B------:R-:W-:Y:S01]  /*1d20*/  ISETP.GT.U32.AND P6, PT, R5, R24, PT ;  /* 0x000000180500720c */ /* 0x000fe20003fc4070 */
[----:B------:R-:W-:-:S04]  /*1d30*/  IMAD.HI.U32 R27, R16, R29, RZ ;  /* 0x0000001d101b7227 */ /* 0x000fc800078e00ff */
[----:B------:R-:W-:Y:S01]  /*1d40*/  IMAD R26, R5, R26, R28 ;  /* 0x0000001a051a7224 */ /* 0x000fe200078e021c */
[----:B------:R-:W4:Y:S01]  /*1d50*/  LDC R205, c[0x0][0x230] ;  /* 0x00008c00ffcd7b82 */ /* 0x000f220000000800 */
[----:B------:R-:W-:Y:S02]  /*1d60*/  IMAD.MOV R28, RZ, RZ, -R27 ;  /* 0x000000ffff1c7224 */ /* 0x000fe400078e0a1b */
[----:B------:R-:W-:Y:S02]  /*1d70*/  @!P2 IMAD.IADD R23, R23, 0x1, -R5 ;  /* 0x000000011717a824 */ /* 0x000fe400078e0a05 */
[----:B------:R-:W-:Y:S02]  /*1d80*/  IMAD R27, R5, R28, R29 ;  /* 0x0000001c051b7224 */ /* 0x000fe400078e021d */
[----:B------:R-:W-:Y:S01]  /*1d90*/  @!P6 IADD3 R24, R24, -R5, RZ ;  /* 0x800000051818e210 */ /* 0x000fe20007ffe0ff */
[----:B------:R-:W-:Y:S01]  /*1da0*/  @!P5 IMAD.IADD R25, R25, 0x1, -R5 ;  /* 0x000000011919d824 */ /* 0x000fe200078e0a05 */
[C---:B------:R-:W-:Y:S01]  /*1db0*/  ISETP.GT.U32.AND P2, PT, R5.reuse, R23, PT ;  /* 0x000000170500720c */ /* 0x040fe20003f44070 */
[----:B------:R-:W-:Y:S01]  /*1dc0*/  IMAD.HI.U32 R28, R16, R30, RZ ;  /* 0x0000001e101c7227 */ /* 0x000fe200078e00ff */
[C---:B------:R-:W-:Y:S01]  /*1dd0*/  ISETP.GT.U32.AND P6, PT, R5.reuse, R27, PT ;  /* 0x0000001b0500720c */ /* 0x040fe20003fc4070 */
[----:B------:R-:W4:Y:S01]  /*1de0*/  LDC R207, c[0x0][0x230] ;  /* 0x00008c00ffcf7b82 */ /* 0x000f220000000800 */
[----:B------:R-:W-:Y:S01]  /*1df0*/  ISETP.GT.U32.AND P5, PT, R5, R25, PT ;  /* 0x000000190500720c */ /* 0x000fe20003fa4070 */
[----:B------:R-:W-:Y:S01]  /*1e00*/  IMAD.MOV R28, RZ, RZ, -R28 ;  /* 0x000000ffff1c7224 */ /* 0x000fe200078e0a1c */
[----:B------:R-:W-:Y:S01]  /*1e10*/  @!P3 IADD3 R24, -R24, RZ, RZ ;  /* 0x000000ff1818b210 */ /* 0x000fe20007ffe1ff */
[----:B------:R-:W-:Y:S01]  /*1e20*/  IMAD.HI.U32 R29, R16, R31, RZ ;  /* 0x0000001f101d7227 */ /* 0x000fe200078e00ff */
[----:B---3--:R-:W-:-:S03]  /*1e30*/  IADD3 R203, R203, -0x2c, RZ ;  /* 0xffffffd4cbcb7810 */ /* 0x008fc60007ffe0ff */
[----:B------:R-:W-:Y:S01]  /*1e40*/  IMAD R28, R5, R28, R30 ;  /* 0x0000001c051c7224 */ /* 0x000fe200078e021e */
[----:B------:R-:W3:Y:S01]  /*1e50*/  LDC R209, c[0x0][0x230] ;  /* 0x00008c00ffd17b82 */ /* 0x000ee20000000800 */
[----:B------:R-:W-:Y:S01]  /*1e60*/  @!P2 IADD3 R23, R23, -R5, RZ ;  /* 0x800000051717a210 */ /* 0x000fe20007ffe0ff */
[----:B------:R-:W-:Y:S01]  /*1e70*/  IMAD.HI.U32 R30, R16, R33, RZ ;  /* 0x00000021101e7227 */ /* 0x000fe200078e00ff */
[----:B------:R-:W-:Y:S02]  /*1e80*/  ISETP.GT.U32.AND P2, PT, R5, R26, PT ;  /* 0x0000001a0500720c */ /* 0x000fe40003f44070 */
[----:B------:R-:W-:Y:S01]  /*1e90*/  @!P1 IADD3 R23, -R23, RZ, RZ ;  /* 0x000000ff17179210 */ /* 0x000fe20007ffe1ff */
[--C-:B------:R-:W-:Y:S01]  /*1ea0*/  @!P6 IMAD.IADD R27, R27, 0x1, -R5.reuse ;  /* 0x000000011b1be824 */ /* 0x100fe200078e0a05 */
[----:B------:R-:W-:Y:S01]  /*1eb0*/  ISETP.GE.AND P1, PT, R32, RZ, PT ;  /* 0x000000ff2000720c */ /* 0x000fe20003f26270 */
[----:B------:R-:W-:Y:S01]  /*1ec0*/  @!P5 IMAD.IADD R25, R25, 0x1, -R5 ;  /* 0x000000011919d824 */ /* 0x000fe200078e0a05 */
[C---:B------:R-:W-:Y:S01]  /*1ed0*/  ISETP.GT.U32.AND P5, PT, R5.reuse, R28, PT ;  /* 0x0000001c0500720c */ /* 0x040fe20003fa4070 */
[----:B------:R-:W-:Y:S01]  /*1ee0*/  IMAD.MOV R32, RZ, RZ, -R29 ;  /* 0x000000ffff207224 */ /* 0x000fe200078e0a1d */
[C---:B------:R-:W-:Y:S01]  /*1ef0*/  ISETP.GT.U32.AND P3, PT, R5.reuse, R27, PT ;  /* 0x0000001b0500720c */ /* 0x040fe20003f64070 */
[----:B------:R-:W-:Y:S01]  /*1f00*/  IMAD.MOV R30, RZ, RZ, -R30 ;  /* 0x000000ffff1e7224 */ /* 0x000fe200078e0a1e */
[----:B------:R-:W-:Y:S01]  /*1f10*/  ISETP.GE.AND P6, PT, R34, RZ, PT ;  /* 0x000000ff2200720c */ /* 0x000fe20003fc6270 */
[----:B------:R-:W-:Y:S01]  /*1f20*/  IMAD R29, R5, R32, R31 ;  /* 0x00000020051d7224 */ /* 0x000fe200078e021f */
[----:B------:R-:W-:Y:S01]  /*1f30*/  @!P4 IADD3 R25, -R25, RZ, RZ ;  /* 0x000000ff1919c210 */ /* 0x000fe20007ffe1ff */
[----:B------:R-:W-:Y:S01]  /*1f40*/  @!P2 IMAD.IADD R26, R26, 0x1, -R5 ;  /* 0x000000011a1aa824 */ /* 0x000fe200078e0a05 */
[----:B------:R-:W-:Y:S01]  /*1f50*/  IADD3 R34, R81, 0x16, RZ ;  /* 0x0000001651227810 */ /* 0x000fe20007ffe0ff */
[----:B------:R-:W-:Y:S01]  /*1f60*/  IMAD R30, R5, R30, R33 ;  /* 0x0000001e051e7224 */ /* 0x000fe200078e0221 */
[----:B------:R-:W4:Y:S01]  /*1f70*/  LDC R211, c[0x0][0x230] ;  /* 0x00008c00ffd37b82 */ /* 0x000f220000000800 */
[----:B------:R-:W-:Y:S01]  /*1f80*/  VIADD R41, R81, 0x18 ;  /* 0x0000001851297836 */ /* 0x000fe20000000000 */
[----:B------:R-:W-:Y:S01]  /*1f90*/  ISETP.GT.U32.AND P2, PT, R5, R26, PT ;  /* 0x0000001a0500720c */ /* 0x000fe20003f44070 */
[----:B------:R-:W-:Y:S01]  /*1fa0*/  VIADD R43, R81, 0x1a ;  /* 0x0000001a512b7836 */ /* 0x000fe20000000000 */
[----:B------:R-:W-:Y:S01]  /*1fb0*/  @!P5 IADD3 R28, R28, -R5, RZ ;  /* 0x800000051c1cd210 */ /* 0x000fe20007ffe0ff */
[----:B------:R-:W-:Y:S01]  /*1fc0*/  @!P3 IMAD.IADD R27, R27, 0x1, -R5 ;  /* 0x000000011b1bb824 */ /* 0x000fe200078e0a05 */
[----:B------:R-:W-:Y:S01]  /*1fd0*/  ISETP.GT.U32.AND P3, PT, R5, R29, PT ;  /* 0x0000001d0500720c */ /* 0x000fe20003f64070 */
[----:B------:R-:W-:Y:S01]  /*1fe0*/  VIADD R45, R81, 0x1c ;  /* 0x0000001c512d7836 */ /* 0x000fe20000000000 */
[C---:B------:R-:W-:Y:S01]  /*1ff0*/  ISETP.GT.U32.AND P4, PT, R5.reuse, R30, PT ;  /* 0x0000001e0500720c */ /* 0x040fe20003f84070 */
[----:B------:R-:W-:Y:S01]  /*2000*/  @!P6 IMAD.MOV R27, RZ, RZ, -R27 ;  /* 0x000000ffff1be224 */ /* 0x000fe200078e0a1b */
[----:B------:R-:W-:Y:S01]  /*2010*/  ISETP.GT.U32.AND P5, PT, R5, R28, PT ;  /* 0x0000001c0500720c */ /* 0x000fe20003fa4070 */
[C---:B------:R-:W-:Y:S01]  /*2020*/  VIADD R46, R81.reuse, 0x1d ;  /* 0x0000001d512e7836 */ /* 0x040fe20000000000 */
[----:B------:R-:W-:Y:S01]  /*2030*/  IABS R31, R34 ;  /* 0x00000022001f7213 */ /* 0x000fe20000000000 */
[----:B------:R-:W-:Y:S01]  /*2040*/  VIADD R47, R81, 0x1f ;  /* 0x0000001f512f7836 */ /* 0x000fe20000000000 */
[----:B------:R-:W-:Y:S01]  /*2050*/  ISETP.GE.AND P6, PT, R37, RZ, PT ;  /* 0x000000ff2500720c */ /* 0x000fe20003fc6270 */
[----:B------:R-:W-:Y:S01]  /*2060*/  @!P2 IMAD.IADD R26, R26, 0x1, -R5 ;  /* 0x000000011a1aa824 */ /* 0x000fe200078e0a05 */
[----:B------:R-:W-:Y:S01]  /*2070*/  ISETP.GE.AND P2, PT, R35, RZ, PT ;  /* 0x000000ff2300720c */ /* 0x000fe20003f46270 */
[----:B------:R-:W-:Y:S01]  /*2080*/  IMAD.MOV.U32 R33, RZ, RZ, R31 ;  /* 0x000000ffff217224 */ /* 0x000fe200078e001f */
[----:B------:R-:W-:Y:S01]  /*2090*/  IABS R35, R40 ;  /* 0x0000002800237213 */ /* 0x000fe20000000000 */
[--C-:B------:R-:W-:Y:S01]  /*20a0*/  @!P3 IMAD.IADD R29, R29, 0x1, -R5.reuse ;  /* 0x000000011d1db824 */ /* 0x100fe200078e0a05 */
[----:B------:R-:W-:Y:S01]  /*20b0*/  IABS R37, R43 ;  /* 0x0000002b00257213 */ /* 0x000fe20000000000 */
[----:B------:R-:W-:Y:S01]  /*20c0*/  IMAD.HI.U32 R31, R16, R33, RZ ;  /* 0x00000021101f7227 */ /* 0x000fe200078e00ff */
[----:B---3--:R-:W-:Y:S01]  /*20d0*/  IADD3 R209, R209, -0x38, RZ ;  /* 0xffffffc8d1d17810 */ /* 0x008fe20007ffe0ff */
[----:B------:R-:W3:Y:S01]  /*20e0*/  LDC R213, c[0x0][0x230] ;  /* 0x00008c00ffd57b82 */ /* 0x000ee20000000800 */
[----:B------:R-:W-:Y:S01]  /*20f0*/  ISETP.GT.U32.AND P3, PT, R5, R29, PT ;  /* 0x0000001d0500720c */ /* 0x000fe20003f64070 */
[----:B------:R-:W-:Y:S01]  /*2100*/  @!P4 IMAD.IADD R30, R30, 0x1, -R5 ;  /* 0x000000011e1ec824 */ /* 0x000fe200078e0a05 */
[----:B------:R-:W-:Y:S01]  /*2110*/  @!P5 IADD3 R28, R28, -R5, RZ ;  /* 0x800000051c1cd210 */ /* 0x000fe20007ffe0ff */
[----:B------:R-:W-:Y:S01]  /*2120*/  @!P1 IMAD.MOV R26, RZ, RZ, -R26 ;  /* 0x000000ffff1a9224 */ /* 0x000fe200078e0a1a */
[----:B------:R-:W-:Y:S01]  /*2130*/  ISETP.GE.AND P5, PT, R34, RZ, PT ;  /* 0x000000ff2200720c */ /* 0x000fe20003fa6270 */
[----:B------:R-:W-:Y:S01]  /*2140*/  IMAD.HI.U32 R32, R16, R35, RZ ;  /* 0x0000002310207227 */ /* 0x000fe200078e00ff */
[----:B------:R-:W-:Y:S01]  /*2150*/  IADD3 R34, -R31, RZ, RZ ;  /* 0x000000ff1f227210 */ /* 0x000fe20007ffe1ff */
[----:B------:R-:W5:Y:S01]  /*2160*/  LDC R215, c[0x0][0x230] ;  /* 0x00008c00ffd77b82 */ /* 0x000f620000000800 */
[C---:B------:R-:W-:Y:S01]  /*2170*/  ISETP.GT.U32.AND P4, PT, R5.reuse, R30, PT ;  /* 0x0000001e0500720c */ /* 0x040fe20003f84070 */
[----:B------:R-:W-:Y:S01]  /*2180*/  IMAD.MOV R32, RZ, RZ, -R32 ;  /* 0x000000ffff207224 */ /* 0x000fe200078e0a20 */
[----:B------:R-:W-:Y:S01]  /*2190*/  ISETP.GE.AND P1, PT, R36, RZ, PT ;  /* 0x000000ff2400720c */ /* 0x000fe20003f26270 */
[C---:B------:R-:W-:Y:S01]  /*21a0*/  IMAD R31, R5.reuse, R34, R33 ;  /* 0x00000022051f7224 */ /* 0x040fe200078e0221 */
[----:B------:R-:W-:Y:S01]  /*21b0*/  IABS R36, R41 ;  /* 0x0000002900247213 */ /* 0x000fe20000000000 */
[----:B------:R-:W-:Y:S01]  /*21c0*/  IMAD R32, R5, R32, R35 ;  /* 0x0000002005207224 */ /* 0x000fe200078e0223 */
[----:B------:R-:W-:Y:S01]  /*21d0*/  @!P2 IADD3 R28, -R28, RZ, RZ ;  /* 0x000000ff1c1ca210 */ /* 0x000fe20007ffe1ff */
[----:B------:R-:W-:Y:S01]  /*21e0*/  @!P3 IMAD.IADD R29, R29, 0x1, -R5 ;  /* 0x000000011d1db824 */ /* 0x000fe200078e0a05 */
[C---:B------:R-:W-:Y:S01]  /*21f0*/  ISETP.GT.U32.AND P3, PT, R5.reuse, R31, PT ;  /* 0x0000001f0500720c */ /* 0x040fe20003f64070 */
[----:B------:R-:W-:Y:S01]  /*2200*/  IMAD.MOV.U32 R34, RZ, RZ, R36 ;  /* 0x000000ffff227224 */ /* 0x000fe200078e0024 */
[----:B------:R-:W-:Y:S01]  /*2210*/  IABS R36, R42 ;  /* 0x0000002a00247213 */ /* 0x000fe20000000000 */
[----:B------:R-:W-:Y:S01]  /*2220*/  IMAD.HI.U32 R35, R16, R37, RZ ;  /* 0x0000002510237227 */ /* 0x000fe200078e00ff */
[----:B------:R-:W-:Y:S01]  /*2230*/  ISETP.GE.AND P2, PT, R40, RZ, PT ;  /* 0x000000ff2800720c */ /* 0x000fe20003f46270 */
[----:B------:R-:W3:Y:S01]  /*2240*/  LDC R217, c[0x0][0x230] ;  /* 0x00008c00ffd97b82 */ /* 0x000ee20000000800 */
[----:B------:R-:W-:Y:S01]  /*2250*/  @!P4 IADD3 R30, R30, -R5, RZ ;  /* 0x800000051e1ec210 */ /* 0x000fe20007ffe0ff */
[----:B------:R-:W-:Y:S01]  /*2260*/  IMAD.HI.U32 R33, R16, R34, RZ ;  /* 0x0000002210217227 */ /* 0x000fe200078e00ff */
[----:B------:R-:W-:-:S02]  /*2270*/  ISETP.GT.U32.AND P4, PT, R5, R32, PT ;  /* 0x000000200500720c */ /* 0x000fc40003f84070 */
[----:B------:R-:W-:Y:S01]  /*2280*/  IABS R40, R45 ;  /* 0x0000002d00287213 */ /* 0x000fe20000000000 */
[----:B------:R-:W-:Y:S01]  /*2290*/  IMAD.MOV R33, RZ, RZ, -R33 ;  /* 0x000000ffff217224 */ /* 0x000fe200078e0a21 */
[----:B------:R-:W-:Y:S01]  /*22a0*/  @!P6 IADD3 R30, -R30, RZ, RZ ;  /* 0x000000ff1e1ee210 */ /* 0x000fe20007ffe1ff */
[----:B------:R-:W-:Y:S01]  /*22b0*/  @!P3 IMAD.IADD R31, R31, 0x1, -R5 ;  /* 0x000000011f1fb824 */ /* 0x000fe200078e0a05 */
[----:B------:R-:W3:Y:S01]  /*22c0*/  LDC R219, c[0x0][0x230] ;  /* 0x00008c00ffdb7b82 */ /* 0x000ee20000000800 */
[----:B------:R-:W-:Y:S01]  /*22d0*/  IMAD R33, R5, R33, R34 ;  /* 0x0000002105217224 */ /* 0x000fe200078e0222 */
[----:B-----5:R-:W-:Y:S01]  /*22e0*/  IADD3 R215, R215, -0x44, RZ ;  /* 0xffffffbcd7d77810 */ /* 0x020fe20007ffe0ff */
[----:B------:R-:W-:-:S03]  /*22f0*/  IMAD.HI.U32 R34, R16, R36, RZ ;  /* 0x0000002410227227 */ /* 0x000fc600078e00ff */
[C---:B------:R-:W-:Y:S01]  /*2300*/  ISETP.GT.U32.AND P3, PT, R5.reuse, R33, PT ;  /* 0x000000210500720c */ /* 0x040fe20003f64070 */
[----:B------:R-:W-:Y:S01]  /*2310*/  @!P4 IMAD.IADD R32, R32, 0x1, -R5 ;  /* 0x000000012020c824 */ /* 0x000fe200078e0a05 */
[C---:B------:R-:W-:Y:S01]  /*2320*/  ISETP.GT.U32.AND P4, PT, R5.reuse, R31, PT ;  /* 0x0000001f0500720c */ /* 0x040fe20003f84070 */
[----:B------:R-:W-:Y:S01]  /*2330*/  IMAD.MOV R38, RZ, RZ, -R35 ;  /* 0x000000ffff267224 */ /* 0x000fe200078e0a23 */
[----:B------:R-:W-:Y:S01]  /*2340*/  IADD3 R34, -R34, RZ, RZ ;  /* 0x000000ff22227210 */ /* 0x000fe20007ffe1ff */
[----:B------:R-:W-:Y:S01]  /*2350*/  @!P1 IMAD.MOV R29, RZ, RZ, -R29 ;  /* 0x000000ffff1d9224 */ /* 0x000fe200078e0a1d */
[----:B------:R-:W5:Y:S01]  /*2360*/  LDC R221, c[0x0][0x230] ;  /* 0x00008c00ffdd7b82 */ /* 0x000f620000000800 */
[C---:B------:R-:W-:Y:S02]  /*2370*/  IMAD R35, R5.reuse, R38, R37 ;  /* 0x0000002605237224 */ /* 0x040fe400078e0225 */
[C---:B------:R-:W-:Y:S02]  /*2380*/  IMAD R34, R5.reuse, R34, R36 ;  /* 0x0000002205227224 */ /* 0x040fe400078e0224 */
[----:B------:R-:W-:Y:S01]  /*2390*/  IMAD.HI.U32 R36, R16, R39, RZ ;  /* 0x0000002710247227 */ /* 0x000fe200078e00ff */
[----:B------:R-:W-:-:S02]  /*23a0*/  ISETP.GT.U32.AND P6, PT, R5, R35, PT ;  /* 0x000000230500720c */ /* 0x000fc40003fc4070 */
[----:B------:R-:W3:Y:S01]  /*23b0*/  LDC R223, c[0x0][0x230] ;  /* 0x00008c00ffdf7b82 */ /* 0x000ee20000000800 */
[--C-:B------:R-:W-:Y:S01]  /*23c0*/  @!P3 IMAD.IADD R33, R33, 0x1, -R5.reuse ;  /* 0x000000012121b824 */ /* 0x100fe200078e0a05 */
[----:B------:R-:W-:Y:S01]  /*23d0*/  ISETP.GT.U32.AND P3, PT, R5, R32, PT ;  /* 0x000000200500720c */ /* 0x000fe20003f64070 */
[----:B------:R-:W-:Y:S01]  /*23e0*/  @!P4 IMAD.IADD R31, R31, 0x1, -R5 ;  /* 0x000000011f1fc824 */ /* 0x000fe200078e0a05 */
[----:B------:R-:W-:Y:S01]  /*23f0*/  ISETP.GT.U32.AND P4, PT, R5, R34, PT ;  /* 0x000000220500720c */ /* 0x000fe20003f84070 */
[----:B------:R-:W-:Y:S01]  /*2400*/  IMAD.MOV.U32 R38, RZ, RZ, R40 ;  /* 0x000000ffff267224 */ /* 0x000fe200078e0028 */
[----:B------:R-:W-:Y:S01]  /*2410*/  IADD3 R36, -R36, RZ, RZ ;  /* 0x000000ff24247210 */ /* 0x000fe20007ffe1ff */
[----:B------:R-:W-:Y:S01]  /*2420*/  @!P5 IMAD.MOV R31, RZ, RZ, -R31 ;  /* 0x000000ffff1fd224 */ /* 0x000fe200078e0a1f */
[----:B------:R-:W-:Y:S01]  /*2430*/  IABS R40, R46 ;  /* 0x0000002e00287213 */ /* 0x000fe20000000000 */
[----:B------:R-:W-:Y:S01]  /*2440*/  IMAD.HI.U32 R37, R16, R38, RZ ;  /* 0x0000002610257227 */ /* 0x000fe200078e00ff */
[----:B------:R-:W-:Y:S01]  /*2450*/  ISETP.GE.AND P5, PT, R41, RZ, PT ;  /* 0x000000ff2900720c */ /* 0x000fe20003fa6270 */
[----:B------:R-:W3:Y:S01]  /*2460*/  LDC R225, c[0x0][0x230] ;  /* 0x00008c00ffe17b82 */ /* 0x000ee20000000800 */
[C---:B------:R-:W-:Y:S01]  /*2470*/  ISETP.GT.U32.AND P1, PT, R5.reuse, R33, PT ;  /* 0x000000210500720c */ /* 0x040fe20003f24070 */
[----:B------:R-:W-:-:S02]  /*2480*/  IMAD R36, R5, R36, R39 ;  /* 0x0000002405247224 */ /* 0x000fc400078e0227 */
[-C--:B------:R-:W-:Y:S01]  /*2490*/  @!P3 IADD3 R32, R32, -R5.reuse, RZ ;  /* 0x800000052020b210 */ /* 0x080fe20007ffe0ff */
[----:B------:R-:W-:Y:S01]  /*24a0*/  IMAD.MOV R37, RZ, RZ, -R37 ;  /* 0x000000ffff257224 */ /* 0x000fe200078e0a25 */
[----:B------:R-:W-:Y:S01]  /*24b0*/  @!P4 IADD3 R34, R34, -R5, RZ ;  /* 0x800000052222c210 */ /* 0x000fe20007ffe0ff */
[--C-:B------:R-:W-:Y:S01]  /*24c0*/  @!P6 IMAD.IADD R35, R35, 0x1, -R5.reuse ;  /* 0x000000012323e824 */ /* 0x100fe200078e0a05 */
[C---:B------:R-:W-:Y:S01]  /*24d0*/  ISETP.GT.U32.AND P3, PT, R5.reuse, R36, PT ;  /* 0x000000240500720c */ /* 0x040fe20003f64070 */
[----:B------:R-:W-:Y:S01]  /*24e0*/  IMAD R37, R5, R37, R38 ;  /* 0x0000002505257224 */ /* 0x000fe200078e0226 */
[----:B------:R-:W-:Y:S01]  /*24f0*/  ISETP.GE.AND P4, PT, R43, RZ, PT ;  /* 0x000000ff2b00720c */ /* 0x000fe20003f86270 */
[----:B------:R-:W-:Y:S01]  /*2500*/  VIADD R43, R81, 0x1e ;  /* 0x0000001e512b7836 */ /* 0x000fe20000000000 */
[C---:B------:R-:W-:Y:S01]  /*2510*/  ISETP.GT.U32.AND P6, PT, R5.reuse, R34, PT ;  /* 0x000000220500720c */ /* 0x040fe20003fc4070 */
[----:B------:R-:W-:Y:S01]  /*2520*/  @!P2 IMAD.MOV R32, RZ, RZ, -R32 ;  /* 0x000000ffff20a224 */ /* 0x000fe200078e0a20 */
[----:B------:R-:W-:Y:S01]  /*2530*/  ISETP.GT.U32.AND P2, PT, R5, R35, PT ;  /* 0x000000230500720c */ /* 0x000fe20003f44070 */
[----:B------:R-:W-:Y:S01]  /*2540*/  IMAD.HI.U32 R38, R16, R40, RZ ;  /* 0x0000002810267227 */ /* 0x000fe200078e00ff */
[----:B------:R-:W-:Y:S01]  /*2550*/  IABS R41, R43 ;  /* 0x0000002b00297213 */ /* 0x000fe20000000000 */
[----:B------:R-:W1:Y:S01]  /*2560*/  LDC R227, c[0x0][0x230] ;  /* 0x00008c00ffe37b82 */ /* 0x000e620000000800 */
[----:B-----5:R-:W-:Y:S01]  /*2570*/  IADD3 R221, R221, -0x50, RZ ;  /* 0xffffffb0dddd7810 */ /* 0x020fe20007ffe0ff */
[----:B------:R-:W-:Y:S01]  /*2580*/  @!P1 IMAD.IADD R33, R33, 0x1, -R5 ;  /* 0x0000000121219824 */ /* 0x000fe200078e0a05 */
[----:B------:R-:W-:Y:S01]  /*2590*/  IADD3 R38, -R38, RZ, RZ ;  /* 0x000000ff26267210 */ /* 0x000fe20007ffe1ff */
[----:B------:R-:W-:Y:S01]  /*25a0*/  IMAD.HI.U32 R39, R16, R41, RZ ;  /* 0x0000002910277227 */ /* 0x000fe200078e00ff */
[----:B------:R-:W-:-:S02]  /*25b0*/  @!P3 IADD3 R36, R36, -R5, RZ ;  /* 0x800000052424b210 */ /* 0x000fc40007ffe0ff */
[----:B------:R-:W-:Y:S01]  /*25c0*/  ISETP.GE.AND P1, PT, R42, RZ, PT ;  /* 0x000000ff2a00720c */ /* 0x000fe20003f26270 */
[C---:B------:R-:W-:Y:S01]  /*25d0*/  IMAD R38, R5.reuse, R38, R40 ;  /* 0x0000002605267224 */ /* 0x040fe200078e0228 */
[----:B------:R-:W-:Y:S01]  /*25e0*/  ISETP.GT.U32.AND P3, PT, R5, R36, PT ;  /* 0x000000240500720c */ /* 0x000fe20003f64070 */
[----:B------:R-:W-:Y:S01]  /*25f0*/  IMAD.MOV R40, RZ, RZ, -R39 ;  /* 0x000000ffff287224 */ /* 0x000fe200078e0a27 */
[----:B------:R-:W-:Y:S01]  /*2600*/  @!P2 IADD3 R35, R35, -R5, RZ ;  /* 0x800000052323a210 */ /* 0x000fe20007ffe0ff */
[----:B------:R-:W-:Y:S01]  /*2610*/  @!P5 IMAD.MOV R33, RZ, RZ, -R33 ;  /* 0x000000ffff21d224 */ /* 0x000fe200078e0a21 */
[C---:B------:R-:W-:Y:S01]  /*2620*/  ISETP.GT.U32.AND P5, PT, R5.reuse, R37, PT ;  /* 0x000000250500720c */ /* 0x040fe20003fa4070 */
[----:B------:R-:W-:Y:S01]  /*2630*/  IMAD R39, R5, R40, R41 ;  /* 0x0000002805277224 */ /* 0x000fe200078e0229 */
[----:B------:R-:W-:Y:S01]  /*2640*/  IABS R42, R47 ;  /* 0x0000002f002a7213 */ /* 0x000fe20000000000 */
[----:B------:R-:W-:Y:S01]  /*2650*/  @!P4 IMAD.MOV R35, RZ, RZ, -R35 ;  /* 0x000000ffff23c224 */ /* 0x000fe200078e0a23 */
[----:B------:R-:W-:Y:S01]  /*2660*/  ISETP.GE.AND P2, PT, R45, RZ, PT ;  /* 0x000000ff2d00720c */ /* 0x000fe20003f46270 */
[--C-:B------:R-:W-:Y:S01]  /*2670*/  @!P6 IMAD.IADD R34, R34, 0x1, -R5.reuse ;  /* 0x000000012222e824 */ /* 0x100fe200078e0a05 */
[----:B------:R-:W-:Y:S01]  /*2680*/  ISETP.GT.U32.AND P4, PT, R5, R39, PT ;  /* 0x000000270500720c */ /* 0x000fe20003f84070 */
[----:B------:R-:W-:Y:S01]  /*2690*/  VIADD R49, R81, 0x21 ;  /* 0x0000002151317836 */ /* 0x000fe20000000000 */
[----:B------:R-:W-:Y:S01]  /*26a0*/  ISETP.GE.AND P6, PT, R44, RZ, PT ;  /* 0x000000ff2c00720c */ /* 0x000fe20003fc6270 */
[--C-:B------:R-:W-:Y:S01]  /*26b0*/  @!P3 IMAD.IADD R36, R36, 0x1, -R5.reuse ;  /* 0x000000012424b824 */ /* 0x100fe200078e0a05 */
[----:B------:R-:W-:Y:S01]  /*26c0*/  ISETP.GT.U32.AND P3, PT, R5, R38, PT ;  /* 0x000000260500720c */ /* 0x000fe20003f64070 */
[----:B------:R-:W-:Y:S01]  /*26d0*/  IMAD.HI.U32 R40, R16, R42, RZ ;  /* 0x0000002a10287227 */ /* 0x000fe200078e00ff */
[----:B------:R-:W-:Y:S01]  /*26e0*/  IABS R45, R49 ;  /* 0x00000031002d7213 */ /* 0x000fe20000000000 */
[----:B------:R-:W5:Y:S01]  /*26f0*/  LDC R229, c[0x0][0x230] ;  /* 0x00008c00ffe57b82 */ /* 0x000f620000000800 */
[----:B------:R-:W-:Y:S01]  /*2700*/  @!P5 IADD3 R37, R37, -R5, RZ ;  /* 0x800000052525d210 */ /* 0x000fe20007ffe0ff */
[----:B------:R-:W-:Y:S01]  /*2710*/  IMAD.MOV R40, RZ, RZ, -R40 ;  /* 0x000000ffff287224 */ /* 0x000fe200078e0a28 */
[----:B------:R-:W-:Y:S01]  /*2720*/  ISETP.GE.AND P5, PT, R46, RZ, PT ;  /* 0x000000ff2e00720c */ /* 0x000fe20003fa6270 */
[----:B------:R-:W-:Y:S01]  /*2730*/  VIADD R48, R81, 0x20 ;  /* 0x0000002051307836 */ /* 0x000fe20000000000 */
[----:B------:R-:W-:Y:S01]  /*2740*/  IABS R46, R50 ;  /* 0x00000032002e7213 */ /* 0x000fe20000000000 */
[--C-:B------:R-:W-:Y:S01]  /*2750*/  @!P4 IMAD.IADD R39, R39, 0x1, -R5.reuse ;  /* 0x000000012727c824 */ /* 0x100fe200078e0a05 */
[----:B------:R-:W-:Y:S01]  /*2760*/  @!P1 IADD3 R34, -R34, RZ, RZ ;  /* 0x000000ff22229210 */ /* 0x000fe20007ffe1ff */
[C---:B------:R-:W-:Y:S01]  /*2770*/  IMAD R40, R5.reuse, R40, R42 ;  /* 0x0000002805287224 */ /* 0x040fe200078e022a */
[----:B------:R-:W-:Y:S01]  /*2780*/  IABS R44, R48 ;  /* 0x00000030002c7213 */ /* 0x000fe20000000000 */
[----:B------:R-:W-:Y:S01]  /*2790*/  @!P3 IMAD.IADD R38, R38, 0x1, -R5 ;  /* 0x000000012626b824 */ /* 0x000fe200078e0a05 */
[C---:B------:R-:W-:Y:S01]  /*27a0*/  ISETP.GT.U32.AND P3, PT, R5.reuse, R37, PT ;  /* 0x000000250500720c */ /* 0x040fe20003f64070 */
[----:B------:R-:W-:Y:S01]  /*27b0*/  @!P6 IMAD.MOV R36, RZ, RZ, -R36 ;  /* 0x000000ffff24e224 */ /* 0x000fe200078e0a24 */
[----:B------:R-:W-:Y:S01]  /*27c0*/  ISETP.GT.U32.AND P4, PT, R5, R39, PT ;  /* 0x000000270500720c */ /* 0x000fe20003f84070 */
[C---:B------:R-:W-:Y:S01]  /*27d0*/  IMAD.HI.U32 R42, R16.reuse, R45, RZ ;  /* 0x0000002d102a7227 */ /* 0x040fe200078e00ff */
[----:B------:R-:W-:Y:S01]  /*27e0*/  ISETP.GE.AND P6, PT, R43, RZ, PT ;  /* 0x000000ff2b00720c */ /* 0x000fe20003fc6270 */
[----:B------:R-:W5:Y:S01]  /*27f0*/  LDC R231, c[0x0][0x230] ;  /* 0x00008c00ffe77b82 */ /* 0x000f620000000800 */
[----:B------:R-:W-:Y:S01]  /*2800*/  ISETP.GT.U32.AND P1, PT, R5, R38, PT ;  /* 0x000000260500720c */ /* 0x000fe20003f24070 */
[----:B------:R-:W-:Y:S01]  /*2810*/  IMAD.HI.U32 R43, R16, R46, RZ ;  /* 0x0000002e102b7227 */ /* 0x000fe200078e00ff */
[----:B-1----:R-:W-:-:S03]  /*2820*/  IADD3 R227, R227, -0x5c, RZ ;  /* 0xffffffa4e3e37810 */ /* 0x002fc60007ffe0ff */
[----:B------:R-:W-:Y:S01]  /*2830*/  IMAD.MOV R42, RZ, RZ, -R42 ;  /* 0x000000ffff2a7224 */ /* 0x000fe200078e0a2a */
[----:B------:R-:W-:Y:S01]  /*2840*/  IADD3 R43, -R43, RZ, RZ ;  /* 0x000000ff2b2b7210 */ /* 0x000fe20007ffe1ff */
[C---:B------:R-:W-:Y:S01]  /*2850*/  IMAD.HI.U32 R41, R16.reuse, R44, RZ ;  /* 0x0000002c10297227 */ /* 0x040fe200078e00ff */
[-C--:B------:R-:W-:Y:S01]  /*2860*/  @!P3 IADD3 R37, R37, -R5.reuse, RZ ;  /* 0x800000052525b210 */ /* 0x080fe20007ffe0ff */
[----:B------:R-:W1:Y:S01]  /*2870*/  LDC R233, c[0x0][0x230] ;  /* 0x00008c00ffe97b82 */ /* 0x000e620000000800 */
[----:B------:R-:W-:Y:S01]  /*2880*/  @!P4 IADD3 R39, R39, -R5, RZ ;  /* 0x800000052727c210 */ /* 0x000fe20007ffe0ff */
[C---:B------:R-:W-:Y:S01]  /*2890*/  IMAD R42, R5.reuse, R42, R45 ;  /* 0x0000002a052a7224 */ /* 0x040fe200078e022d */
[----:B------:R-:W-:Y:S01]  /*28a0*/  ISETP.GT.U32.AND P3, PT, R5, R40, PT ;  /* 0x000000280500720c */ /* 0x000fe20003f64070 */
[----:B------:R-:W-:Y:S01]  /*28b0*/  VIADD R51, R81, 0x23 ;  /* 0x0000002351337836 */ /* 0x000fe20000000000 */
[----:B------:R-:W-:Y:S01]  /*28c0*/  IADD3 R41, -R41, RZ, RZ ;  /* 0x000000ff29297210 */ /* 0x000fe20007ffe1ff */
[C---:B------:R-:W-:Y:S01]  /*28d0*/  IMAD R43, R5.reuse, R43, R46 ;  /* 0x0000002b052b7224 */ /* 0x040fe200078e022e */
[C---:B------:R-:W-:Y:S01]  /*28e0*/  ISETP.GT.U32.AND P4, PT, R5.reuse, R42, PT ;  /* 0x0000002a0500720c */ /* 0x040fe20003f84070 */
[----:B------:R-:W-:Y:S01]  /*28f0*/  @!P6 IMAD.MOV R39, RZ, RZ, -R39 ;  /* 0x000000ffff27e224 */ /* 0x000fe200078e0a27 */
[----:B------:R-:W-:Y:S01]  /*2900*/  IABS R45, R51 ;  /* 0x00000033002d7213 */ /* 0x000fe20000000000 */
[C---:B------:R-:W-:Y:S01]  /*2910*/  IMAD R41, R5.reuse, R41, R44 ;  /* 0x0000002905297224 */ /* 0x040fe200078e022c */
[----:B------:R-:W-:Y:S01]  /*2920*/  ISETP.GT.U32.AND P6, PT, R5, R43, PT ;  /* 0x0000002b0500720c */ /* 0x000fe20003fc4070 */
[----:B------:R-:W-:Y:S01]  /*2930*/  VIADD R52, R81, 0x24 ;  /* 0x0000002451347836 */ /* 0x000fe20000000000 */
[----:B------:R-:W5:Y:S01]  /*2940*/  LDC R235, c[0x0][0x230] ;  /* 0x00008c00ffeb7b82 */ /* 0x000f620000000800 */
[----:B------:R-:W-:-:S03]  /*2950*/  IMAD.HI.U32 R44, R16, R45, RZ ;  /* 0x0000002d102c7227 */ /* 0x000fc600078e00ff */
[----:B------:R-:W-:Y:S01]  /*2960*/  IABS R46, R52 ;  /* 0x00000034002e7213 */ /* 0x000fe20000000000 */
[--C-:B------:R-:W-:Y:S01]  /*2970*/  @!P3 IMAD.IADD R40, R40, 0x1, -R5.reuse ;  /* 0x000000012828b824 */ /* 0x100fe200078e0a05 */
[----:B------:R-:W-:Y:S01]  /*2980*/  IADD3 R44, -R44, RZ, RZ ;  /* 0x000000ff2c2c7210 */ /* 0x000fe20007ffe1ff */
[----:B------:R-:W-:Y:S01]  /*2990*/  @!P4 IMAD.IADD R42, R42, 0x1, -R5 ;  /* 0x000000012a2ac824 */ /* 0x000fe200078e0a05 */
[C---:B------:R-:W-:Y:S01]  /*29a0*/  ISETP.GT.U32.AND P3, PT, R5.reuse, R41, PT ;  /* 0x000000290500720c */ /* 0x040fe20003f64070 */
[----:B------:R-:W-:Y:S01]  /*29b0*/  @!P2 IMAD.MOV R37, RZ, RZ, -R37 ;  /* 0x000000ffff25a224 */ /* 0x000fe200078e0a25 */
[C---:B------:R-:W-:Y:S01]  /*29c0*/  ISETP.GT.U32.AND P2, PT, R5.reuse, R40, PT ;  /* 0x000000280500720c */ /* 0x040fe20003f44070 */
[----:B------:R-:W-:Y:S01]  /*29d0*/  IMAD R44, R5, R44, R45 ;  /* 0x0000002c052c7224 */ /* 0x000fe200078e022d */
[-C--:B------:R-:W-:Y:S01]  /*29e0*/  @!P6 IADD3 R43, R43, -R5.reuse, RZ ;  /* 0x800000052b2be210 */ /* 0x080fe20007ffe0ff */
[----:B------:R-:W-:Y:S01]  /*29f0*/  IMAD.HI.U32 R45, R16, R46, RZ ;  /* 0x0000002e102d7227 */ /* 0x000fe200078e00ff */
[----:B------:R-:W-:Y:S01]  /*2a00*/  ISETP.GT.U32.AND P6, PT, R5, R42, PT ;  /* 0x0000002a0500720c */ /* 0x000fe20003fc4070 */
[----:B------:R-:W5:Y:S01]  /*2a10*/  LDC R237, c[0x0][0x230] ;  /* 0x00008c00ffed7b82 */ /* 0x000f620000000800 */
[----:B-1----:R-:W-:Y:S01]  /*2a20*/  IADD3 R233, R233, -0x68, RZ ;  /* 0xffffff98e9e97810 */ /* 0x002fe20007ffe0ff */
[--C-:B------:R-:W-:Y:S01]  /*2a30*/  @!P1 IMAD.IADD R38, R38, 0x1, -R5.reuse ;  /* 0x0000000126269824 */ /* 0x100fe200078e0a05 */
[----:B------:R-:W-:Y:S01]  /*2a40*/  IADD3 R45, -R45, RZ, RZ ;  /* 0x000000ff2d2d7210 */ /* 0x000fe20007ffe1ff */
[----:B------:R-:W-:Y:S01]  /*2a50*/  VIADD R53, R81, 0x25 ;  /* 0x0000002551357836 */ /* 0x000fe20000000000 */
[----:B------:R-:W-:Y:S01]  /*2a60*/  ISETP.GE.AND P1, PT, R47, RZ, PT ;  /* 0x000000ff2f00720c */ /* 0x000fe20003f26270 */
[----:B------:R-:W-:Y:S01]  /*2a70*/  VIADD R54, R81, 0x26 ;  /* 0x0000002651367836 */ /* 0x000fe20000000000 */
[----:B------:R-:W-:Y:S01]  /*2a80*/  @!P3 IADD3 R41, R41, -R5, RZ ;  /* 0x800000052929b210 */ /* 0x000fe20007ffe0ff */
[C---:B------:R-:W-:Y:S01]  /*2a90*/  IMAD R45, R5.reuse, R45, R46 ;  /* 0x0000002d052d7224 */ /* 0x040fe200078e022e */
[----:B------:R-:W-:Y:S01]  /*2aa0*/  IABS R47, R53 ;  /* 0x00000035002f7213 */ /* 0x000fe20000000000 */
[--C-:B------:R-:W-:Y:S01]  /*2ab0*/  @!P2 IMAD.IADD R40, R40, 0x1, -R5.reuse ;  /* 0x000000012828a824 */ /* 0x100fe200078e0a05 */
[----:B------:R-:W-:Y:S01]  /*2ac0*/  ISETP.GT.U32.AND P4, PT, R5, R41, PT ;  /* 0x000000290500720c */ /* 0x000fe20003f84070 */
[----:B------:R-:W-:Y:S01]  /*2ad0*/  VIADD R55, R81, 0x27 ;  /* 0x0000002751377836 */ /* 0x000fe20000000000 */
[----:B------:R-:W-:Y:S01]  /*2ae0*/  @!P6 IADD3 R42, R42, -R5, RZ ;  /* 0x800000052a2ae210 */ /* 0x000fe20007ffe0ff */
[----:B------:R-:W-:Y:S01]  /*2af0*/  IMAD.HI.U32 R46, R16, R47, RZ ;  /* 0x0000002f102e7227 */ /* 0x000fe200078e00ff */
[----:B------:R-:W-:Y:S01]  /*2b00*/  ISETP.GT.U32.AND P6, PT, R5, R45, PT ;  /* 0x0000002d0500720c */ /* 0x000fe20003fc4070 */
[----:B------:R-:W1:Y:S01]  /*2b10*/  LDC R239, c[0x0][0x230] ;  /* 0x00008c00ffef7b82 */ /* 0x000e620000000800 */
[----:B------:R-:W-:Y:S01]  /*2b20*/  ISETP.GE.AND P2, PT, R49, RZ, PT ;  /* 0x000000ff3100720c */ /* 0x000fe20003f46270 */
[----:B------:R-:W-:Y:S01]  /*2b30*/  @!P5 IMAD.MOV R38, RZ, RZ, -R38 ;  /* 0x000000ffff26d224 */ /* 0x000fe200078e0a26 */
[----:B------:R-:W-:Y:S01]  /*2b40*/  ISETP.GE.AND P5, PT, R48, RZ, PT ;  /* 0x000000ff3000720c */ /* 0x000fe20003fa6270 */
[----:B------:R-:W-:Y:S01]  /*2b50*/  @!P1 IMAD.MOV R40, RZ, RZ, -R40 ;  /* 0x000000ffff289224 */ /* 0x000fe200078e0a28 */
[----:B------:R-:W-:Y:S01]  /*2b60*/  ISETP.GE.AND P3, PT, R50, RZ, PT ;  /* 0x000000ff3200720c */ /* 0x000fe20003f66270 */
[----:B------:R-:W-:Y:S01]  /*2b70*/  IMAD.MOV R48, RZ, RZ, -R46 ;  /* 0x000000ffff307224 */ /* 0x000fe200078e0a2e */
[----:B------:R-:W-:Y:S01]  /*2b80*/  ISETP.GT.U32.AND P1, PT, R5, R43, PT ;  /* 0x0000002b0500720c */ /* 0x000fe20003f24070 */
[----:B------:R-:W-:Y:S01]  /*2b90*/  @!P4 IMAD.IADD R41, R41, 0x1, -R5 ;  /* 0x000000012929c824 */ /* 0x000fe200078e0a05 */
[C---:B------:R-:W-:Y:S01]  /*2ba0*/  ISETP.GT.U32.AND P4, PT, R5.reuse, R44, PT ;  /* 0x0000002c0500720c */ /* 0x040fe20003f84070 */
[----:B------:R-:W-:Y:S01]  /*2bb0*/  IMAD R47, R5, R48, R47 ;  /* 0x00000030052f7224 */ /* 0x000fe200078e022f */
[----:B------:R-:W-:Y:S01]  /*2bc0*/  IABS R49, R54 ;  /* 0x0000003600317213 */ /* 0x000fe20000000000 */
[----:B------:R-:W-:Y:S01]  /*2bd0*/  @!P6 IMAD.IADD R45, R45, 0x1, -R5 ;  /* 0x000000012d2de824 */ /* 0x000fe200078e0a05 */
[----:B------:R-:W-:Y:S01]  /*2be0*/  IABS R50, R55 ;  /* 0x0000003700327213 */ /* 0x000fe20000000000 */
[----:B------:R-:W-:Y:S01]  /*2bf0*/  @!P2 IMAD.MOV R42, RZ, RZ, -R42 ;  /* 0x000000ffff2aa224 */ /* 0x000fe200078e0a2a */
[C---:B------:R-:W-:Y:S01]  /*2c00*/  ISETP.GT.U32.AND P2, PT, R5.reuse, R47, PT ;  /* 0x0000002f0500720c */ /* 0x040fe20003f44070 */
[C---:B------:R-:W-:Y:S01]  /*2c10*/  IMAD.HI.U32 R46, R16.reuse, R49, RZ ;  /* 0x00000031102e7227 */ /* 0x040fe200078e00ff */
[----:B------:R-:W-:Y:S01]  /*2c20*/  ISETP.GT.U32.AND P6, PT, R5, R45, PT ;  /* 0x0000002d0500720c */ /* 0x000fe20003fc4070 */
[----:B------:R-:W5:Y:S01]  /*2c30*/  LDC R241, c[0x0][0x230] ;  /* 0x00008c00fff17b82 */ /* 0x000f620000000800 */
[----:B------:R-:W-:Y:S01]  /*2c40*/  @!P5 IADD3 R41, -R41, RZ, RZ ;  /* 0x000000ff2929d210 */ /* 0x000fe20007ffe1ff */
[----:B------:R-:W-:-:S02]  /*2c50*/  IMAD.HI.U32 R48, R16, R50, RZ ;  /* 0x0000003210307227 */ /* 0x000fc400078e00ff */
[-C--:B------:R-:W-:Y:S02]  /*2c60*/  @!P4 IADD3 R44, R44, -R5.reuse, RZ ;  /* 0x800000052c2cc210 */ /* 0x080fe40007ffe0ff */
[----:B------:R-:W-:Y:S01]  /*2c70*/  IMAD.MOV R46, RZ, RZ, -R46 ;  /* 0x000000ffff2e7224 */ /* 0x000fe200078e0a2e */
[----:B------:R-:W-:Y:S01]  /*2c80*/  ISETP.GE.AND P4, PT, R52, RZ, PT ;  /* 0x000000ff3400720c */ /* 0x000fe20003f86270 */
[----:B------:R-:W-:Y:S01]  /*2c90*/  IMAD.MOV R48, RZ, RZ, -R48 ;  /* 0x000000ffff307224 */ /* 0x000fe200078e0a30 */
[----:B------:R-:W-:Y:S01]  /*2ca0*/  ISETP.GT.U32.AND P5, PT, R5, R44, PT ;  /* 0x0000002c0500720c */ /* 0x000fe20003fa4070 */
[----:B------:R-:W-:Y:S01]  /*2cb0*/  @!P1 IMAD.IADD R43, R43, 0x1, -R5 ;  /* 0x000000012b2b9824 */ /* 0x000fe200078e0a05 */
[----:B------:R-:W-:Y:S01]  /*2cc0*/  ISETP.GE.AND P1, PT, R51, RZ, PT ;  /* 0x000000ff3300720c */ /* 0x000fe20003f26270 */
[C---:B------:R-:W-:Y:S01]  /*2cd0*/  IMAD R46, R5.reuse, R46, R49 ;  /* 0x0000002e052e7224 */ /* 0x040fe200078e0231 */
[----:B------:R-:W-:Y:S01]  /*2ce0*/  IABS R51, R56 ;  /* 0x0000003800337213 */ /* 0x000fe20000000000 */
[----:B------:R-:W-:Y:S01]  /*2cf0*/  IMAD R48, R5, R48, R50 ;  /* 0x0000003005307224 */ /* 0x000fe200078e0232 */
[----:B-1----:R-:W-:Y:S01]  /*2d00*/  IADD3 R239, R239, -0x74, RZ ;  /* 0xffffff8cefef7810 */ /* 0x002fe20007ffe0ff */
[----:B------:R-:W-:Y:S01]  /*2d10*/  @!P3 IMAD.MOV R43, RZ, RZ, -R43 ;  /* 0x000000ffff2bb224 */ /* 0x000fe200078e0a2b */
[----:B------:R-:W-:Y:S01]  /*2d20*/  ISETP.GT.U32.AND P3, PT, R5, R46, PT ;  /* 0x0000002e0500720c */ /* 0x000fe20003f64070 */
[--C-:B------:R-:W-:Y:S01]  /*2d30*/  @!P6 IMAD.IADD R45, R45, 0x1, -R5.reuse ;  /* 0x000000012d2de824 */ /* 0x100fe200078e0a05 */
[----:B------:R-:W-:Y:S01]  /*2d40*/  ISETP.GT.U32.AND P6, PT, R5, R48, PT ;  /* 0x000000300500720c */ /* 0x000fe20003fc4070 */
[----:B------:R-:W-:Y:S01]  /*2d50*/  VIADD R57, R81, 0x29 ;  /* 0x0000002951397836 */ /* 0x000fe20000000000 */
[----:B------:R-:W1:Y:S01]  /*2d60*/  LDC R243, c[0x0][0x230] ;  /* 0x00008c00fff37b82 */ /* 0x000e620000000800 */
[----:B------:R-:W-:Y:S01]  /*2d70*/  @!P2 IMAD.IADD R47, R47, 0x1, -R5 ;  /* 0x000000012f2fa824 */ /* 0x000fe200078e0a05 */
[----:B------:R-:W-:Y:S01]  /*2d80*/  @!P5 IADD3 R44, R44, -R5, RZ ;  /* 0x800000052c2cd210 */ /* 0x000fe20007ffe0ff */
[----:B------:R-:W-:Y:S01]  /*2d90*/  IMAD.HI.U32 R49, R16, R51, RZ ;  /* 0x0000003310317227 */ /* 0x000fe200078e00ff */
[----:B------:R-:W-:-:S02]  /*2da0*/  ISETP.GE.AND P5, PT, R53, RZ, PT ;  /* 0x000000ff3500720c */ /* 0x000fc40003fa6270 */
[----:B------:R-:W-:Y:S01]  /*2db0*/  IABS R53, R57 ;  /* 0x0000003900357213 */ /* 0x000fe20000000000 */
[----:B------:R-:W-:Y:S01]  /*2dc0*/  VIADD R58, R81, 0x2a ;  /* 0x0000002a513a7836 */ /* 0x000fe20000000000 */
[----:B------:R-:W-:Y:S01]  /*2dd0*/  IADD3 R52, -R49, RZ, RZ ;  /* 0x000000ff31347210 */ /* 0x000fe20007ffe1ff */
[----:B------:R-:W-:Y:S01]  /*2de0*/  @!P1 IMAD.MOV R44, RZ, RZ, -R44 ;  /* 0x000000ffff2c9224 */ /* 0x000fe200078e0a2c */
[----:B------:R-:W-:Y:S01]  /*2df0*/  @!P3 IADD3 R46, R46, -R5, RZ ;  /* 0x800000052e2eb210 */ /* 0x000fe20007ffe0ff */
[----:B------:R-:W-:Y:S01]  /*2e00*/  @!P6 IMAD.IADD R48, R48, 0x1, -R5 ;  /* 0x000000013030e824 */ /* 0x000fe200078e0a05 */
[C---:B------:R-:W-:Y:S01]  /*2e10*/  ISETP.GT.U32.AND P3, PT, R5.reuse, R47, PT ;  /* 0x0000002f0500720c */ /* 0x040fe20003f64070 */
[----:B------:R-:W-:Y:S01]  /*2e20*/  IMAD.HI.U32 R50, R16, R53, RZ ;  /* 0x0000003510327227 */ /* 0x000fe200078e00ff */
[C---:B------:R-:W-:Y:S01]  /*2e30*/  ISETP.GT.U32.AND P1, PT, R5.reuse, R46, PT ;  /* 0x0000002e0500720c */ /* 0x040fe20003f24070 */
[----:B------:R-:W1:Y:S01]  /*2e40*/  LDC R247, c[0x0][0x230] ;  /* 0x00008c00fff77b82 */ /* 0x000e620000000800 */
[C---:B------:R-:W-:Y:S01]  /*2e50*/  ISETP.GT.U32.AND P6, PT, R5.reuse, R48, PT ;  /* 0x000000300500720c */ /* 0x040fe20003fc4070 */
[----:B------:R-:W-:Y:S01]  /*2e60*/  IMAD R49, R5, R52, R51 ;  /* 0x0000003405317224 */ /* 0x000fe200078e0233 */
[----:B------:R-:W-:Y:S01]  /*2e70*/  IADD3 R50, -R50, RZ, RZ ;  /* 0x000000ff32327210 */ /* 0x000fe20007ffe1ff */
[----:B------:R-:W-:Y:S01]  /*2e80*/  VIADD R61, R81, 0x2c ;  /* 0x0000002c513d7836 */ /* 0x000fe20000000000 */
[----:B------:R-:W-:Y:S01]  /*2e90*/  IABS R52, R58 ;  /* 0x0000003a00347213 */ /* 0x000fe20000000000 */
[----:B------:R-:W-:Y:S01]  /*2ea0*/  @!P4 IMAD.MOV R45, RZ, RZ, -R45 ;  /* 0x000000ffff2dc224 */ /* 0x000fe200078e0a2d */
[----:B------:R-:W-:Y:S01]  /*2eb0*/  ISETP.GE.AND P2, PT, R54, RZ, PT ;  /* 0x000000ff3600720c */ /* 0x000fe20003f46270 */
[----:B------:R-:W-:Y:S01]  /*2ec0*/  IMAD R50, R5, R50, R53 ;  /* 0x0000003205327224 */ /* 0x000fe200078e0235 */
[----:B------:R-:W-:Y:S01]  /*2ed0*/  IABS R54, R59 ;  /* 0x0000003b00367213 */ /* 0x000fe20000000000 */
[----:B------:R-:W-:Y:S01]  /*2ee0*/  @!P3 IMAD.IADD R47, R47, 0x1, -R5 ;  /* 0x000000012f2fb824 */ /* 0x000fe200078e0a05 */
[----:B------:R-:W-:Y:S01]  /*2ef0*/  ISETP.GT.U32.AND P3, PT, R5, R49, PT ;  /* 0x000000310500720c */ /* 0x000fe20003f64070 */
[----:B------:R-:W-:Y:S01]  /*2f00*/  IMAD.HI.U32 R51, R16, R52, RZ ;  /* 0x0000003410337227 */ /* 0x000fe200078e00ff */
[----:B------:R-:W-:-:S02]  /*2f10*/  ISETP.GE.AND P4, PT, R55, RZ, PT ;  /* 0x000000ff3700720c */ /* 0x000fc40003f86270 */
[----:B------:R-:W-:Y:S01]  /*2f20*/  @!P6 IADD3 R48, R48, -R5, RZ ;  /* 0x800000053030e210 */ /* 0x000fe20007ffe0ff */
[----:B------:R-:W-:Y:S01]  /*2f30*/  IMAD.MOV R51, RZ, RZ, -R51 ;  /* 0x000000ffff337224 */ /* 0x000fe200078e0a33 */
[C---:B------:R-:W-:Y:S01]  /*2f40*/  ISETP.GT.U32.AND P6, PT, R5.reuse, R50, PT ;  /* 0x000000320500720c */ /* 0x040fe20003fc4070 */
[----:B------:R-:W-:Y:S01]  /*2f50*/  @!P5 IMAD.MOV R47, RZ, RZ, -R47 ;  /* 0x000000ffff2fd224 */ /* 0x000fe200078e0a2f */
[----:B------:R-:W-:Y:S01]  /*2f60*/  IABS R55, R61 ;  /* 0x0000003d00377213 */ /* 0x000fe20000000000 */
[----:B------:R-:W-:Y:S02]  /*2f70*/  IMAD R51, R5, R51, R52 ;  /* 0x0000003305337224 */ /* 0x000fe400078e0234 */
[----:B------:R-:W-:-:S04]  /*2f80*/  IMAD.HI.U32 R52, R16, R54, RZ ;  /* 0x0000003610347227 */ /* 0x000fc800078e00ff */
[--C-:B------:R-:W-:Y:S01]  /*2f90*/  @!P3 IMAD.IADD R49, R49, 0x1, -R5.reuse ;  /* 0x000000013131b824 */ /* 0x100fe200078e0a05 */
[----:B------:R-:W-:Y:S01]  /*2fa0*/  ISETP.GE.AND P3, PT, R57, RZ, PT ;  /* 0x000000ff3900720c */ /* 0x000fe20003f66270 */
[----:B------:R-:W-:Y:S02]  /*2fb0*/  IMAD.HI.U32 R53, R16, R55, RZ ;  /* 0x0000003710357227 */ /* 0x000fe400078e00ff */
[----:B------:R-:W-:Y:S02]  /*2fc0*/  @!P6 IADD3 R50, R50, -R5, RZ ;  /* 0x800000053232e210 */ /* 0x000fe40007ffe0ff */
[C---:B------:R-:W-:Y:S01]  /*2fd0*/  ISETP.GT.U32.AND P6, PT, R5.reuse, R49, PT ;  /* 0x000000310500720c */ /* 0x040fe20003fc4070 */
[----:B------:R-:W-:Y:S01]  /*2fe0*/  IMAD.MOV R52, RZ, RZ, -R52 ;  /* 0x000000ffff347224 */ /* 0x000fe200078e0a34 */
[----:B------:R-:W-:Y:S01]  /*2ff0*/  ISETP.GT.U32.AND P5, PT, R5, R50, PT ;  /* 0x000000320500720c */ /* 0x000fe20003fa4070 */
[----:B------:R-:W-:Y:S01]  /*3000*/  @!P1 IMAD.IADD R46, R46, 0x1, -R5 ;  /* 0x000000012e2e9824 */ /* 0x000fe200078e0a05 */
[----:B------:R-:W-:Y:S01]  /*3010*/  ISETP.GE.AND P1, PT, R56, RZ, PT ;  /* 0x000000ff3800720c */ /* 0x000fe20003f26270 */
[----:B------:R-:W-:-:S02]  /*3020*/  IMAD.MOV R56, RZ, RZ, -R53 ;  /* 0x000000ffff387224 */ /* 0x000fc400078e0a35 */
[C---:B------:R-:W-:Y:S01]  /*3030*/  IMAD R53, R5.reuse, R52, R54 ;  /* 0x0000003405357224 */ /* 0x040fe200078e0236 */
[----:B------:R-:W-:Y:S01]  /*3040*/  @!P2 IADD3 R46, -R46, RZ, RZ ;  /* 0x000000ff2e2ea210 */ /* 0x000fe20007ffe1ff */
[C---:B------:R-:W-:Y:S01]  /*3050*/  IMAD R52, R5.reuse, R56, R55 ;  /* 0x0000003805347224 */ /* 0x040fe200078e0237 */
[----:B------:R-:W-:Y:S01]  /*3060*/  ISETP.GT.U32.AND P2, PT, R5, R51, PT ;  /* 0x000000330500720c */ /* 0x000fe20003f44070 */
[----:B------:R-:W-:Y:S01]  /*3070*/  VIADD R62, R81, 0x2d ;  /* 0x0000002d513e7836 */ /* 0x000fe20000000000 */
[----:B------:R-:W-:Y:S01]  /*3080*/  IABS R56, R63 ;  /* 0x0000003f00387213 */ /* 0x000fe20000000000 */
[----:B------:R-:W-:Y:S01]  /*3090*/  @!P6 IMAD.IADD R49, R49, 0x1, -R5 ;  /* 0x000000013131e824 */ /* 0x000fe200078e0a05 */
[C---:B------:R-:W-:Y:S01]  /*30a0*/  ISETP.GT.U32.AND P6, PT, R5.reuse, R53, PT ;  /* 0x000000350500720c */ /* 0x040fe20003fc4070 */
[----:B------:R-:W-:Y:S01]  /*30b0*/  @!P4 IMAD.MOV R48, RZ, RZ, -R48 ;  /* 0x000000ffff30c224 */ /* 0x000fe200078e0a30 */
[----:B------:R-:W-:Y:S01]  /*30c0*/  @!P5 IADD3 R50, R50, -R5, RZ ;  /* 0x800000053232d210 */ /* 0x000fe20007ffe0ff */
[----:B------:R-:W-:Y:S01]  /*30d0*/  IMAD.HI.U32 R55, R16, R56, RZ ;  /* 0x0000003810377227 */ /* 0x000fe200078e00ff */
[----:B------:R-:W-:-:S02]  /*30e0*/  ISETP.GT.U32.AND P5, PT, R5, R52, PT ;  /* 0x000000340500720c */ /* 0x000fc40003fa4070 */
[----:B------:R-:W-:Y:S01]  /*30f0*/  IABS R57, R62 ;  /* 0x0000003e00397213 */ /* 0x000fe20000000000 */
[----:B------:R-:W-:Y:S01]  /*3100*/  IMAD.MOV R55, RZ, RZ, -R55 ;  /* 0x000000ffff377224 */ /* 0x000fe200078e0a37 */
[----:B------:R-:W-:Y:S01]  /*3110*/  ISETP.GE.AND P4, PT, R58, RZ, PT ;  /* 0x000000ff3a00720c */ /* 0x000fe20003f86270 */
[--C-:B------:R-:W-:Y:S01]  /*3120*/  @!P2 IMAD.IADD R51, R51, 0x1, -R5.reuse ;  /* 0x000000013333a824 */ /* 0x100fe200078e0a05 */
[----:B------:R-:W-:Y:S01]  /*3130*/  ISETP.GE.AND P2, PT, R59, RZ, PT ;  /* 0x000000ff3b00720c */ /* 0x000fe20003f46270 */
[----:B------:R-:W-:Y:S01]  /*3140*/  VIADD R59, R81, 0x2f ;  /* 0x0000002f513b7836 */ /* 0x000fe20000000000 */
[----:B------:R-:W-:Y:S01]  /*3150*/  @!P1 IADD3 R49, -R49, RZ, RZ ;  /* 0x000000ff31319210 */ /* 0x000fe20007ffe1ff */
[----:B------:R-:W-:Y:S01]  /*3160*/  @!P6 IMAD.IADD R53, R53, 0x1, -R5 ;  /* 0x000000013535e824 */ /* 0x000fe200078e0a05 */
[----:B------:R-:W-:Y:S01]  /*3170*/  ISETP.GT.U32.AND P6, PT, R5, R51, PT ;  /* 0x000000330500720c */ /* 0x000fe20003fc4070 */
[----:B------:R-:W-:Y:S01]  /*3180*/  IMAD.HI.U32 R54, R16, R57, RZ ;  /* 0x0000003910367227 */ /* 0x000fe200078e00ff */
[----:B------:R-:W-:-:S03]  /*3190*/  IABS R58, R59 ;  /* 0x0000003b003a7213 */ /* 0x000fc60000000000 */
[----:B------:R-:W-:Y:S01]  /*31a0*/  @!P5 IMAD.IADD R52, R52, 0x1, -R5 ;  /* 0x000000013434d824 */ /* 0x000fe200078e0a05 */
[C---:B------:R-:W-:Y:S01]  /*31b0*/  ISETP.GT.U32.AND P5, PT, R5.reuse, R53, PT ;  /* 0x000000350500720c */ /* 0x040fe20003fa4070 */
[----:B------:R-:W-:Y:S02]  /*31c0*/  IMAD.MOV R54, RZ, RZ, -R54 ;  /* 0x000000ffff367224 */ /* 0x000fe400078e0a36 */
[C---:B------:R-:W-:Y:S01]  /*31d0*/  IMAD R56, R5.reuse, R55, R56 ;  /* 0x0000003705387224 */ /* 0x040fe200078e0238 */
[----:B------:R-:W-:Y:S01]  /*31e0*/  ISETP.GT.U32.AND P1, PT, R5, R52, PT ;  /* 0x000000340500720c */ /* 0x000fe20003f24070 */
[C---:B------:R-:W-:Y:S02]  /*31f0*/  IMAD.HI.U32 R55, R16.reuse, R58, RZ ;  /* 0x0000003a10377227 */ /* 0x040fe400078e00ff */
[----:B------:R-:W-:Y:S02]  /*3200*/  @!P6 IADD3 R51, R51, -R5, RZ ;  /* 0x800000053333e210 */ /* 0x000fe40007ffe0ff */
[----:B------:R-:W-:Y:S01]  /*3210*/  IMAD R54, R5, R54, R57 ;  /* 0x0000003605367224 */ /* 0x000fe200078e0239 */
[----:B------:R-:W-:Y:S01]  /*3220*/  IADD3 R55, -R55, RZ, RZ ;  /* 0x000000ff37377210 */ /* 0x000fe20007ffe1ff */
[----:B------:R-:W-:Y:S01]  /*3230*/  @!P3 IMAD.MOV R50, RZ, RZ, -R50 ;  /* 0x000000ffff32b224 */ /* 0x000fe200078e0a32 */
[----:B------:R-:W-:Y:S01]  /*3240*/  ISETP.GE.AND P6, PT, R61, RZ, PT ;  /* 0x000000ff3d00720c */ /* 0x000fe20003fc6270 */
[----:B------:R-:W-:Y:S01]  /*3250*/  @!P5 IMAD.IADD R53, R53, 0x1, -R5 ;  /* 0x000000013535d824 */ /* 0x000fe200078e0a05 */
[C---:B------:R-:W-:Y:S01]  /*3260*/  ISETP.GT.U32.AND P3, PT, R5.reuse, R54, PT ;  /* 0x000000360500720c */ /* 0x040fe20003f64070 */
[C---:B------:R-:W-:Y:S01]  /*3270*/  IMAD R58, R5.reuse, R55, R58 ;  /* 0x00000037053a7224 */ /* 0x040fe200078e023a */
[----:B------:R-:W-:Y:S01]  /*3280*/  ISETP.GT.U32.AND P5, PT, R5, R56, PT ;  /* 0x000000380500720c */ /* 0x000fe20003fa4070 */
[----:B------:R-:W-:Y:S01]  /*3290*/  VIADD R61, R81, 0x31 ;  /* 0x00000031513d7836 */ /* 0x000fe20000000000 */
[----:B------:R-:W-:Y:S01]  /*32a0*/  @!P4 IADD3 R51, -R51, RZ, RZ ;  /* 0x000000ff3333c210 */ /* 0x000fe20007ffe1ff */
[----:B------:R-:W-:-:S04]  /*32b0*/  IMAD.HI.U32 R57, R16, R60, RZ ;  /* 0x0000003c10397227 */ /* 0x000fc800078e00ff */
[----:B------:R-:W-:Y:S01]  /*32c0*/  @!P2 IMAD.MOV R53, RZ, RZ, -R53 ;  /* 0x000000ffff35a224 */ /* 0x000fe200078e0a35 */
[C---:B------:R-:W-:Y:S01]  /*32d0*/  ISETP.GT.U32.AND P2, PT, R5.reuse, R58, PT ;  /* 0x0000003a0500720c */ /* 0x040fe20003f44070 */
[----:B------:R-:W-:Y:S01]  /*32e0*/  @!P1 IMAD.IADD R52, R52, 0x1, -R5 ;  /* 0x0000000134349824 */ /* 0x000fe200078e0a05 */
[----:B------:R-:W-:Y:S01]  /*32f0*/  ISETP.GE.AND P1, PT, R62, RZ, PT ;  /* 0x000000ff3e00720c */ /* 0x000fe20003f26270 */
[----:B------:R-:W-:Y:S01]  /*3300*/  IMAD.MOV R57, RZ, RZ, -R57 ;  /* 0x000000ffff397224 */ /* 0x000fe200078e0a39 */
[----:B------:R-:W-:Y:S01]  /*3310*/  IABS R62, R61 ;  /* 0x0000003d003e7213 */ /* 0x000fe20000000000 */
[----:B------:R-:W-:Y:S01]  /*3320*/  @!P5 IMAD.IADD R56, R56, 0x1, -R5 ;  /* 0x000000013838d824 */ /* 0x000fe200078e0a05 */
[----:B------:R-:W-:Y:S01]  /*3330*/  @!P3 IADD3 R54, R54, -R5, RZ ;  /* 0x800000053636b210 */ /* 0x000fe20007ffe0ff */
[----:B------:R-:W-:Y:S01]  /*3340*/  IMAD R60, R5, R57, R60 ;  /* 0x00000039053c7224 */ /* 0x000fe200078e023c */
[----:B------:R-:W-:Y:S01]  /*3350*/  ISETP.GE.AND P3, PT, R63, RZ, PT ;  /* 0x000000ff3f00720c */ /* 0x000fe20003f66270 */
[----:B------:R-:W-:Y:S01]  /*3360*/  VIADD R63, R81, 0x32 ;  /* 0x00000032513f7836 */ /* 0x000fe20000000000 */
[C---:B------:R-:W-:Y:S01]  /*3370*/  ISETP.GT.U32.AND P4, PT, R5.reuse, R56, PT ;  /* 0x000000380500720c */ /* 0x040fe20003f84070 */
[----:B------:R-:W-:Y:S01]  /*3380*/  IMAD.HI.U32 R55, R16, R62, RZ ;  /* 0x0000003e10377227 */ /* 0x000fe200078e00ff */
[----:B------:R-:W-:-:S02]  /*3390*/  ISETP.GT.U32.AND P5, PT, R5, R54, PT ;  /* 0x000000360500720c */ /* 0x000fc40003fa4070 */
[----:B------:R-:W-:Y:S01]  /*33a0*/  IABS R64, R63 ;  /* 0x0000003f00407213 */ /* 0x000fe20000000000 */
[----:B------:R-:W-:Y:S01]  /*33b0*/  @!P6 IMAD.MOV R52, RZ, RZ, -R52 ;  /* 0x000000ffff34e224 */ /* 0x000fe200078e0a34 */
[C---:B------:R-:W-:Y:S01]  /*33c0*/  ISETP.GT.U32.AND P6, PT, R5.reuse, R60, PT ;  /* 0x0000003c0500720c */ /* 0x040fe20003fc4070 */
[----:B------:R-:W-:Y:S02]  /*33d0*/  IMAD.MOV R55, RZ, RZ, -R55 ;  /* 0x000000ffff377224 */ /* 0x000fe400078e0a37 */
[----:B------:R-:W-:Y:S02]  /*33e0*/  @!P2 IMAD.IADD R58, R58, 0x1, -R5 ;  /* 0x000000013a3aa824 */ /* 0x000fe400078e0a05 */
[C---:B------:R-:W-:Y:S02]  /*33f0*/  IMAD R62, R5.reuse, R55, R62 ;  /* 0x00000037053e7224 */ /* 0x040fe400078e023e */
[----:B------:R-:W-:Y:S01]  /*3400*/  IMAD.HI.U32 R55, R16, R64, RZ ;  /* 0x0000004010377227 */ /* 0x000fe200078e00ff */
[----:B------:R-:W-:-:S02]  /*3410*/  ISETP.GT.U32.AND P2, PT, R5, R58, PT ;  /* 0x0000003a0500720c */ /* 0x000fc40003f44070 */
[----:B------:R-:W-:Y:S01]  /*3420*/  @!P4 IADD3 R56, R56, -R5, RZ ;  /* 0x800000053838c210 */ /* 0x000fe20007ffe0ff */
[----:B------:R-:W-:Y:S01]  /*3430*/  VIADD R70, R81, 0x34 ;  /* 0x0000003451467836 */ /* 0x000fe20000000000 */
[----:B------:R-:W-:Y:S01]  /*3440*/  IADD3 R57, -R55, RZ, RZ ;  /* 0x000000ff37397210 */ /* 0x000fe20007ffe1ff */
[--C-:B------:R-:W-:Y:S01]  /*3450*/  @!P5 IMAD.IADD R54, R54, 0x1, -R5.reuse ;  /* 0x000000013636d824 */ /* 0x100fe200078e0a05 */
[----:B------:R-:W-:Y:S01]  /*3460*/  ISETP.GT.U32.AND P4, PT, R5, R62, PT ;  /* 0x0000003e0500720c */ /* 0x000fe20003f84070 */
[----:B------:R-:W-:Y:S01]  /*3470*/  @!P6 IMAD.IADD R60, R60, 0x1, -R5 ;  /* 0x000000013c3ce824 */ /* 0x000fe200078e0a05 */
[----:B------:R-:W-:Y:S01]  /*3480*/  ISETP.GE.AND P5, PT, R59, RZ, PT ;  /* 0x000000ff3b00720c */ /* 0x000fe20003fa6270 */
[----:B------:R-:W-:Y:S01]  /*3490*/  IMAD.HI.U32 R55, R16, R66, RZ ;  /* 0x0000004210377227 */ /* 0x000fe200078e00ff */
[----:B------:R-:W-:Y:S02]  /*34a0*/  IABS R59, R70 ;  /* 0x00000046003b7213 */ /* 0x000fe40000000000 */
[----:B------:R-:W-:Y:S01]  /*34b0*/  ISETP.GE.AND P6, PT, R65, RZ, PT ;  /* 0x000000ff4100720c */ /* 0x000fe20003fc6270 */
[C---:B------:R-:W-:Y:S01]  /*34c0*/  IMAD R64, R5.reuse, R57, R64 ;  /* 0x0000003905407224 */ /* 0x040fe200078e0240 */
[-C--:B------:R-:W-:Y:S01]  /*34d0*/  @!P2 IADD3 R58, R58, -R5.reuse, RZ ;  /* 0x800000053a3aa210 */ /* 0x080fe20007ffe0ff */
[----:B------:R-:W-:Y:S01]  /*34e0*/  @!P1 IMAD.MOV R54, RZ, RZ, -R54 ;  /* 0x000000ffff369224 */ /* 0x000fe200078e0a36 */
[C---:B------:R-:W-:Y:S01]  /*34f0*/  ISETP.GT.U32.AND P1, PT, R5.reuse, R60, PT ;  /* 0x0000003c0500720c */ /* 0x040fe20003f24070 */
[----:B------:R-:W-:Y:S01]  /*3500*/  IMAD.MOV R55, RZ, RZ, -R55 ;  /* 0x000000ffff377224 */ /* 0x000fe200078e0a37 */
[C---:B------:R-:W-:Y:S01]  /*3510*/  ISETP.GT.U32.AND P2, PT, R5.reuse, R64, PT ;  /* 0x000000400500720c */ /* 0x040fe20003f44070 */
[----:B------:R-:W-:Y:S01]  /*3520*/  IMAD.MOV.U32 R57, RZ, RZ, R59 ;  /* 0x000000ffff397224 */ /* 0x000fe200078e003b */
[----:B------:R-:W-:Y:S01]  /*3530*/  @!P4 IADD3 R62, R62, -R5, RZ ;  /* 0x800000053e3ec210 */ /* 0x000fe20007ffe0ff */
[----:B------:R-:W-:Y:S01]  /*3540*/  IMAD R66, R5, R55, R66 ;  /* 0x0000003705427224 */ /* 0x000fe200078e0242 */
[----:B------:R-:W-:Y:S01]  /*3550*/  IADD3 R59, R81, 0x36, RZ ;  /* 0x00000036513b7810 */ /* 0x000fe20007ffe0ff */
[----:B------:R-:W-:Y:S01]  /*3560*/  IMAD.HI.U32 R55, R16, R57, RZ ;  /* 0x0000003910377227 */ /* 0x000fe200078e00ff */
[----:B------:R-:W-:-:S02]  /*3570*/  ISETP.GT.U32.AND P4, PT, R5, R62, PT ;  /* 0x0000003e0500720c */ /* 0x000fc40003f84070 */
[----:B------:R-:W-:Y:S01]  /*3580*/  @!P5 IADD3 R58, -R58, RZ, RZ ;  /* 0x000000ff3a3ad210 */ /* 0x000fe20007ffe1ff */
[----:B------:R-:W-:Y:S01]  /*3590*/  IMAD.MOV.U32 R69, RZ, RZ, R56 ;  /* 0x000000ffff457224 */ /* 0x000fe200078e0038 */
[----:B------:R-:W-:Y:S01]  /*35a0*/  ISETP.GT.U32.AND P5, PT, R5, R66, PT ;  /* 0x000000420500720c */ /* 0x000fe20003fa4070 */
[----:B------:R-:W-:Y:S02]  /*35b0*/  IMAD.MOV R56, RZ, RZ, -R55 ;  /* 0x000000ffff387224 */ /* 0x000fe400078e0a37 */
[----:B------:R-:W-:Y:S01]  /*35c0*/  @!P1 IMAD.IADD R60, R60, 0x1, -R5 ;  /* 0x000000013c3c9824 */ /* 0x000fe200078e0a05 */
[----:B------:R-:W-:Y:S01]  /*35d0*/  ISETP.GE.AND P1, PT, R63, RZ, PT ;  /* 0x000000ff3f00720c */ /* 0x000fe20003f26270 */
[----:B------:R-:W-:Y:S02]  /*35e0*/  IMAD R56, R5, R56, R57 ;  /* 0x0000003805387224 */ /* 0x000fe400078e0239 */
[----:B------:R-:W-:Y:S01]  /*35f0*/  @!P3 IMAD.MOV R69, RZ, RZ, -R69 ;  /* 0x000000ffff45b224 */ /* 0x000fe200078e0a45 */
[----:B------:R-:W-:Y:S01]  /*3600*/  ISETP.GE.AND P3, PT, R61, RZ, PT ;  /* 0x000000ff3d00720c */ /* 0x000fe20003f66270 */
[--C-:B------:R-:W-:Y:S01]  /*3610*/  @!P2 IMAD.IADD R64, R64, 0x1, -R5.reuse ;  /* 0x000000014040a824 */ /* 0x100fe200078e0a05 */
[----:B------:R-:W-:Y:S01]  /*3620*/  @!P6 IADD3 R60, -R60, RZ, RZ ;  /* 0x000000ff3c3ce210 */ /* 0x000fe20007ffe1ff */
[----:B------:R-:W-:Y:S01]  /*3630*/  VIADD R57, R81, 0x35 ;  /* 0x0000003551397836 */ /* 0x000fe20000000000 */
[----:B------:R-:W-:Y:S01]  /*3640*/  ISETP.GT.U32.AND P6, PT, R5, R56, PT ;  /* 0x000000380500720c */ /* 0x000fe20003fc4070 */
[----:B------:R-:W-:Y:S01]  /*3650*/  VIADD R61, R81, 0x37 ;  /* 0x00000037513d7836 */ /* 0x000fe20000000000 */
[----:B------:R-:W-:Y:S01]  /*3660*/  ISETP.GT.U32.AND P2, PT, R5, R64, PT ;  /* 0x000000400500720c */ /* 0x000fe20003f44070 */
[----:B------:R-:W-:Y:S01]  /*3670*/  @!P5 IMAD.IADD R66, R66, 0x1, -R5 ;  /* 0x000000014242d824 */ /* 0x000fe200078e0a05 */
[----:B------:R-:W-:Y:S01]  /*3680*/  @!P4 IADD3 R62, R62, -R5, RZ ;  /* 0x800000053e3ec210 */ /* 0x000fe20007ffe0ff */
[C---:B------:R-:W-:Y:S01]  /*3690*/  VIADD R63, R81.reuse, 0x39 ;  /* 0x00000039513f7836 */ /* 0x040fe20000000000 */
[----:B------:R-:W-:Y:S01]  /*36a0*/  IABS R68, R57 ;  /* 0x0000003900447213 */ /* 0x000fe20000000000 */
[----:B------:R-:W-:Y:S01]  /*36b0*/  VIADD R65, R81, 0x3a ;  /* 0x0000003a51417836 */ /* 0x000fe20000000000 */
[----:B------:R-:W-:Y:S01]  /*36c0*/  IABS R72, R61 ;  /* 0x0000003d00487213 */ /* 0x000fe20000000000 */
[----:B------:R-:W-:Y:S01]  /*36d0*/  @!P3 IMAD.MOV R62, RZ, RZ, -R62 ;  /* 0x000000ffff3eb224 */ /* 0x000fe200078e0a3e */
[----:B------:R-:W-:Y:S01]  /*36e0*/  ISETP.GE.AND P3, PT, R70, RZ, PT ;  /* 0x000000ff4600720c */ /* 0x000fe20003f66270 */
[----:B------:R-:W-:Y:S01]  /*36f0*/  IMAD.HI.U32 R55, R16, R68, RZ ;  /* 0x0000004410377227 */ /* 0x000fe200078e00ff */
[----:B------:R-:W-:-:S02]  /*3700*/  IABS R70, R59 ;  /* 0x0000003b00467213 */ /* 0x000fc40000000000 */
[----:B------:R-:W-:Y:S01]  /*3710*/  ISETP.GT.U32.AND P5, PT, R5, R66, PT ;  /* 0x000000420500720c */ /* 0x000fe20003fa4070 */
[--C-:B------:R-:W-:Y:S01]  /*3720*/  @!P6 IMAD.IADD R56, R56, 0x1, -R5.reuse ;  /* 0x000000013838e824 */ /* 0x100fe200078e0a05 */
[----:B------:R-:W-:Y:S01]  /*3730*/  ISETP.GE.AND P4, PT, R67, RZ, PT ;  /* 0x000000ff4300720c */ /* 0x000fe20003f86270 */
[----:B------:R-:W-:Y:S01]  /*3740*/  @!P2 IMAD.IADD R64, R64, 0x1, -R5 ;  /* 0x000000014040a824 */ /* 0x000fe200078e0a05 */
[----:B------:R-:W-:Y:S01]  /*3750*/  ISETP.GE.AND P2, PT, R57, RZ, PT ;  /* 0x000000ff3900720c */ /* 0x000fe20003f46270 */
[----:B------:R-:W-:Y:S01]  /*3760*/  VIADD R67, R81, 0x3b ;  /* 0x0000003b51437836 */ /* 0x000fe20000000000 */
[----:B------:R-:W-:Y:S01]  /*3770*/  IADD3 R57, -R55, RZ, RZ ;  /* 0x000000ff37397210 */ /* 0x000fe20007ffe1ff */
[C---:B------:R-:W-:Y:S01]  /*3780*/  IMAD.HI.U32 R55, R16.reuse, R70, RZ ;  /* 0x0000004610377227 */ /* 0x040fe200078e00ff */
[C---:B------:R-:W-:Y:S02]  /*3790*/  ISETP.GT.U32.AND P6, PT, R5.reuse, R56, PT ;  /* 0x000000380500720c */ /* 0x040fe40003fc4070 */
[----:B------:R-:W-:Y:S01]  /*37a0*/  IABS R74, R63 ;  /* 0x0000003f004a7213 */ /* 0x000fe20000000000 */
[----:B------:R-:W-:Y:S01]  /*37b0*/  IMAD R68, R5, R57, R68 ;  /* 0x0000003905447224 */ /* 0x000fe200078e0244 */
[----:B------:R-:W-:Y:S01]  /*37c0*/  IADD3 R55, -R55, RZ, RZ ;  /* 0x000000ff37377210 */ /* 0x000fe20007ffe1ff */
[----:B------:R-:W-:Y:S01]  /*37d0*/  IMAD.HI.U32 R57, R16, R72, RZ ;  /* 0x0000004810397227 */ /* 0x000fe200078e00ff */
[----:B------:R-:W-:-:S02]  /*37e0*/  IABS R76, R65 ;  /* 0x00000041004c7213 */ /* 0x000fc40000000000 */
[----:B------:R-:W-:Y:S01]  /*37f0*/  IABS R78, R67 ;  /* 0x00000043004e7213 */ /* 0x000fe20000000000 */
[----:B------:R-:W-:Y:S02]  /*3800*/  IMAD R70, R5, R55, R70 ;  /* 0x0000003705467224 */ /* 0x000fe400078e0246 */
[----:B------:R-:W-:Y:S01]  /*3810*/  @!P1 IMAD.MOV R64, RZ, RZ, -R64 ;  /* 0x000000ffff409224 */ /* 0x000fe200078e0a40 */
[----:B------:R-:W-:Y:S01]  /*3820*/  ISETP.GE.AND P1, PT, R61, RZ, PT ;  /* 0x000000ff3d00720c */ /* 0x000fe20003f26270 */
[----:B------:R-:W-:Y:S01]  /*3830*/  IMAD.MOV R57, RZ, RZ, -R57 ;  /* 0x000000ffff397224 */ /* 0x000fe200078e0a39 */
[----:B------:R-:W-:Y:S01]  /*3840*/  @!P6 IADD3 R56, R56, -R5, RZ ;  /* 0x800000053838e210 */ /* 0x000fe20007ffe0ff */
[----:B------:R-:W-:Y:S01]  /*3850*/  VIADD R61, R81, 0x38 ;  /* 0x00000038513d7836 */ /* 0x000fe20000000000 */
[C---:B------:R-:W-:Y:S01]  /*3860*/  ISETP.GT.U32.AND P6, PT, R5.reuse, R70, PT ;  /* 0x000000460500720c */ /* 0x040fe20003fc4070 */
[----:B------:R-:W-:Y:S02]  /*3870*/  IMAD R72, R5, R57, R72 ;  /* 0x0000003905487224 */ /* 0x000fe400078e0248 */
[----:B------:R-:W-:Y:S01]  /*3880*/  @!P5 IMAD.IADD R66, R66, 0x1, -R5 ;  /* 0x000000014242d824 */ /* 0x000fe200078e0a05 */
[----:B------:R-:W-:Y:S01]  /*3890*/  IABS R57, R61 ;  /* 0x0000003d00397213 */ /* 0x000fe20000000000 */
[----:B------:R-:W-:Y:S01]  /*38a0*/  IMAD.MOV.U32 R71, RZ, RZ, R56 ;  /* 0x000000ffff477224 */ /* 0x000fe200078e0038 */
[----:B------:R-:W-:Y:S01]  /*38b0*/  ISETP.GE.AND P5, PT, R59, RZ, PT ;  /* 0x000000ff3b00720c */ /* 0x000fe20003fa6270 */
[----:B------:R-:W-:Y:S01]  /*38c0*/  VIADD R75, R81, 0x3c ;  /* 0x0000003c514b7836 */ /* 0x000fe20000000000 */
[----:B------:R-:W-:Y:S01]  /*38d0*/  @!P4 IADD3 R66, -R66, RZ, RZ ;  /* 0x000000ff4242c210 */ /* 0x000fe20007ffe1ff */
[----:B------:R-:W-:Y:S01]  /*38e0*/  IMAD.HI.U32 R55, R16, R57, RZ ;  /* 0x0000003910377227 */ /* 0x000fe200078e00ff */
[----:B------:R-:W-:-:S02]  /*38f0*/  ISETP.GT.U32.AND P4, PT, R5, R68, PT ;  /* 0x000000440500720c */ /* 0x000fc40003f84070 */
[----:B------:R-:W-:Y:S01]  /*3900*/  IABS R80, R75 ;  /* 0x0000004b00507213 */ /* 0x000fe20000000000 */
[----:B------:R-:W-:Y:S01]  /*3910*/  @!P6 IMAD.IADD R70, R70, 0x1, -R5 ;  /* 0x000000014646e824 */ /* 0x000fe200078e0a05 */
[----:B------:R-:W-:Y:S01]  /*3920*/  IADD3 R56, -R55, RZ, RZ ;  /* 0x000000ff37387210 */ /* 0x000fe20007ffe1ff */
[----:B------:R-:W-:Y:S01]  /*3930*/  IMAD.HI.U32 R55, R16, R74, RZ ;  /* 0x0000004a10377227 */ /* 0x000fe200078e00ff */
[----:B------:R-:W-:Y:S02]  /*3940*/  IABS R59, R81 ;  /* 0x00000051003b7213 */ /* 0x000fe40000000000 */
[C---:B------:R-:W-:Y:S01]  /*3950*/  ISETP.GT.U32.AND P6, PT, R5.reuse, R70, PT ;  /* 0x000000460500720c */ /* 0x040fe20003fc4070 */
[C---:B------:R-:W-:Y:S02]  /*3960*/  IMAD R56, R5.reuse, R56, R57 ;  /* 0x0000003805387224 */ /* 0x040fe400078e0239 */
[----:B------:R-:W-:Y:S02]  /*3970*/  IMAD.MOV R57, RZ, RZ, -R55 ;  /* 0x000000ffff397224 */ /* 0x000fe400078e0a37 */
[----:B------:R-:W-:Y:S01]  /*3980*/  @!P4 IADD3 R68, R68, -R5, RZ ;  /* 0x800000054444c210 */ /* 0x000fe20007ffe0ff */
[----:B------:R-:W-:Y:S01]  /*3990*/  @!P3 IMAD.MOV R71, RZ, RZ, -R71 ;  /* 0x000000ffff47b224 */ /* 0x000fe200078e0a47 */
[C---:B------:R-:W-:Y:S01]  /*39a0*/  ISETP.GT.U32.AND P3, PT, R5.reuse, R72, PT ;  /* 0x000000480500720c */ /* 0x040fe20003f64070 */
[C---:B------:R-:W-:Y:S01]  /*39b0*/  IMAD R74, R5.reuse, R57, R74 ;  /* 0x00000039054a7224 */ /* 0x040fe200078e024a */
[----:B------:R-:W-:Y:S01]  /*39c0*/  ISETP.GT.U32.AND P4, PT, R5, R68, PT ;  /* 0x000000440500720c */ /* 0x000fe20003f84070 */
[----:B------:R-:W-:-:S03]  /*39d0*/  IMAD.HI.U32 R55, R16, R76, RZ ;  /* 0x0000004c10377227 */ /* 0x000fc600078e00ff */
[----:B------:R-:W-:Y:S01]  /*39e0*/  @!P6 IADD3 R70, R70, -R5, RZ ;  /* 0x800000054646e210 */ /* 0x000fe20007ffe0ff */
[----:B------:R-:W-:Y:S01]  /*39f0*/  IMAD.MOV R57, RZ, RZ, -R55 ;  /* 0x000000ffff397224 */ /* 0x000fe200078e0a37 */
[----:B------:R-:W-:Y:S01]  /*3a00*/  ISETP.GT.U32.AND P6, PT, R5, R74, PT ;  /* 0x0000004a0500720c */ /* 0x000fe20003fc4070 */
[----:B------:R-:W-:-:S04]  /*3a10*/  IMAD.HI.U32 R55, R16, R78, RZ ;  /* 0x0000004e10377227 */ /* 0x000fc800078e00ff */
[----:B------:R-:W-:Y:S01]  /*3a20*/  @!P3 IMAD.IADD R72, R72, 0x1, -R5 ;  /* 0x000000014848b824 */ /* 0x000fe200078e0a05 */
[----:B------:R-:W-:Y:S01]  /*3a30*/  IADD3 R55, -R55, RZ, RZ ;  /* 0x000000ff37377210 */ /* 0x000fe20007ffe1ff */
[----:B------:R-:W-:Y:S01]  /*3a40*/  IMAD R76, R5, R57, R76 ;  /* 0x00000039054c7224 */ /* 0x000fe200078e024c */
[----:B------:R-:W-:Y:S01]  /*3a50*/  @!P4 IADD3 R68, R68, -R5, RZ ;  /* 0x800000054444c210 */ /* 0x000fe20007ffe0ff */
[----:B------:R-:W-:Y:S01]  /*3a60*/  VIADD R77, R81, 0x3d ;  /* 0x0000003d514d7836 */ /* 0x000fe20000000000 */
[C---:B------:R-:W-:Y:S01]  /*3a70*/  ISETP.GT.U32.AND P4, PT, R5.reuse, R56, PT ;  /* 0x000000380500720c */ /* 0x040fe20003f84070 */
[C---:B------:R-:W-:Y:S01]  /*3a80*/  IMAD R78, R5.reuse, R55, R78 ;  /* 0x00000037054e7224 */ /* 0x040fe200078e024e */
[C---:B------:R-:W-:Y:S01]  /*3a90*/  ISETP.GT.U32.AND P3, PT, R5.reuse, R72, PT ;  /* 0x000000480500720c */ /* 0x040fe20003f64070 */
[----:B------:R-:W-:Y:S01]  /*3aa0*/  IMAD.HI.U32 R55, R16, R80, RZ ;  /* 0x0000005010377227 */ /* 0x000fe200078e00ff */
[----:B------:R-:W-:Y:S02]  /*3ab0*/  @!P6 IADD3 R74, R74, -R5, RZ ;  /* 0x800000054a4ae210 */ /* 0x000fe40007ffe0ff */
[----:B------:R-:W-:Y:S01]  /*3ac0*/  IABS R82, R77 ;  /* 0x0000004d00527213 */ /* 0x000fe20000000000 */
[----:B------:R-:W-:Y:S01]  /*3ad0*/  IMAD.MOV R57, RZ, RZ, -R55 ;  /* 0x000000ffff397224 */ /* 0x000fe200078e0a37 */
[----:B------:R-:W-:Y:S01]  /*3ae0*/  ISETP.GT.U32.AND P6, PT, R5, R74, PT ;  /* 0x0000004a0500720c */ /* 0x000fe20003fc4070 */
[----:B------:R-:W-:Y:S01]  /*3af0*/  VIADD R79, R81, 0x3e ;  /* 0x0000003e514f7836 */ /* 0x000fe20000000000 */
[----:B------:R-:W-:Y:S01]  /*3b00*/  @!P2 IADD3 R68, -R68, RZ, RZ ;  /* 0x000000ff4444a210 */ /* 0x000fe20007ffe1ff */
[----:B------:R-:W-:-:S02]  /*3b10*/  IMAD R80, R5, R57, R80 ;  /* 0x0000003905507224 */ /* 0x000fc400078e0250 */
[--C-:B------:R-:W-:Y:S01]  /*3b20*/  @!P4 IMAD.IADD R56, R56, 0x1, -R5.reuse ;  /* 0x000000013838c824 */ /* 0x100fe200078e0a05 */
[----:B------:R-:W-:Y:S01]  /*3b30*/  IABS R84, R79 ;  /* 0x0000004f00547213 */ /* 0x000fe20000000000 */
[--C-:B------:R-:W-:Y:S01]  /*3b40*/  @!P3 IMAD.IADD R72, R72, 0x1, -R5.reuse ;  /* 0x000000014848b824 */ /* 0x100fe200078e0a05 */
[C---:B------:R-:W-:Y:S01]  /*3b50*/  ISETP.GT.U32.AND P3, PT, R5.reuse, R76, PT ;  /* 0x0000004c0500720c */ /* 0x040fe20003f64070 */
[----:B------:R-:W-:Y:S01]  /*3b60*/  IMAD.HI.U32 R55, R16, R82, RZ ;  /* 0x0000005210377227 */ /* 0x000fe200078e00ff */
[C---:B------:R-:W-:Y:S02]  /*3b70*/  ISETP.GT.U32.AND P4, PT, R5.reuse, R56, PT ;  /* 0x000000380500720c */ /* 0x040fe40003f84070 */
[----:B------:R-:W-:Y:S01]  /*3b80*/  @!P1 IADD3 R72, -R72, RZ, RZ ;  /* 0x000000ff48489210 */ /* 0x000fe20007ffe1ff */
[----:B------:R-:W-:Y:S01]  /*3b90*/  @!P6 IMAD.IADD R74, R74, 0x1, -R5 ;  /* 0x000000014a4ae824 */ /* 0x000fe200078e0a05 */
[----:B------:R-:W-:Y:S01]  /*3ba0*/  ISETP.GT.U32.AND P6, PT, R5, R80, PT ;  /* 0x000000500500720c */ /* 0x000fe20003fc4070 */
[----:B------:R-:W-:Y:S01]  /*3bb0*/  IMAD.HI.U32 R57, R16, R84, RZ ;  /* 0x0000005410397227 */ /* 0x000fe200078e00ff */
[----:B------:R-:W-:-:S03]  /*3bc0*/  ISETP.GE.AND P1, PT, R63, RZ, PT ;  /* 0x000000ff3f00720c */ /* 0x000fc60003f26270 */
[----:B------:R-:W-:Y:S02]  /*3bd0*/  IMAD.HI.U32 R16, R16, R59, RZ ;  /* 0x0000003b10107227 */ /* 0x000fe400078e00ff */
[-C--:B------:R-:W-:Y:S02]  /*3be0*/  @!P3 IADD3 R76, R76, -R5.reuse, RZ ;  /* 0x800000054c4cb210 */ /* 0x080fe40007ffe0ff */
[----:B------:R-:W-:Y:S01]  /*3bf0*/  @!P4 IADD3 R56, R56, -R5, RZ ;  /* 0x800000053838c210 */ /* 0x000fe20007ffe0ff */
[----:B------:R-:W-:Y:S01]  /*3c00*/  IMAD.MOV R55, RZ, RZ, -R55 ;  /* 0x000000ffff377224 */ /* 0x000fe200078e0a37 */
[C---:B------:R-:W-:Y:S01]  /*3c10*/  ISETP.GT.U32.AND P4, PT, R5.reuse, R78, PT ;  /* 0x0000004e0500720c */ /* 0x040fe20003f84070 */
[----:B------:R-:W-:Y:S01]  /*3c20*/  IMAD.MOV R16, RZ, RZ, -R16 ;  /* 0x000000ffff107224 */ /* 0x000fe200078e0a10 */
[----:B------:R-:W-:Y:S01]  /*3c30*/  ISETP.GT.U32.AND P2, PT, R5, R76, PT ;  /* 0x0000004c0500720c */ /* 0x000fe20003f44070 */
[----:B------:R-:W-:Y:S01]  /*3c40*/  @!P6 IMAD.IADD R80, R80, 0x1, -R5 ;  /* 0x000000015050e824 */ /* 0x000fe200078e0a05 */
[----:B------:R-:W-:Y:S01]  /*3c50*/  ISETP.GE.AND P3, PT, R61, RZ, PT ;  /* 0x000000ff3d00720c */ /* 0x000fe20003f66270 */
[----:B------:R-:W-:Y:S01]  /*3c60*/  IMAD.MOV R57, RZ, RZ, -R57 ;  /* 0x000000ffff397224 */ /* 0x000fe200078e0a39 */
[----:B------:R-:W-:Y:S01]  /*3c70*/  @!P1 IADD3 R74, -R74, RZ, RZ ;  /* 0x000000ff4a4a9210 */ /* 0x000fe20007ffe1ff */
[----:B------:R-:W-:Y:S01]  /*3c80*/  IMAD.MOV.U32 R73, RZ, RZ, R56 ;  /* 0x000000ffff497224 */ /* 0x000fe200078e0038 */
[C---:B------:R-:W-:Y:S01]  /*3c90*/  ISETP.GT.U32.AND P6, PT, R5.reuse, R80, PT ;  /* 0x000000500500720c */ /* 0x040fe20003fc4070 */
[C---:B------:R-:W-:Y:S01]  /*3ca0*/  IMAD R82, R5.reuse, R55, R82 ;  /* 0x0000003705527224 */ /* 0x040fe200078e0252 */
[----:B------:R-:W-:Y:S01]  /*3cb0*/  IABS R55, R130 ;  /* 0x0000008200377213 */ /* 0x000fe20000000000 */
[----:B------:R-:W-:Y:S01]  /*3cc0*/  IMAD R56, R5, R16, R59 ;  /* 0x0000001005387224 */ /* 0x000fe200078e023b */
[----:B------:R-:W-:Y:S01]  /*3cd0*/  ISETP.GE.AND P1, PT, R77, RZ, PT ;  /* 0x000000ff4d00720c */ /* 0x000fe20003f26270 */
[----:B------:R-:W-:-:S02]  /*3ce0*/  IMAD R84, R5, R57, R84 ;  /* 0x0000003905547224 */ /* 0x000fc400078e0254 */
[--C-:B------:R-:W-:Y:S01]  /*3cf0*/  @!P4 IMAD.IADD R78, R78, 0x1, -R5.reuse ;  /* 0x000000014e4ec824 */ /* 0x100fe200078e0a05 */
[C---:B------:R-:W-:Y:S01]  /*3d00*/  ISETP.GT.U32.AND P4, PT, R5.reuse, R82, PT ;  /* 0x000000520500720c */ /* 0x040fe20003f84070 */
[----:B------:R-:W-:Y:S01]  /*3d10*/  IMAD.SHL.U32 R20, R20, 0x100, RZ ;  /* 0x0000010014147824 */ /* 0x000fe200078e00ff */
[----:B------:R-:W-:Y:S01]  /*3d20*/  @!P2 IADD3 R76, R76, -R5, RZ ;  /* 0x800000054c4ca210 */ /* 0x000fe20007ffe0ff */
[----:B------:R-:W-:Y:S01]  /*3d30*/  @!P5 IMAD.MOV R70, RZ, RZ, -R70 ;  /* 0x000000ffff46d224 */ /* 0x000fe200078e0a46 */
[C---:B------:R-:W-:Y:S01]  /*3d40*/  ISETP.GT.U32.AND P2, PT, R5.reuse, R84, PT ;  /* 0x000000540500720c */ /* 0x040fe20003f44070 */
[----:B------:R-:W-:Y:S01]  /*3d50*/  @!P6 IMAD.IADD R80, R80, 0x1, -R5 ;  /* 0x000000015050e824 */ /* 0x000fe200078e0a05 */
[C---:B------:R-:W-:Y:S01]  /*3d60*/  ISETP.GT.U32.AND P6, PT, R5.reuse, R56, PT ;  /* 0x000000380500720c */ /* 0x040fe20003fc4070 */
[----:B------:R-:W-:Y:S01]  /*3d70*/  IMAD.HI.U32 R16, R6, R55, RZ ;  /* 0x0000003706107227 */ /* 0x000fe200078e00ff */
[----:B------:R-:W-:Y:S02]  /*3d80*/  LOP3.LUT R129, R20, 0x20, R249, 0xfe, !PT ;  /* 0x0000002014817812 */ /* 0x000fe400078efef9 */
[C---:B------:R-:W-:Y:S01]  /*3d90*/  ISETP.GT.U32.AND P5, PT, R5.reuse, R78, PT ;  /* 0x0000004e0500720c */ /* 0x040fe20003fa4070 */
[----:B------:R-:W-:Y:S01]  /*3da0*/  IMAD.MOV R57, RZ, RZ, -R16 ;  /* 0x000000ffff397224 */ /* 0x000fe200078e0a10 */
[----:B------:R-:W-:Y:S01]  /*3db0*/  IABS R59, R129 ;  /* 0x00000081003b7213 */ /* 0x000fe20000000000 */
[----:B------:R-:W-:Y:S01]  /*3dc0*/  @!P4 IMAD.IADD R82, R82, 0x1, -R5 ;  /* 0x000000015252c824 */ /* 0x000fe200078e0a05 */
[C---:B------:R-:W-:Y:S01]  /*3dd0*/  LOP3.LUT R128, R20.reuse, 0x40, R249, 0xfe, !PT ;  /* 0x0000004014807812 */ /* 0x040fe200078efef9 */
[----:B------:R-:W-:Y:S01]  /*3de0*/  @!P3 IMAD.MOV R73, RZ, RZ, -R73 ;  /* 0x000000ffff49b224 */ /* 0x000fe200078e0a49 */
[----:B------:R-:W-:Y:S01]  /*3df0*/  LOP3.LUT R127, R20, 0x60, R249, 0xfe, !PT ;  /* 0x00000060147f7812 */ /* 0x000fe200078efef9 */
[----:B------:R-:W-:Y:S01]  /*3e00*/  IMAD.HI.U32 R16, R6, R59, RZ ;  /* 0x0000003b06107227 */ /* 0x000fe200078e00ff */
[----:B------:R-:W-:Y:S01]  /*3e10*/  @!P2 IADD3 R84, R84, -R5, RZ ;  /* 0x800000055454a210 */ /* 0x000fe20007ffe0ff */
[----:B------:R-:W-:Y:S01]  /*3e20*/  STL [R1+0x1984], R129 ;  /* 0x0019848101007387 */ /* 0x000fe20000100800 */
[C---:B------:R-:W-:Y:S01]  /*3e30*/  ISETP.GT.U32.AND P4, PT, R5.reuse, R82, PT ;  /* 0x000000520500720c */ /* 0x040fe20003f84070 */
[----:B------:R-:W-:Y:S01]  /*3e40*/  @!P6 IMAD.IADD R56, R56, 0x1, -R5 ;  /* 0x000000013838e824 */ /* 0x000fe200078e0a05 */
[C---:B------:R-:W-:Y:S01]  /*3e50*/  ISETP.GT.U32.AND P2, PT, R5.reuse, R84, PT ;  /* 0x000000540500720c */ /* 0x040fe20003f44070 */
[----:B------:R-:W-:Y:S01]  /*3e60*/  IMAD R55, R0, R57, R55 ;  /* 0x0000003900377224 */ /* 0x000fe200078e0237 */
[----:B------:R-:W-:Y:S01]  /*3e70*/  IABS R61, R128 ;  /* 0x00000080003d7213 */ /* 0x000fe20000000000 */
[----:B------:R-:W-:Y:S01]  /*3e80*/  STL [R1+0x1980], R128 ;  /* 0x0019808001007387 */ /* 0x000fe20000100800 */
[----:B------:R-:W-:Y:S01]  /*3e90*/  ISETP.GT.U32.AND P6, PT, R5, R56, PT ;  /* 0x000000380500720c */ /* 0x000fe20003fc4070 */
[----:B------:R-:W-:Y:S01]  /*3ea0*/  VIADD R176, R176, 0xffffff95 ;  /* 0xffffff95b0b07836 */ /* 0x000fe20000000000 */
[----:B------:R-:W-:Y:S01]  /*3eb0*/  IADD3 R16, -R16, RZ, RZ ;  /* 0x000000ff10107210 */ /* 0x000fe20007ffe1ff */
[----:B------:R-:W-:Y:S01]  /*3ec0*/  IMAD.HI.U32 R20, R6, R61, RZ ;  /* 0x0000003d06147227 */ /* 0x000fe200078e00ff */
[----:B------:R-:W-:Y:S01]  /*3ed0*/  IABS R63, R127 ;  /* 0x0000007f003f7213 */ /* 0x000fe20000000000 */
[----:B------:R-:W-:Y:S01]  /*3ee0*/  STL [R1+0x197c], R127 ;  /* 0x00197c7f01007387 */ /* 0x000fe20000100800 */
[----:B------:R-:W-:Y:S01]  /*3ef0*/  ISETP.GE.AND P3, PT, R65, RZ, PT ;  /* 0x000000ff4100720c */ /* 0x000fe20003f66270 */
[--C-:B------:R-:W-:Y:S01]  /*3f00*/  @!P4 IMAD.IADD R82, R82, 0x1, -R5.reuse ;  /* 0x000000015252c824 */ /* 0x100fe200078e0a05 */
[----:B------:R-:W-:Y:S01]  /*3f10*/  @!P5 IADD3 R78, R78, -R5, RZ ;  /* 0x800000054e4ed210 */ /* 0x000fe20007ffe0ff */
[--C-:B------:R-:W-:Y:S01]  /*3f20*/  @!P2 IMAD.IADD R84, R84, 0x1, -R5.reuse ;  /* 0x000000015454a824 */ /* 0x100fe200078e0a05 */
[----:B------:R-:W-:Y:S01]  /*3f30*/  IABS R65, R126 ;  /* 0x0000007e00417213 */ /* 0x000fe20000000000 */
[----:B------:R-:W-:Y:S01]  /*3f40*/  IMAD.MOV R20, RZ, RZ, -R20 ;  /* 0x000000ffff147224 */ /* 0x000fe200078e0a14 */
[----:B------:R-:W-:Y:S01]  /*3f50*/  ISETP.GE.AND P4, PT, R75, RZ, PT ;  /* 0x000000ff4b00720c */ /* 0x000fe20003f86270 */
[----:B------:R-:W-:Y:S01]  /*3f60*/  @!P6 IMAD.IADD R56, R56, 0x1, -R5 ;  /* 0x000000013838e824 */ /* 0x000fe200078e0a05 */
[----:B------:R-:W-:Y:S01]  /*3f70*/  ISETP.GE.AND P5, PT, R67, RZ, PT ;  /* 0x000000ff4300720c */ /* 0x000fe20003fa6270 */
[----:B------:R-:W-:Y:S01]  /*3f80*/  IMAD R5, R0, R16, R59 ;  /* 0x0000001000057224 */ /* 0x000fe200078e023b */
[----:B------:R-:W-:Y:S01]  /*3f90*/  ISETP.GE.AND P2, PT, R79, RZ, PT ;  /* 0x000000ff4f00720c */ /* 0x000fe20003f46270 */
[----:B------:R-:W-:Y:S01]  /*3fa0*/  IMAD.HI.U32 R16, R6, R63, RZ ;  /* 0x0000003f06107227 */ /* 0x000fe200078e00ff */
[----:B------:R-:W-:Y:S01]  /*3fb0*/  IABS R67, R124 ;  /* 0x0000007c00437213 */ /* 0x000fe20000000000 */
[----:B------:R-:W-:Y:S01]  /*3fc0*/  STL [R1+0x1994], R126 ;  /* 0x0019947e01007387 */ /* 0x000fe20000100800 */
[----:B------:R-:W-:Y:S01]  /*3fd0*/  IABS R75, R123 ;  /* 0x0000007b004b7213 */ /* 0x000fe20000000000 */
[C---:B------:R-:W-:Y:S01]  /*3fe0*/  IMAD R57, R0.reuse, R20, R61 ;  /* 0x0000001400397224 */ /* 0x040fe200078e023d */
[----:B------:R-:W-:Y:S01]  /*3ff0*/  MOV R61, R65 ;  /* 0x00000041003d7202 */ /* 0x000fe20000000f00 */
[----:B------:R-:W-:Y:S01]  /*4000*/  IMAD.MOV R16, RZ, RZ, -R16 ;  /* 0x000000ffff107224 */ /* 0x000fe200078e0a10 */
[----:B------:R-:W-:Y:S01]  /*4010*/  IABS R65, R125 ;  /* 0x0000007d00417213 */ /* 0x000fe20000000000 */
[----:B------:R-:W-:Y:S01]  /*4020*/  @!P4 IMAD.MOV R80, RZ, RZ, -R80 ;  /* 0x000000ffff50c224 */ /* 0x000fe200078e0a50 */
[C---:B------:R-:W-:Y:S01]  /*4030*/  ISETP.GT.U32.AND P4, PT, R0.reuse, R57, PT ;  /* 0x000000390000720c */ /* 0x040fe20003f84070 */
[C---:B------:R-:W-:Y:S01]  /*4040*/  IMAD R59, R0.reuse, R16, R63 ;  /* 0x00000010003b7224 */ /* 0x040fe200078e023f */
[----:B------:R-:W-:Y:S01]  /*4050*/  ISETP.GT.U32.AND P6, PT, R0, R5, PT ;  /* 0x000000050000720c */ /* 0x000fe20003fc4070 */
[----:B------:R-:W-:Y:S01]  /*4060*/  IMAD.HI.U32 R16, R6, R65, RZ ;  /* 0x0000004106107227 */ /* 0x000fe200078e00ff */
[----:B------:R-:W-:Y:S01]  /*4070*/  @!P2 IADD3 R84, -R84, RZ, RZ ;  /* 0x000000ff5454a210 */ /* 0x000fe20007ffe1ff */
[----:B------:R-:W-:Y:S02]  /*4080*/  STL [R1+0x1990], R125 ;  /* 0x0019907d01007387 */ /* 0x000fe40000100800 */
[----:B------:R-:W-:Y:S01]  /*4090*/  IMAD.HI.U32 R20, R6, R61, RZ ;  /* 0x0000003d06147227 */ /* 0x000fe200078e00ff */
[----:B------:R-:W-:Y:S01]  /*40a0*/  IADD3 R16, -R16, RZ, RZ ;  /* 0x000000ff10107210 */ /* 0x000fe20007ffe1ff */
[----:B------:R-:W-:Y:S02]  /*40b0*/  STL [R1+0x198c], R124 ;  /* 0x00198c7c01007387 */ /* 0x000fe40000100800 */
[----:B------:R-:W-:Y:S01]  /*40c0*/  @!P1 IMAD.MOV R82, RZ, RZ, -R82 ;  /* 0x000000ffff529224 */ /* 0x000fe200078e0a52 */
[C---:B------:R-:W-:Y:S01]  /*40d0*/  ISETP.GT.U32.AND P1, PT, R0.reuse, R59, PT ;  /* 0x0000003b0000720c */ /* 0x040fe20003f24070 */
[----:B------:R-:W-:Y:S01]  /*40e0*/  IMAD R63, R0, R16, R65 ;  /* 0x00000010003f7224 */ /* 0x000fe200078e0241 */
[----:B------:R-:W-:Y:S01]  /*40f0*/  STL [R1+0x1988], R123 ;  /* 0x0019887b01007387 */ /* 0x000fe20000100800 */
[----:B------:R-:W-:-:S02]  /*4100*/  IMAD.MOV R20, RZ, RZ, -R20 ;  /* 0x000000ffff147224 */ /* 0x000fc400078e0a14 */
[----:B------:R-:W-:Y:S01]  /*4110*/  @!P5 IMAD.MOV R78, RZ, RZ, -R78 ;  /* 0x000000ffff4ed224 */ /* 0x000fe200078e0a4e */
[C---:B------:R-:W-:Y:S01]  /*4120*/  ISETP.GT.U32.AND P5, PT, R0.reuse, R55, PT ;  /* 0x000000370000720c */ /* 0x040fe20003fa4070 */
[----:B------:R-:W-:Y:S01]  /*4130*/  @!P3 IMAD.MOV R76, RZ, RZ, -R76 ;  /* 0x000000ffff4cb224 */ /* 0x000fe200078e0a4c */
[C---:B------:R-:W-:Y:S01]  /*4140*/  ISETP.GT.U32.AND P2, PT, R0.reuse, R63, PT ;  /* 0x0000003f0000720c */ /* 0x040fe20003f44070 */
[----:B------:R-:W-:Y:S01]  /*4150*/  IMAD R61, R0, R20, R61 ;  /* 0x00000014003d7224 */ /* 0x000fe200078e023d */
[----:B------:R-:W-:Y:S01]  /*4160*/  ISETP.GE.AND P3, PT, R81, RZ, PT ;  /* 0x000000ff5100720c */ /* 0x000fe20003f66270 */
[C---:B------:R-:W-:Y:S02]  /*4170*/  IMAD.HI.U32 R20, R6.reuse, R67, RZ ;  /* 0x0000004306147227 */ /* 0x040fe400078e00ff */
[----:B------:R-:W-:Y:S02]  /*4180*/  @!P1 IADD3 R59, R59, -R0, RZ ;  /* 0x800000003b3b9210 */ /* 0x000fe40007ffe0ff */
[----:B------:R-:W-:-:S04]  /*4190*/  IMAD.HI.U32 R6, R6, R75, RZ ;  /* 0x0000004b06067227 */ /* 0x000fc800078e00ff */
[----:B------:R-:W-:Y:S01]  /*41a0*/  @!P4 IMAD.IADD R57, R57, 0x1, -R0 ;  /* 0x000000013939c824 */ /* 0x000fe200078e0a00 */
[----:B------:R-:W-:Y:S01]  /*41b0*/  IADD3 R6, -R6, RZ, RZ ;  /* 0x000000ff06067210 */ /* 0x000fe20007ffe1ff */
[----:B------:R-:W-:Y:S02]  /*41c0*/  IMAD.MOV R20, RZ, RZ, -R20 ;  /* 0x000000ffff147224 */ /* 0x000fe400078e0a14 */
[--C-:B------:R-:W-:Y:S01]  /*41d0*/  @!P5 IMAD.IADD R55, R55, 0x1, -R0.reuse ;  /* 0x000000013737d824 */ /* 0x100fe200078e0a00 */
[C---:B------:R-:W-:Y:S01]  /*41e0*/  ISETP.GT.U32.AND P4, PT, R0.reuse, R57, PT ;  /* 0x000000390000720c */ /* 0x040fe20003f84070 */
[----:B------:R-:W-:Y:S01]  /*41f0*/  IMAD R65, R0, R20, R67 ;  /* 0x0000001400417224 */ /* 0x000fe200078e0243 */
[----:B------:R-:W-:Y:S01]  /*4200*/  @!P3 IADD3 R56, -R56, RZ, RZ ;  /* 0x000000ff3838b210 */ /* 0x000fe20007ffe1ff */
[--C-:B------:R-:W-:Y:S01]  /*4210*/  @!P2 IMAD.IADD R63, R63, 0x1, -R0.reuse ;  /* 0x000000013f3fa824 */ /* 0x100fe200078e0a00 */
[C---:B------:R-:W-:Y:S01]  /*4220*/  ISETP.GT.U32.AND P2, PT, R0.reuse, R59, PT ;  /* 0x0000003b0000720c */ /* 0x040fe20003f44070 */
[----:B------:R-:W-:Y:S01]  /*4230*/  IMAD R67, R0, R6, R75 ;  /* 0x0000000600437224 */ /* 0x000fe200078e024b */
[----:B------:R-:W-:Y:S01]  /*4240*/  ISETP.NE.AND P3, PT, R3, RZ, PT ;  /* 0x000000ff0300720c */ /* 0x000fe20003f65270 */
[--C-:B------:R-:W-:Y:S01]  /*4250*/  @!P6 IMAD.IADD R5, R5, 0x1, -R0.reuse ;  /* 0x000000010505e824 */ /* 0x100fe200078e0a00 */
[----:B------:R-:W-:Y:S01]  /*4260*/  LOP3.LUT R6, RZ, R3, RZ, 0x33, !PT ;  /* 0x00000003ff067212 */ /* 0x000fe200078e33ff */
[----:B------:R-:W-:Y:S01]  /*4270*/  VIADD R184, R184, 0xffffff85 ;  /* 0xffffff85b8b87836 */ /* 0x000fe20000000000 */
[----:B------:R-:W-:Y:S01]  /*4280*/  ISETP.GT.U32.AND P6, PT, R0, R55, PT ;  /* 0x000000370000720c */ /* 0x000fe20003fc4070 */
[----:B------:R-:W-:Y:S01]  /*4290*/  VIADD R188, R188, 0xfffffffc ;  /* 0xfffffffcbcbc7836 */ /* 0x000fe20000000000 */
[C---:B------:R-:W-:Y:S01]  /*42a0*/  SEL R83, R6.reuse, R56, !P3 ;  /* 0x0000003806537207 */ /* 0x040fe20005800000 */
[--C-:B------:R-:W-:Y:S01]  /*42b0*/  @!P4 IMAD.IADD R57, R57, 0x1, -R0.reuse ;  /* 0x000000013939c824 */ /* 0x100fe200078e0a00 */
[----:B------:R-:W-:Y:S01]  /*42c0*/  SEL R88, R6, R14, !P3 ;  /* 0x0000000e06587207 */ /* 0x000fe20005800000 */
[----:B------:R-:W-:Y:S01]  /*42d0*/  VIADD R191, R191, 0xfffffff8 ;  /* 0xfffffff8bfbf7836 */ /* 0x000fe20000000000 */
[C---:B------:R-:W-:Y:S01]  /*42e0*/  ISETP.GT.U32.AND P1, PT, R0.reuse, R65, PT ;  /* 0x000000410000720c */ /* 0x040fe20003f24070 */
[--C-:B------:R-:W-:Y:S01]  /*42f0*/  @!P2 IMAD.IADD R59, R59, 0x1, -R0.reuse ;  /* 0x000000013b3ba824 */ /* 0x100fe200078e0a00 */
[----:B------:R-:W-:Y:S01]  /*4300*/  ISETP.GT.U32.AND P5, PT, R0, R61, PT ;  /* 0x0000003d0000720c */ /* 0x000fe20003fa4070 */
[----:B------:R-:W-:Y:S01]  /*4310*/  IMAD R83, R83, UR54, RZ ;  /* 0x0000003653537c24 */ /* 0x000fe2000f8e02ff */
[C---:B------:R-:W-:Y:S01]  /*4320*/  SEL R75, R6.reuse, R8, !P3 ;  /* 0x00000008064b7207 */ /* 0x040fe20005800000 */
[----:B------:R-:W-:Y:S01]  /*4330*/  ULDC UR54, c[0x0][0x240] ;  /* 0x0000900000367ab9 */ /* 0x000fe20000000800 */
[----:B------:R-:W-:Y:S01]  /*4340*/  SEL R56, R6, R9, !P3 ;  /* 0x0000000906387207 */ /* 0x000fe20005800000 */
[----:B------:R-:W-:Y:S01]  /*4350*/  VIADD R194, R194, 0xfffffff0 ;  /* 0xfffffff0c2c27836 */ /* 0x000fe20000000000 */
[C---:B------:R-:W-:Y:S01]  /*4360*/  SEL R81, R6.reuse, R10, !P3 ;  /* 0x0000000a06517207 */ /* 0x040fe20005800000 */
[----:B------:R-:W1:Y:S01]  /*4370*/  LDC R9, c[0x0][0x23c] ;  /* 0x00008f00ff097b82 */ /* 0x000e620000000800 */
[C---:B------:R-:W-:Y:S01]  /*4380*/  SEL R85, R6.reuse, R11, !P3 ;  /* 0x0000000b06557207 */ /* 0x040fe20005800000 */
[----:B------:R-:W-:Y:S01]  /*4390*/  IMAD R75, R75, UR55, RZ ;  /* 0x000000374b4b7c24 */ /* 0x000fe2000f8e02ff */
[C---:B------:R-:W-:Y:S01]  /*43a0*/  SEL R86, R6.reuse, R12, !P3 ;  /* 0x0000000c06567207 */ /* 0x040fe20005800000 */
[----:B------:R-:W-:Y:S01]  /*43b0*/  ULDC UR55, c[0x0][0x240] ;  /* 0x0000900000377ab9 */ /* 0x000fe20000000800 */
[C---:B------:R-:W-:Y:S01]  /*43c0*/  SEL R87, R6.reuse, R13, !P3 ;  /* 0x0000000d06577207 */ /* 0x040fe20005800000 */
[----:B------:R-:W-:Y:S01]  /*43d0*/  @!P5 IMAD.IADD R61, R61, 0x1, -R0 ;  /* 0x000000013d3dd824 */ /* 0x000fe200078e0a00 */
[C---:B------:R-:W-:Y:S01]  /*43e0*/  SEL R89, R6.reuse, R15, !P3 ;  /* 0x0000000f06597207 */ /* 0x040fe20005800000 */
[----:B--2---:R-:W-:Y:S01]  /*43f0*/  VIADD R201, R201, 0xffffffd8 ;  /* 0xffffffd8c9c97836 */ /* 0x004fe20000000000 */
[C---:B------:R-:W-:Y:S01]  /*4400*/  SEL R17, R6.reuse, R17, !P3 ;  /* 0x0000001106117207 */ /* 0x040fe20005800000 */
[----:B----4-:R-:W-:Y:S01]  /*4410*/  VIADD R205, R205, 0xffffffd0 ;  /* 0xffffffd0cdcd7836 */ /* 0x010fe20000000000 */
[C---:B------:R-:W-:Y:S01]  /*4420*/  SEL R90, R6.reuse, R18, !P3 ;  /* 0x00000012065a7207 */ /* 0x040fe20005800000 */
[----:B------:R-:W-:Y:S01]  /*4430*/  VIADD R207, R207, 0xffffffcc ;  /* 0xffffffcccfcf7836 */ /* 0x000fe20000000000 */
[C---:B------:R-:W-:Y:S01]  /*4440*/  SEL R91, R6.reuse, R19, !P3 ;  /* 0x00000013065b7207 */ /* 0x040fe20005800000 */
[----:B------:R-:W-:Y:S01]  /*4450*/  VIADD R211, R211, 0xffffffc4 ;  /* 0xffffffc4d3d37836 */ /* 0x000fe20000000000 */
[C---:B------:R-:W-:Y:S01]  /*4460*/  SEL R21, R6.reuse, R21, !P3 ;  /* 0x0000001506157207 */ /* 0x040fe20005800000 */
[----:B------:R-:W2:Y:S01]  /*4470*/  LDC.64 R18, c[0x0][0x230] ;  /* 0x00008c00ff127b82 */ /* 0x000ea20000000a00 */
[C---:B------:R-:W-:Y:S01]  /*4480*/  SEL R92, R6.reuse, R22, !P3 ;  /* 0x00000016065c7207 */ /* 0x040fe20005800000 */
[----:B---3--:R-:W-:Y:S01]  /*4490*/  VIADD R213, R213, 0xffffffc0 ;  /* 0xffffffc0d5d57836 */ /* 0x008fe20000000000 */
[C---:B------:R-:W-:Y:S01]  /*44a0*/  SEL R23, R6.reuse, R23, !P3 ;  /* 0x0000001706177207 */ /* 0x040fe20005800000 */
[----:B------:R-:W-:Y:S01]  /*44b0*/  VIADD R217, R217, 0xffffffb8 ;  /* 0xffffffb8d9d97836 */ /* 0x000fe20000000000 */
[C---:B------:R-:W-:Y:S01]  /*44c0*/  SEL R93, R6.reuse, R24, !P3 ;  /* 0x00000018065d7207 */ /* 0x040fe20005800000 */
[----:B------:R-:W-:Y:S01]  /*44d0*/  VIADD R219, R219, 0xffffffb4 ;  /* 0xffffffb4dbdb7836 */ /* 0x000fe20000000000 */
[C---:B------:R-:W-:Y:S01]  /*44e0*/  SEL R25, R6.reuse, R25, !P3 ;  /* 0x0000001906197207 */ /* 0x040fe20005800000 */
[----:B------:R-:W-:Y:S01]  /*44f0*/  VIADD R223, R223, 0xffffffac ;  /* 0xffffffacdfdf7836 */ /* 0x000fe20000000000 */
[C---:B------:R-:W-:Y:S01]  /*4500*/  SEL R26, R6.reuse, R26, !P3 ;  /* 0x0000001a061a7207 */ /* 0x040fe20005800000 */
[----:B------:R-:W-:Y:S01]  /*4510*/  VIADD R225, R225, 0xffffffa8 ;  /* 0xffffffa8e1e17836 */ /* 0x000fe20000000000 */
[C---:B------:R-:W-:Y:S01]  /*4520*/  SEL R27, R6.reuse, R27, !P3 ;  /* 0x0000001b061b7207 */ /* 0x040fe20005800000 */
[----:B-----5:R-:W-:Y:S01]  /*4530*/  VIADD R229, R229, 0xffffffa0 ;  /* 0xffffffa0e5e57836 */ /* 0x020fe20000000000 */
        /* <DEDUP_REMOVED lines=9> */
[----:B-1----:R-:W-:Y:S01]  /*45d0*/  VIADD R243, R243, 0xffffff84 ;  /* 0xffffff84f3f37836 */ /* 0x002fe20000000000 */
[----:B------:R-:W-:-:S02]  /*45e0*/  SEL R33, R6, R33, !P3 ;  /* 0x0000002106217207 */ /* 0x000fc40005800000 */
[C---:B------:R-:W-:Y:S02]  /*45f0*/  SEL R34, R6.reuse, R34, !P3 ;  /* 0x0000002206227207 */ /* 0x040fe40005800000 */
[C---:B------:R-:W-:Y:S02]  /*4600*/  SEL R35, R6.reuse, R35, !P3 ;  /* 0x0000002306237207 */ /* 0x040fe40005800000 */
[C---:B------:R-:W-:Y:S02]  /*4610*/  SEL R36, R6.reuse, R36, !P3 ;  /* 0x0000002406247207 */ /* 0x040fe40005800000 */
[C---:B------:R-:W-:Y:S02]  /*4620*/  SEL R37, R6.reuse, R37, !P3 ;  /* 0x0000002506257207 */ /* 0x040fe40005800000 */
[C---:B------:R-:W-:Y:S02]  /*4630*/  SEL R38, R6.reuse, R38, !P3 ;  /* 0x0000002606267207 */ /* 0x040fe40005800000 */
[----:B------:R-:W-:-:S02]  /*4640*/  SEL R39, R6, R39, !P3 ;  /* 0x0000002706277207 */ /* 0x000fc40005800000 */
[C---:B------:R-:W-:Y:S02]  /*4650*/  SEL R40, R6.reuse, R40, !P3 ;  /* 0x0000002806287207 */ /* 0x040fe40005800000 */
[C---:B------:R-:W-:Y:S02]  /*4660*/  SEL R41, R6.reuse, R41, !P3 ;  /* 0x0000002906297207 */ /* 0x040fe40005800000 */
[C---:B------:R-:W-:Y:S02]  /*4670*/  SEL R94, R6.reuse, R42, !P3 ;  /* 0x0000002a065e7207 */ /* 0x040fe40005800000 */
[C---:B------:R-:W-:Y:S01]  /*4680*/  SEL R95, R6.reuse, R43, !P3 ;  /* 0x0000002b065f7207 */ /* 0x040fe20005800000 */
[----:B------:R-:W1:Y:S01]  /*4690*/  LDC R42, c[0x0][0x23c] ;  /* 0x00008f00ff2a7b82 */ /* 0x000e620000000800 */
[C---:B------:R-:W-:Y:S01]  /*46a0*/  SEL R96, R6.reuse, R44, !P3 ;  /* 0x0000002c06607207 */ /* 0x040fe20005800000 */
[----:B------:R-:W-:Y:S01]  /*46b0*/  IMAD R44, R39, UR28, RZ ;  /* 0x0000001c272c7c24 */ /* 0x000fe2000f8e02ff */
[----:B------:R-:W-:Y:S01]  /*46c0*/  SEL R97, R6, R45, !P3 ;  /* 0x0000002d06617207 */ /* 0x000fe20005800000 */
[----:B------:R-:W-:Y:S01]  /*46d0*/  IMAD R45, R38, UR27, RZ ;  /* 0x0000001b262d7c24 */ /* 0x000fe2000f8e02ff */
[----:B------:R-:W-:Y:S01]  /*46e0*/  SEL R98, R6, R47, !P3 ;  /* 0x0000002f06627207 */ /* 0x000fe20005800000 */
[----:B------:R-:W-:Y:S01]  /*46f0*/  IMAD R47, R36, UR25, RZ ;  /* 0x00000019242f7c24 */ /* 0x000fe2000f8e02ff */
[C---:B------:R-:W-:Y:S01]  /*4700*/  SEL R99, R6.reuse, R46, !P3 ;  /* 0x0000002e06637207 */ /* 0x040fe20005800000 */
[----:B------:R-:W-:Y:S01]  /*4710*/  IMAD R46, R37, UR26, RZ ;  /* 0x0000001a252e7c24 */ /* 0x000fe2000f8e02ff */
[----:B------:R-:W-:Y:S01]  /*4720*/  SEL R100, R6, R48, !P3 ;  /* 0x0000003006647207 */ /* 0x000fe20005800000 */
[----:B------:R-:W-:Y:S01]  /*4730*/  IMAD R43, R40, UR29, RZ ;  /* 0x0000001d282b7c24 */ /* 0x000fe2000f8e02ff */
[C---:B------:R-:W-:Y:S01]  /*4740*/  SEL R101, R6.reuse, R49, !P3 ;  /* 0x0000003106657207 */ /* 0x040fe20005800000 */
[----:B------:R-:W-:Y:S01]  /*4750*/  IMAD R40, R95, UR32, RZ ;  /* 0x000000205f287c24 */ /* 0x000fe2000f8e02ff */
        /* <DEDUP_REMOVED lines=29> */
[----:B------:R-:W-:Y:S01]  /*4930*/  ULDC UR60, c[0x0][0x240] ;  /* 0x00009000003c7ab9 */ /* 0x000fe20000000800 */
        /* <DEDUP_REMOVED lines=12> */
[----:B------:R-:W-:Y:S01]  /*4a00*/  SEL R84, R6, R84, !P3 ;  /* 0x0000005406547207 */ /* 0x000fe20005800000 */
[----:B------:R-:W-:Y:S01]  /*4a10*/  IMAD R35, R100, UR37, RZ ;  /* 0x0000002564237c24 */ /* 0x000fe2000f8e02ff */
[----:B------:R-:W-:Y:S01]  /*4a20*/  SEL R14, R6, R7, !P3 ;  /* 0x00000007060e7207 */ /* 0x000fe20005800000 */
[----:B------:R-:W-:Y:S01]  /*4a30*/  IMAD R34, R101, UR38, RZ ;  /* 0x0000002665227c24 */ /* 0x000fe2000f8e02ff */
[----:B------:R-:W-:Y:S01]  /*4a40*/  ISETP.GT.U32.AND P3, PT, R0, R5, PT ;  /* 0x000000050000720c */ /* 0x000fe20003f64070 */
[----:B------:R-:W3:Y:S01]  /*4a50*/  LDC R7, c[0x0][0x23c] ;  /* 0x00008f00ff077b82 */ /* 0x000ee20000000800 */
[----:B------:R-:W-:Y:S01]  /*4a60*/  ISETP.GE.AND P4, PT, R246, UR4, PT ;  /* 0x00000004f6007c0c */ /* 0x000fe2000bf86270 */
[----:B------:R-:W-:Y:S01]  /*4a70*/  ULDC UR4, c[0x0][0x230] ;  /* 0x00008c0000047ab9 */ /* 0x000fe20000000800 */
[----:B------:R-:W-:Y:S01]  /*4a80*/  ISETP.GE.AND P2, PT, R129, RZ, PT ;  /* 0x000000ff8100720c */ /* 0x000fe20003f46270 */
[----:B------:R-:W-:Y:S01]  /*4a90*/  IMAD R33, R102, UR39, RZ ;  /* 0x0000002766217c24 */ /* 0x000fe2000f8e02ff */
[----:B------:R-:W-:Y:S01]  /*4aa0*/  SEL R3, R4, RZ, !P4 ;  /* 0x000000ff04037207 */ /* 0x000fe20006000000 */
[----:B------:R-:W-:Y:S01]  /*4ab0*/  IMAD R32, R103, UR40, RZ ;  /* 0x0000002867207c24 */ /* 0x000fe2000f8e02ff */
[----:B------:R-:W-:Y:S01]  /*4ac0*/  ISETP.GE.AND P4, PT, R128, RZ, PT ;  /* 0x000000ff8000720c */ /* 0x000fe20003f86270 */
[----:B------:R-:W-:Y:S01]  /*4ad0*/  IMAD R31, R104, UR41, RZ ;  /* 0x00000029681f7c24 */ /* 0x000fe2000f8e02ff */
[-C--:B------:R-:W-:Y:S01]  /*4ae0*/  @!P6 IADD3 R55, R55, -R0.reuse, RZ ;  /* 0x800000003737e210 */ /* 0x080fe20007ffe0ff */
[----:B------:R-:W-:Y:S01]  /*4af0*/  IMAD R29, R106, UR43, RZ ;  /* 0x0000002b6a1d7c24 */ /* 0x000fe2000f8e02ff */
[----:B------:R-:W-:Y:S01]  /*4b00*/  ISETP.GT.U32.AND P6, PT, R0, R63, PT ;  /* 0x0000003f0000720c */ /* 0x000fe20003fc4070 */
[--C-:B------:R-:W-:Y:S01]  /*4b10*/  @!P3 IMAD.IADD R5, R5, 0x1, -R0.reuse ;  /* 0x000000010505b824 */ /* 0x100fe200078e0a00 */
[-C--:B------:R-:W-:Y:S01]  /*4b20*/  @!P1 IADD3 R65, R65, -R0.reuse, RZ ;  /* 0x8000000041419210 */ /* 0x080fe20007ffe0ff */
[----:B------:R-:W-:Y:S01]  /*4b30*/  IMAD R27, R108, UR45, RZ ;  /* 0x0000002d6c1b7c24 */ /* 0x000fe2000f8e02ff */
[----:B------:R-:W-:Y:S01]  /*4b40*/  ISETP.GT.U32.AND P1, PT, R0, R67, PT ;  /* 0x000000430000720c */ /* 0x000fe20003f24070 */
[----:B------:R-:W-:Y:S01]  /*4b50*/  IMAD R25, R110, UR47, RZ ;  /* 0x0000002f6e197c24 */ /* 0x000fe2000f8e02ff */
[----:B------:R-:W-:Y:S01]  /*4b60*/  ISETP.GE.AND P3, PT, R130, RZ, PT ;  /* 0x000000ff8200720c */ /* 0x000fe20003f66270 */
[----:B------:R-:W-:Y:S01]  /*4b70*/  IMAD R23, R112, UR49, RZ ;  /* 0x0000003170177c24 */ /* 0x000fe2000f8e02ff */
[----:B------:R-:W-:Y:S01]  /*4b80*/  ISETP.GT.U32.AND P5, PT, R0, R61, PT ;  /* 0x0000003d0000720c */ /* 0x000fe20003fa4070 */
[----:B------:R-:W-:Y:S01]  /*4b90*/  @!P4 IMAD.MOV R57, RZ, RZ, -R57 ;  /* 0x000000ffff39c224 */ /* 0x000fe200078e0a39 */
[----:B------:R-:W-:Y:S01]  /*4ba0*/  @!P2 IADD3 R5, -R5, RZ, RZ ;  /* 0x000000ff0505a210 */ /* 0x000fe20007ffe1ff */
[----:B------:R-:W-:Y:S01]  /*4bb0*/  IMAD R21, R114, UR51, RZ ;  /* 0x0000003372157c24 */ /* 0x000fe2000f8e02ff */
[----:B------:R-:W-:Y:S01]  /*4bc0*/  LOP3.LUT R6, R249, 0x40, RZ, 0xfc, !PT ;  /* 0x00000040f9067812 */ /* 0x000fe200078efcff */
[----:B------:R-:W-:Y:S01]  /*4bd0*/  ULDC UR56, c[0x0][0x240] ;  /* 0x0000900000387ab9 */ /* 0x000fe20000000800 */
[----:B------:R-:W-:Y:S01]  /*4be0*/  ISETP.GE.AND P2, PT, R126, RZ, PT ;  /* 0x000000ff7e00720c */ /* 0x000fe20003f46270 */
[----:B------:R-:W-:Y:S01]  /*4bf0*/  ULDC UR57, c[0x0][0x240] ;  /* 0x0000900000397ab9 */ /* 0x000fe20000000800 */
[----:B------:R-:W-:Y:S01]  /*4c00*/  ISETP.GE.AND P4, PT, R125, RZ, PT ;  /* 0x000000ff7d00720c */ /* 0x000fe20003f86270 */
[--C-:B------:R-:W-:Y:S01]  /*4c10*/  @!P1 IMAD.IADD R67, R67, 0x1, -R0.reuse ;  /* 0x0000000143439824 */ /* 0x100fe200078e0a00 */
[----:B------:R-:W-:Y:S01]  /*4c20*/  @!P6 IADD3 R63, R63, -R0, RZ ;  /* 0x800000003f3fe210 */ /* 0x000fe20007ffe0ff */
[----:B------:R-:W-:Y:S01]  /*4c30*/  @!P3 IMAD.MOV R55, RZ, RZ, -R55 ;  /* 0x000000ffff37b224 */ /* 0x000fe200078e0a37 */
[----:B------:R-:W-:Y:S01]  /*4c40*/  ISETP.GE.AND P6, PT, R6, UR5, PT ;  /* 0x0000000506007c0c */ /* 0x000fe2000bfc6270 */
[----:B------:R-:W-:Y:S01]  /*4c50*/  @!P5 IMAD.IADD R61, R61, 0x1, -R0 ;  /* 0x000000013d3dd824 */ /* 0x000fe200078e0a00 */
[----:B------:R-:W-:Y:S01]  /*4c60*/  ISETP.NE.U32.AND P3, PT, R3, RZ, PT ;  /* 0x000000ff0300720c */ /* 0x000fe20003f65070 */
[----:B------:R-:W-:Y:S01]  /*4c70*/  ULDC UR58, c[0x0][0x240] ;  /* 0x00009000003a7ab9 */ /* 0x000fe20000000800 */
[----:B------:R-:W-:Y:S01]  /*4c80*/  SEL R3, R4, RZ, !P6 ;  /* 0x000000ff04037207 */ /* 0x000fe20007000000 */
[----:B------:R-:W-:Y:S01]  /*4c90*/  ULDC UR59, c[0x0][0x240] ;  /* 0x00009000003b7ab9 */ /* 0x000fe20000000800 */
[C---:B------:R-:W-:Y:S01]  /*4ca0*/  ISETP.GT.U32.AND P1, PT, R0.reuse, R65, PT ;  /* 0x000000410000720c */ /* 0x040fe20003f24070 */
[----:B------:R-:W-:Y:S01]  /*4cb0*/  @!P2 IMAD.MOV R61, RZ, RZ, -R61 ;  /* 0x000000ffff3da224 */ /* 0x000fe200078e0a3d */
[----:B------:R-:W-:Y:S01]  /*4cc0*/  ISETP.GT.U32.AND P6, PT, R0, R67, PT ;  /* 0x000000430000720c */ /* 0x000fe20003fc4070 */
[----:B------:R-:W-:Y:S01]  /*4cd0*/  @!P4 IMAD.MOV R63, RZ, RZ, -R63 ;  /* 0x000000ffff3fc224 */ /* 0x000fe200078e0a3f */
[----:B------:R-:W-:Y:S01]  /*4ce0*/  ISETP.GE.AND P5, PT, R127, RZ, PT ;  /* 0x000000ff7f00720c */ /* 0x000fe20003fa6270 */
[----:B------:R-:W-:Y:S01]  /*4cf0*/  ULDC UR61, c[0x0][0x240] ;  /* 0x00009000003d7ab9 */ /* 0x000fe20000000800 */
[----:B------:R-:W-:Y:S01]  /*4d00*/  ISETP.GE.AND P2, PT, R124, RZ, PT ;  /* 0x000000ff7c00720c */ /* 0x000fe20003f46270 */
[----:B------:R-:W-:Y:S01]  /*4d10*/  IMAD R14, R14, UR61, RZ ;  /* 0x0000003d0e0e7c24 */ /* 0x000fe2000f8e02ff */
[----:B------:R-:W-:Y:S01]  /*4d20*/  ISETP.GE.AND P4, PT, R123, RZ, PT ;  /* 0x000000ff7b00720c */ /* 0x000fe20003f86270 */
[----:B------:R-:W4:Y:S01]  /*4d30*/  LDC R80, c[0x0][0x230] ;  /* 0x00008c00ff507b82 */ /* 0x000f220000000800 */
[----:B------:R-:W-:-:S03]  /*4d40*/  LOP3.LUT R6, R249, 0x60, RZ, 0xfc, !PT ;  /* 0x00000060f9067812 */ /* 0x000fc600078efcff */
[-C--:B------:R-:W-:Y:S02]  /*4d50*/  @!P1 IADD3 R65, R65, -R0.reuse, RZ ;  /* 0x8000000041419210 */ /* 0x080fe40007ffe0ff */
[----:B------:R-:W-:Y:S01]  /*4d60*/  @!P6 IADD3 R67, R67, -R0, RZ ;  /* 0x800000004343e210 */ /* 0x000fe20007ffe0ff */
[----:B--2---:R-:W-:Y:S01]  /*4d70*/  VIADD R0, R18, 0xffffffa2 ;  /* 0xffffffa212007836 */ /* 0x004fe20000000000 */
[----:B------:R-:W-:Y:S01]  /*4d80*/  ISETP.GE.AND P1, PT, R6, UR4, PT ;  /* 0x0000000406007c0c */ /* 0x000fe2000bf26270 */
[----:B------:R-:W-:Y:S01]  /*4d90*/  @!P5 IMAD.MOV R59, RZ, RZ, -R59 ;  /* 0x000000ffff3bd224 */ /* 0x000fe200078e0a3b */
[----:B------:R-:W-:Y:S01]  /*4da0*/  ULDC UR4, c[0x0][0x23c] ;  /* 0x00008f0000047ab9 */ /* 0x000fe20000000800 */
[----:B------:R-:W-:Y:S01]  /*4db0*/  ISETP.NE.U32.AND P5, PT, R3, RZ, PT ;  /* 0x000000ff0300720c */ /* 0x000fe20003fa5070 */
[----:B------:R-:W-:Y:S01]  /*4dc0*/  @!P2 IMAD.MOV R65, RZ, RZ, -R65 ;  /* 0x000000ffff41a224 */ /* 0x000fe200078e0a41 */
[----:B------:R-:W-:Y:S01]  /*4dd0*/  ISETP.NE.AND P6, PT, R2, RZ, PT ;  /* 0x000000ff0200720c */ /* 0x000fe20003fc5270 */
[----:B------:R-:W-:Y:S01]  /*4de0*/  @!P4 IMAD.MOV R67, RZ, RZ, -R67 ;  /* 0x000000ffff43c224 */ /* 0x000fe200078e0a43 */
[----:B------:R-:W-:Y:S01]  /*4df0*/  LOP3.LUT R2, RZ, R2, RZ, 0x33, !PT ;  /* 0x00000002ff027212 */ /* 0x000fe200078e33ff */
[----:B------:R-:W-:Y:S01]  /*4e00*/  IMAD R3, R249, UR4, RZ ;  /* 0x00000004f9037c24 */ /* 0x000fe2000f8e02ff */
[----:B------:R-:W-:Y:S01]  /*4e10*/  SEL R4, R4, RZ, !P1 ;  /* 0x000000ff04047207 */ /* 0x000fe20004800000 */
[----:B------:R-:W-:Y:S01]  /*4e20*/  ULDC.64 UR4, c[0x0][0x218] ;  /* 0x0000860000047ab9 */ /* 0x000fe20000000a00 */
        /* <DEDUP_REMOVED lines=16> */
[----:B-1----:R-:W-:Y:S01]  /*4f30*/  LEA R2, R42, R3, 0x5 ;  /* 0x000000032a027211 */ /* 0x002fe200078e28ff */
[----:B------:R-:W-:Y:S01]  /*4f40*/  IMAD R42, R41, UR30, RZ ;  /* 0x0000001e292a7c24 */ /* 0x000fe2000f8e02ff */
[----:B------:R-:W-:Y:S01]  /*4f50*/  ISETP.NE.U32.AND P1, PT, R4, RZ, PT ;  /* 0x000000ff0400720c */ /* 0x000fe20003f25070 */
[----:B------:R-:W-:Y:S01]  /*4f60*/  IMAD R41, R94, UR31, RZ ;  /* 0x0000001f5e297c24 */ /* 0x000fe2000f8e02ff */
[----:B------:R-:W-:Y:S01]  /*4f70*/  LEA R78, P2, R3, UR4, 0x2 ;  /* 0x00000004034e7c11 */ /* 0x000fe2000f8410ff */
[----:B---3--:R-:W-:Y:S01]  /*4f80*/  IMAD R4, R7, 0x20, R2 ;  /* 0x0000002007047824 */ /* 0x008fe200078e0202 */
[----:B------:R-:W-:Y:S01]  /*4f90*/  LEA R76, P4, R2, UR8, 0x2 ;  /* 0x00000008024c7c11 */ /* 0x000fe2000f8810ff */
[----:B------:R-:W-:Y:S01]  /*4fa0*/  IMAD R26, R109, UR46, RZ ;  /* 0x0000002e6d1a7c24 */ /* 0x000fe2000f8e02ff */
[----:B------:R-:W-:Y:S01]  /*4fb0*/  LEA.HI.X.SX32 R79, R3, UR5, 0x2, P2 ;  /* 0x00000005034f7c11 */ /* 0x000fe200090f16ff */
[----:B------:R-:W-:Y:S01]  /*4fc0*/  ULDC.64 UR4, c[0x0][0x218] ;  /* 0x0000860000047ab9 */ /* 0x000fe20000000a00 */
[----:B------:R-:W-:Y:S01]  /*4fd0*/  LEA R3, R9, R4, 0x5 ;  /* 0x0000000409037211 */ /* 0x000fe200078e28ff */
[-C--:B------:R-:W-:Y:S01]  /*4fe0*/  IMAD R9, R10, R19.reuse, RZ ;  /* 0x000000130a097224 */ /* 0x080fe200078e02ff */
[----:B------:R-:W-:Y:S01]  /*4ff0*/  LEA.HI.X.SX32 R77, R2, UR9, 0x2, P4 ;  /* 0x00000009024d7c11 */ /* 0x000fe2000a0f16ff */
[----:B------:R-:W-:Y:S01]  /*5000*/  ULDC.64 UR8, c[0x0][0x218] ;  /* 0x0000860000087ab9 */ /* 0x000fe20000000a00 */
[C---:B------:R-:W-:Y:S01]  /*5010*/  LEA R48, P2, R4.reuse, UR4, 0x2 ;  /* 0x0000000404307c11 */ /* 0x040fe2000f8410ff */
[----:B------:R-:W-:Y:S01]  /*5020*/  IMAD.WIDE R86, R83, 0x4, R78 ;  /* 0x0000000453567825 */ /* 0x000fe200078e024e */
[----:B------:R-:W-:Y:S01]  /*5030*/  LEA R2, P4, R3, UR8, 0x2 ;  /* 0x0000000803027c11 */ /* 0x000fe2000f8810ff */
[----:B------:R-:W-:Y:S01]  /*5040*/  ULDC UR8, c[0x0][0x240] ;  /* 0x0000900000087ab9 */ /* 0x000fe20000000800 */
[----:B------:R-:W-:Y:S01]  /*5050*/  LEA.HI.X.SX32 R49, R4, UR5, 0x2, P2 ;  /* 0x0000000504317c11 */ /* 0x000fe200090f16ff */
[----:B------:R-:W-:Y:S01]  /*5060*/  IMAD R68, R89, UR8, RZ ;  /* 0x0000000859447c24 */ /* 0x000fe2000f8e02ff */
[----:B------:R-:W-:Y:S01]  /*5070*/  LEA.HI.X.SX32 R3, R3, UR9, 0x2, P4 ;  /* 0x0000000903037c11 */ /* 0x000fe2000a0f16ff */
[----:B------:R-:W-:Y:S01]  /*5080*/  IMAD R10, R84, UR60, RZ ;  /* 0x0000003c540a7c24 */ /* 0x000fe2000f8e02ff */
[----:B------:R1:W-:Y:S01]  /*5090*/  STL.64 [R1+0x2920], R86 ;  /* 0x0029205601007387 */ /* 0x0003e20000100a00 */
[C---:B------:R-:W-:Y:S01]  /*50a0*/  IMAD.WIDE R88, R83.reuse, 0x4, R76 ;  /* 0x0000000453587825 */ /* 0x040fe200078e024c */
[----:B------:R-:W-:Y:S01]  /*50b0*/  ULDC UR9, c[0x0][0x240] ;  /* 0x0000900000097ab9 */ /* 0x000fe20000000800 */
[----:B------:R-:W-:Y:S01]  /*50c0*/  ULDC UR4, c[0x0][0x240] ;  /* 0x0000900000047ab9 */ /* 0x000fe20000000800 */
[----:B------:R-:W-:Y:S01]  /*50d0*/  ISETP.GE.U32.AND P6, PT, R0, 0x7fffff23, PT ;  /* 0x7fffff230000780c */ /* 0x000fe20003fc6070 */
[----:B------:R-:W-:Y:S01]  /*50e0*/  IMAD.WIDE R84, R83, 0x4, R48 ;  /* 0x0000000453547825 */ /* 0x000fe200078e0230 */
[----:B------:R2:W-:Y:S01]  /*50f0*/  STL.64 [R1+0x2918], R88 ;  /* 0x0029185801007387 */ /* 0x0005e20000100a00 */
[----:B------:R-:W3:Y:S01]  /*5100*/  S2UR UR5, SR_CgaCtaId ;  /* 0x00000000000579c3 */ /* 0x000ee20000008800 */
[----:B------:R-:W-:Y:S01]  /*5110*/  ULDC.64 UR14, c[0x0][0x208] ;  /* 0x00008200000e7ab9 */ /* 0x000fe20000000a00 */
[----:B------:R-:W-:Y:S01]  /*5120*/  IMAD R67, R17, UR9, RZ ;  /* 0x0000000911437c24 */ /* 0x000fe2000f8e02ff */
[----:B------:R5:W-:Y:S01]  /*5130*/  STL.64 [R1+0x2910], R84 ;  /* 0x0029105401007387 */ /* 0x000be20000100a00 */
[----:B------:R-:W-:Y:S01]  /*5140*/  IMAD R66, R90, UR4, RZ ;  /* 0x000000045a427c24 */ /* 0x000fe2000f8e02ff */
[----:B------:R-:W-:Y:S01]  /*5150*/  ULDC.64 UR8, c[0x0][0x210] ;  /* 0x0000840000087ab9 */ /* 0x000fe20000000a00 */
[----:B-1----:R-:W-:Y:S01]  /*5160*/  IMAD.WIDE R86, R83, 0x4, R2 ;  /* 0x0000000453567825 */ /* 0x002fe200078e0202 */
[----:B------:R-:W-:Y:S01]  /*5170*/  UMOV UR4, 0x400 ;  /* 0x0000040000047882 */ /* 0x000fe20000000000 */
[----:B------:R-:W1:Y:S02]  /*5180*/  LDC R81, c[0x0][0x230] ;  /* 0x00008c00ff517b82 */ /* 0x000e640000000800 */
[----:B------:R-:W-:Y:S01]  /*5190*/  IMAD R5, R6, R19, RZ ;  /* 0x0000001306057224 */ /* 0x000fe200078e02ff */
[----:B------:R4:W-:Y:S01]  /*51a0*/  STL.64 [R1+0x2908], R86 ;  /* 0x0029085601007387 */ /* 0x0009e20000100a00 */
[----:B--2---:R-:W-:-:S04]  /*51b0*/  IMAD.WIDE R88, R75, 0x4, R78 ;  /* 0x000000044b587825 */ /* 0x004fc800078e024e */
[--C-:B-----5:R-:W-:Y:S01]  /*51c0*/  IMAD.WIDE R84, R74, 0x4, R78.reuse ;  /* 0x000000044a547825 */ /* 0x120fe200078e024e */
[----:B------:R2:W-:Y:S01]  /*51d0*/  STL.64 [R1+0x2900], R88 ;  /* 0x0029005801007387 */ /* 0x0005e20000100a00 */
[----:B------:R-:W5:Y:S02]  /*51e0*/  LDC R82, c[0x0][0x230] ;  /* 0x00008c00ff527b82 */ /* 0x000f640000000800 */
[-C--:B------:R-:W-:Y:S01]  /*51f0*/  IMAD R7, R8, R19.reuse, RZ ;  /* 0x0000001308077224 */ /* 0x080fe200078e02ff */
[----:B------:R2:W-:Y:S01]  /*5200*/  STL.64 [R1+0x28f8], R84 ;  /* 0x0028f85401007387 */ /* 0x0005e20000100a00 */
[-C--:B------:R-:W-:Y:S02]  /*5210*/  IMAD R11, R12, R19.reuse, RZ ;  /* 0x000000130c0b7224 */ /* 0x080fe400078e02ff */
[--C-:B----4-:R-:W-:Y:S01]  /*5220*/  IMAD.WIDE R86, R73, 0x4, R78.reuse ;  /* 0x0000000449567825 */ /* 0x110fe200078e024e */
[----:B---3--:R-:W-:Y:S01]  /*5230*/  ULEA UR5, UR5, UR4, 0x18 ;  /* 0x0000000405057291 */ /* 0x008fe2000f8ec03f */
[----:B------:R-:W3:Y:S02]  /*5240*/  LDC R92, c[0x0][0x230] ;  /* 0x00008c00ff5c7b82 */ /* 0x000ee40000000800 */
[----:B------:R-:W-:Y:S01]  /*5250*/  IMAD R13, R16, R19, RZ ;  /* 0x00000013100d7224 */ /* 0x000fe200078e02ff */
[----:B------:R4:W-:Y:S01]  /*5260*/  STL.64 [R1+0x28f0], R86 ;  /* 0x0028f05601007387 */ /* 0x0009e20000100a00 */
[----:B--2---:R-:W-:Y:S01]  /*5270*/  IMAD.WIDE R88, R72, 0x4, R78 ;  /* 0x0000000448587825 */ /* 0x004fe200078e024e */
[----:B------:R-:W-:-:S03]  /*5280*/  IADD3 R251, R250, UR5, RZ ;  /* 0x00000005fafb7c10 */ /* 0x000fc6000fffe0ff */
[--C-:B------:R-:W-:Y:S01]  /*5290*/  IMAD.WIDE R84, R71, 0x4, R78.reuse ;  /* 0x0000000447547825 */ /* 0x100fe200078e024e */
[----:B------:R2:W-:Y:S01]  /*52a0*/  STL.64 [R1+0x28e0], R88 ;  /* 0x0028e05801007387 */ /* 0x0005e20000100a00 */
[----:B------:R-:W5:Y:S02]  /*52b0*/  LDC R93, c[0x0][0x230] ;  /* 0x00008c00ff5d7b82 */ /* 0x000f640000000800 */
[-C--:B------:R-:W-:Y:S01]  /*52c0*/  IMAD R15, R20, R19.reuse, RZ ;  /* 0x00000013140f7224 */ /* 0x080fe200078e02ff */
[----:B------:R2:W-:Y:S01]  /*52d0*/  STL.64 [R1+0x28d8], R84 ;  /* 0x0028d85401007387 */ /* 0x0005e20000100a00 */
[-C--:B------:R-:W-:Y:S02]  /*52e0*/  IMAD R0, R22, R19.reuse, RZ ;  /* 0x0000001316007224 */ /* 0x080fe400078e02ff */
[--C-:B----4-:R-:W-:Y:S02]  /*52f0*/  IMAD.WIDE R86, R70, 0x4, R78.reuse ;  /* 0x0000000446567825 */ /* 0x110fe400078e024e */
[----:B------:R-:W4:Y:S02]  /*5300*/  LDC R96, c[0x0][0x230] ;  /* 0x00008c00ff607b82 */ /* 0x000f240000000800 */
[----:B------:R-:W-:Y:S01]  /*5310*/  IMAD R19, R24, R19, RZ ;  /* 0x0000001318137224 */ /* 0x000fe200078e02ff */
[----:B------:R1:W-:Y:S01]  /*5320*/  STL.64 [R1+0x28d0], R86 ;  /* 0x0028d05601007387 */ /* 0x0003e20000100a00 */
[----:B--2---:R-:W-:-:S04]  /*5330*/  IMAD.WIDE R88, R69, 0x4, R78 ;  /* 0x0000000445587825 */ /* 0x004fc800078e024e */
[--C-:B------:R-:W-:Y:S01]  /*5340*/  IMAD.WIDE R84, R68, 0x4, R78.reuse ;  /* 0x0000000444547825 */ /* 0x100fe200078e024e */
[----:B------:R2:W-:Y:S01]  /*5350*/  STL.64 [R1+0x28c8], R88 ;  /* 0x0028c85801007387 */ /* 0x0005e20000100a00 */
[----:B------:R-:W5:Y:S02]  /*5360*/  LDC R97, c[0x0][0x230] ;  /* 0x00008c00ff617b82 */ /* 0x000f640000000800 */
[----:B------:R-:W-:Y:S01]  /*5370*/  IMAD R24, R111, UR48, RZ ;  /* 0x000000306f187c24 */ /* 0x000fe2000f8e02ff */
[----:B------:R2:W-:Y:S01]  /*5380*/  STL.64 [R1+0x28c0], R84 ;  /* 0x0028c05401007387 */ /* 0x0005e20000100a00 */
[----:B------:R-:W-:Y:S02]  /*5390*/  IMAD R22, R113, UR50, RZ ;  /* 0x0000003271167c24 */ /* 0x000fe4000f8e02ff */
[--C-:B-1----:R-:W-:Y:S02]  /*53a0*/  IMAD.WIDE R86, R67, 0x4, R78.reuse ;  /* 0x0000000443567825 */ /* 0x102fe400078e024e */
[----:B------:R-:W1:Y:S02]  /*53b0*/  LDC R100, c[0x0][0x230] ;  /* 0x00008c00ff647b82 */ /* 0x000e640000000800 */
[----:B------:R-:W-:Y:S01]  /*53c0*/  IMAD R20, R115, UR52, RZ ;  /* 0x0000003473147c24 */ /* 0x000fe2000f8e02ff */
        /* <DEDUP_REMOVED lines=8> */
[--C-:B---3--:R-:W-:Y:S02]  /*5450*/  IMAD.WIDE R86, R64, 0x4, R78.reuse ;  /* 0x0000000440567825 */ /* 0x108fe400078e024e */
[----:B------:R-:W3:Y:S02]  /*5460*/  LDC R104, c[0x0][0x230] ;  /* 0x00008c00ff687b82 */ /* 0x000ee40000000800 */
[----:B------:R-:W-:Y:S01]  /*5470*/  IMAD R16, R118, UR55, RZ ;  /* 0x0000003776107c24 */ /* 0x000fe2000f8e02ff */
[----:B------:R4:W-:Y:S01]  /*5480*/  STL.64 [R1+0x2898], R86 ;  /* 0x0028985601007387 */ /* 0x0009e20000100a00 */
[----:B--2---:R-:W-:Y:S01]  /*5490*/  IMAD.WIDE R88, R63, 0x4, R78 ;  /* 0x000000043f587825 */ /* 0x004fe200078e024e */
[----:B-1----:R-:W-:-:S03]  /*54a0*/  IADD3 R100, R100, -0x42, RZ ;  /* 0xffffffbe64647810 */ /* 0x002fc60007ffe0ff */
[--C-:B------:R-:W-:Y:S01]  /*54b0*/  IMAD.WIDE R84, R62, 0x4, R78.reuse ;  /* 0x000000043e547825 */ /* 0x100fe200078e024e */
[----:B------:R1:W-:Y:S01]  /*54c0*/  STL.64 [R1+0x2890], R88 ;  /* 0x0028905801007387 */ /* 0x0003e20000100a00 */
[----:B------:R-:W2:Y:S02]  /*54d0*/  LDC R105, c[0x0][0x230] ;  /* 0x00008c00ff697b82 */ /* 0x000ea40000000800 */
[----:B------:R-:W-:Y:S01]  /*54e0*/  IMAD R12, R119, UR56, RZ ;  /* 0x00000038770c7c24 */ /* 0x000fe2000f8e02ff */
[----:B------:R5:W-:Y:S01]  /*54f0*/  STL.64 [R1+0x2888], R84 ;  /* 0x0028885401007387 */ /* 0x000be20000100a00 */
[----:B------:R-:W-:Y:S02]  /*5500*/  IMAD R4, R120, UR57, RZ ;  /* 0x0000003978047c24 */ /* 0x000fe4000f8e02ff */
[--C-:B----4-:R-:W-:Y:S02]  /*5510*/  IMAD.WIDE R86, R61, 0x4, R78.reuse ;  /* 0x000000043d567825 */ /* 0x110fe400078e024e */
[----:B------:R-:W4:Y:S02]  /*5520*/  LDC R108, c[0x0][0x230] ;  /* 0x00008c00ff6c7b82 */ /* 0x000f240000000800 */
[----:B------:R-:W-:Y:S01]  /*5530*/  IMAD R8, R121, UR58, RZ ;  /* 0x0000003a79087c24 */ /* 0x000fe2000f8e02ff */
[----:B------:R3:W-:Y:S01]  /*5540*/  STL.64 [R1+0x2880], R86 ;  /* 0x0028805601007387 */ /* 0x0007e20000100a00 */
[----:B-1----:R-:W-:-:S04]  /*5550*/  IMAD.WIDE R88, R60, 0x4, R78 ;  /* 0x000000043c587825 */ /* 0x002fc800078e024e */
[--C-:B-----5:R-:W-:Y:S01]  /*5560*/  IMAD.WIDE R84, R59, 0x4, R78.reuse ;  /* 0x000000043b547825 */ /* 0x120fe200078e024e */
[----:B------:R1:W-:Y:S01]  /*5570*/  STL.64 [R1+0x2878], R88 ;  /* 0x0028785801007387 */ /* 0x0003e20000100a00 */
[----:B------:R-:W5:Y:S02]  /*5580*/  LDC R109, c[0x0][0x230] ;  /* 0x00008c00ff6d7b82 */ /* 0x000f640000000800 */
[----:B------:R-:W-:Y:S01]  /*5590*/  IMAD R6, R122, UR59, RZ ;  /* 0x0000003b7a067c24 */ /* 0x000fe2000f8e02ff */
[----:B------:R1:W-:Y:S01]  /*55a0*/  STL.64 [R1+0x2870], R84 ;  /* 0x0028705401007387 */ /* 0x0003e20000100a00 */
[----:B------:R-:W-:Y:S02]  /*55b0*/  VIADD R92, R92, 0xffffffce ;  /* 0xffffffce5c5c7836 */ /* 0x000fe40000000000 */
[--C-:B---3--:R-:W-:Y:S02]  /*55c0*/  IMAD.WIDE R86, R58, 0x4, R78.reuse ;  /* 0x000000043a567825 */ /* 0x108fe400078e024e */
[----:B------:R-:W3:Y:S02]  /*55d0*/  LDC R112, c[0x0][0x230] ;  /* 0x00008c00ff707b82 */ /* 0x000ee40000000800 */
[----:B------:R-:W-:Y:S01]  /*55e0*/  VIADD R96, R96, 0xffffffc6 ;  /* 0xffffffc660607836 */ /* 0x000fe20000000000 */
[----:B------:R4:W-:Y:S01]  /*55f0*/  STL.64 [R1+0x2860], R86 ;  /* 0x0028605601007387 */ /* 0x0009e20000100a00 */
[----:B-1----:R-:W-:-:S04]  /*5600*/  IMAD.WIDE R88, R57, 0x4, R78 ;  /* 0x0000000439587825 */ /* 0x002fc800078e024e */
[--C-:B------:R-:W-:Y:S01]  /*5610*/  IMAD.WIDE R84, R56, 0x4, R78.reuse ;  /* 0x0000000438547825 */ /* 0x100fe200078e024e */
[----:B------:R1:W-:Y:S01]  /*5620*/  STL.64 [R1+0x2858], R88 ;  /* 0x0028585801007387 */ /* 0x0003e20000100a00 */
[----:B------:R-:W5:Y:S02]  /*5630*/  LDC R113, c[0x0][0x230] ;  /* 0x00008c00ff717b82 */ /* 0x000f640000000800 */
[----:B------:R-:W-:Y:S01]  /*5640*/  VIADD R104, R104, 0xffffffb6 ;  /* 0xffffffb668687836 */ /* 0x000fe20000000000 */
[----:B------:R2:W-:Y:S01]  /*5650*/  STL.64 [R1+0x2850], R84 ;  /* 0x0028505401007387 */ /* 0x0005e20000100a00 */
[----:B----4-:R-:W-:Y:S02]  /*5660*/  VIADD R108, R108, 0xffffffae ;  /* 0xffffffae6c6c7836 */ /* 0x010fe40000000000 */
[--C-:B------:R-:W-:Y:S02]  /*5670*/  IMAD.WIDE R86, R55, 0x4, R78.reuse ;  /* 0x0000000437567825 */ /* 0x100fe400078e024e */
[----:B------:R-:W4:Y:S02]  /*5680*/  LDC R116, c[0x0][0x230] ;  /* 0x00008c00ff747b82 */ /* 0x000f240000000800 */
[----:B-1----:R-:W-:Y:S01]  /*5690*/  IMAD.WIDE R88, R54, 0x4, R78 ;  /* 0x0000000436587825 */ /* 0x002fe200078e024e */
[----:B------:R1:W-:Y:S01]  /*56a0*/  STL.64 [R1+0x2848], R86 ;  /* 0x0028485601007387 */ /* 0x0003e20000100a00 */
[----:B---3--:R-:W-:-:S02]  /*56b0*/  IADD3 R112, R112, -0x5a, RZ ;  /* 0xffffffa670707810 */ /* 0x008fc40007ffe0ff */
[--C-:B--2---:R-:W-:Y:S01]  /*56c0*/  IMAD.WIDE R84, R53, 0x4, R78.reuse ;  /* 0x0000000435547825 */ /* 0x104fe200078e024e */
[----:B------:R2:W-:Y:S01]  /*56d0*/  STL.64 [R1+0x2840], R88 ;  /* 0x0028405801007387 */ /* 0x0005e20000100a00 */
[----:B------:R-:W3:Y:S03]  /*56e0*/  LDC R117, c[0x0][0x230] ;  /* 0x00008c00ff757b82 */ /* 0x000ee60000000800 */
[----:B------:R5:W-:Y:S01]  /*56f0*/  STL.64 [R1+0x2838], R84 ;  /* 0x0028385401007387 */ /* 0x000be20000100a00 */
[----:B-1----:R-:W-:-:S04]  /*5700*/  IMAD.WIDE R86, R52, 0x4, R78 ;  /* 0x0000000434567825 */ /* 0x002fc800078e024e */
[----:B------:R-:W1:Y:S01]  /*5710*/  LDC R120, c[0x0][0x230] ;  /* 0x00008c00ff787b82 */ /* 0x000e620000000800 */
[--C-:B--2---:R-:W-:Y:S01]  /*5720*/  IMAD.WIDE R88, R51, 0x4, R78.reuse ;  /* 0x0000000433587825 */ /* 0x104fe200078e024e */
[----:B------:R2:W-:Y:S03]  /*5730*/  STL.64 [R1+0x2758], R86 ;  /* 0x0027585601007387 */ /* 0x0005e60000100a00 */
[--C-:B-----5:R-:W-:Y:S01]  /*5740*/  IMAD.WIDE R84, R50, 0x4, R78.reuse ;  /* 0x0000000432547825 */ /* 0x120fe200078e024e */
[----:B------:R5:W-:Y:S02]  /*5750*/  STL.64 [R1+0x2748], R88 ;  /* 0x0027485801007387 */ /* 0x000be40000100a00 */
[----:B------:R-:W3:Y:S01]  /*5760*/  LDC R121, c[0x0][0x230] ;  /* 0x00008c00ff797b82 */ /* 0x000ee20000000800 */
[----:B----4-:R-:W-:Y:S01]  /*5770*/  VIADD R116, R116, 0xffffff9a ;  /* 0xffffff9a74747836 */ /* 0x010fe20000000000 */
[----:B------:R4:W-:Y:S01]  /*5780*/  STL.64 [R1+0x2738], R84 ;  /* 0x0027385401007387 */ /* 0x0009e20000100a00 */
[----:B--2---:R-:W-:-:S05]  /*5790*/  IMAD.WIDE R86, R47, 0x4, R78 ;  /* 0x000000042f567825 */ /* 0x004fca00078e024e */
[----:B------:R-:W2:Y:S01]  /*57a0*/  LDC R124, c[0x0][0x230] ;  /* 0x00008c00ff7c7b82 */ /* 0x000ea20000000800 */
[--C-:B-----5:R-:W-:Y:S01]  /*57b0*/  IMAD.WIDE R88, R46, 0x4, R78.reuse ;  /* 0x000000042e587825 */ /* 0x120fe200078e024e */
[----:B------:R5:W-:Y:S03]  /*57c0*/  STL.64 [R1+0x2720], R86 ;  /* 0x0027205601007387 */ /* 0x000be60000100a00 */
[--C-:B----4-:R-:W-:Y:S01]  /*57d0*/  IMAD.WIDE R84, R45, 0x4, R78.reuse ;  /* 0x000000042d547825 */ /* 0x110fe200078e024e */
[----:B------:R4:W-:Y:S02]  /*57e0*/  STL.64 [R1+0x2710], R88 ;  /* 0x0027105801007387 */ /* 0x0009e40000100a00 */
[----:B------:R-:W3:Y:S01]  /*57f0*/  LDC R125, c[0x0][0x230] ;  /* 0x00008c00ff7d7b82 */ /* 0x000ee20000000800 */
[----:B-1----:R-:W-:Y:S01]  /*5800*/  VIADD R120, R120, 0xffffff92 ;  /* 0xffffff9278787836 */ /* 0x002fe20000000000 */
[----:B------:R1:W-:Y:S01]  /*5810*/  STL.64 [R1+0x2700], R84 ;  /* 0x0027005401007387 */ /* 0x0003e20000100a00 */
[----:B-----5:R-:W-:-:S05]  /*5820*/  IMAD.WIDE R86, R44, 0x4, R78 ;  /* 0x000000042c567825 */ /* 0x020fca00078e024e */
[----:B------:R-:W5:Y:S01]  /*5830*/  LDC R128, c[0x0][0x230] ;  /* 0x00008c00ff807b82 */ /* 0x000f620000000800 */
[--C-:B----4-:R-:W-:Y:S01]  /*5840*/  IMAD.WIDE R88, R43, 0x4, R78.reuse ;  /* 0x000000042b587825 */ /* 0x110fe200078e024e */
[----:B------:R4:W-:Y:S03]  /*5850*/  STL.64 [R1+0x26f0], R86 ;  /* 0x0026f05601007387 */ /* 0x0009e60000100a00 */
[--C-:B-1----:R-:W-:Y:S01]  /*5860*/  IMAD.WIDE R84, R42, 0x4, R78.reuse ;  /* 0x000000042a547825 */ /* 0x102fe200078e024e */
[----:B------:R1:W-:Y:S01]  /*5870*/  STL.64 [R1+0x26d8], R88 ;  /* 0x0026d85801007387 */ /* 0x0003e20000100a00 */
[----:B--2---:R-:W-:Y:S01]  /*5880*/  IADD3 R124, R124, -0x76, RZ ;  /* 0xffffff8a7c7c7810 */ /* 0x004fe20007ffe0ff */
[----:B------:R-:W2:Y:S02]  /*5890*/  LDC R129, c[0x0][0x230] ;  /* 0x00008c00ff817b82 */ /* 0x000ea40000000800 */
[----:B------:R3:W-:Y:S01]  /*58a0*/  STL.64 [R1+0x26c8], R84 ;  /* 0x0026c85401007387 */ /* 0x0007e20000100a00 */
[----:B----4-:R-:W-:-:S04]  /*58b0*/  IMAD.WIDE R86, R41, 0x4, R78 ;  /* 0x0000000429567825 */ /* 0x010fc800078e024e */
[--C-:B-1----:R-:W-:Y:S01]  /*58c0*/  IMAD.WIDE R88, R40, 0x4, R78.reuse ;  /* 0x0000000428587825 */ /* 0x102fe200078e024e */
[----:B------:R1:W-:Y:S03]  /*58d0*/  STL.64 [R1+0x26b8], R86 ;  /* 0x0026b85601007387 */ /* 0x0003e60000100a00 */
[--C-:B---3--:R-:W-:Y:S01]  /*58e0*/  IMAD.WIDE R84, R39, 0x4, R78.reuse ;  /* 0x0000000427547825 */ /* 0x108fe200078e024e */
[----:B------:R3:W-:Y:S03]  /*58f0*/  STL.64 [R1+0x26a0], R88 ;  /* 0x0026a05801007387 */ /* 0x0007e60000100a00 */
[----:B-----5:R-:W-:Y:S01]  /*5900*/  VIADD R128, R128, 0xffffff82 ;  /* 0xffffff8280807836 */ /* 0x020fe20000000000 */
[----:B------:R4:W-:Y:S01]  /*5910*/  STL.64 [R1+0x2690], R84 ;  /* 0x0026905401007387 */ /* 0x0009e20000100a00 */
[----:B-1----:R-:W-:-:S04]  /*5920*/  IMAD.WIDE R86, R38, 0x4, R78 ;  /* 0x0000000426567825 */ /* 0x002fc800078e024e */
[--C-:B---3--:R-:W-:Y:S01]  /*5930*/  IMAD.WIDE R88, R37, 0x4, R78.reuse ;  /* 0x0000000425587825 */ /* 0x108fe200078e024e */
[----:B------:R1:W-:Y:S03]  /*5940*/  STL.64 [R1+0x2680], R86 ;  /* 0x0026805601007387 */ /* 0x0003e60000100a00 */
[--C-:B----4-:R-:W-:Y:S01]  /*5950*/  IMAD.WIDE R84, R36, 0x4, R78.reuse ;  /* 0x0000000424547825 */ /* 0x110fe200078e024e */
[----:B------:R3:W-:Y:S04]  /*5960*/  STL.64 [R1+0x2670], R88 ;  /* 0x0026705801007387 */ /* 0x0007e80000100a00 */
        /* <DEDUP_REMOVED lines=50> */
[--C-:B------:R-:W-:Y:S01]  /*5c90*/  IMAD.WIDE R78, R75, 0x4, R76.reuse ;  /* 0x000000044b4e7825 */ /* 0x100fe200078e024c */
[----:B------:R1:W-:Y:S01]  /*5ca0*/  STL.64 [R1+0x2020], R86 ;  /* 0x0020205601007387 */ /* 0x0003e20000100a00 */
[----:B---3--:R-:W3:Y:S02]  /*5cb0*/  LDC R88, c[0x0][0x230] ;  /* 0x00008c00ff587b82 */ /* 0x008ee40000000800 */
[--C-:B----4-:R-:W-:Y:S01]  /*5cc0*/  IMAD.WIDE R84, R74, 0x4, R76.reuse ;  /* 0x000000044a547825 */ /* 0x110fe200078e024c */
[----:B------:R4:W-:Y:S04]  /*5cd0*/  STL.64 [R1+0x2830], R78 ;  /* 0x0028304e01007387 */ /* 0x0009e80000100a00 */
[----:B------:R5:W-:Y:S01]  /*5ce0*/  STL.64 [R1+0x2820], R84 ;  /* 0x0028205401007387 */ /* 0x000be20000100a00 */
[----:B------:R-:W2:Y:S01]  /*5cf0*/  LDC R89, c[0x0][0x230] ;  /* 0x00008c00ff597b82 */ /* 0x000ea20000000800 */
[----:B-1----:R-:W-:-:S04]  /*5d00*/  IMAD.WIDE R86, R73, 0x4, R76 ;  /* 0x0000000449567825 */ /* 0x002fc800078e024c */
[--C-:B----4-:R-:W-:Y:S01]  /*5d10*/  IMAD.WIDE R78, R72, 0x4, R76.reuse ;  /* 0x00000004484e7825 */ /* 0x110fe200078e024c */
[----:B------:R1:W-:Y:S03]  /*5d20*/  STL.64 [R1+0x2818], R86 ;  /* 0x0028185601007387 */ /* 0x0003e60000100a00 */
[--C-:B-----5:R-:W-:Y:S01]  /*5d30*/  IMAD.WIDE R84, R71, 0x4, R76.reuse ;  /* 0x0000000447547825 */ /* 0x120fe200078e024c */
[----:B------:R4:W-:Y:S04]  /*5d40*/  STL.64 [R1+0x2810], R78 ;  /* 0x0028104e01007387 */ /* 0x0009e80000100a00 */
[----:B------:R5:W-:Y:S01]  /*5d50*/  STL.64 [R1+0x2808], R84 ;  /* 0x0028085401007387 */ /* 0x000be20000100a00 */
[----:B---3--:R-:W-:Y:S01]  /*5d60*/  IADD3 R88, R88, -0x2a, RZ ;  /* 0xffffffd658587810 */ /* 0x008fe20007ffe0ff */
[----:B-1----:R-:W-:-:S04]  /*5d70*/  IMAD.WIDE R86, R70, 0x4, R76 ;  /* 0x0000000446567825 */ /* 0x002fc800078e024c */
[--C-:B----4-:R-:W-:Y:S01]  /*5d80*/  IMAD.WIDE R78, R69, 0x4, R76.reuse ;  /* 0x00000004454e7825 */ /* 0x110fe200078e024c */
[----:B------:R1:W-:Y:S03]  /*5d90*/  STL.64 [R1+0x2800], R86 ;  /* 0x0028005601007387 */ /* 0x0003e60000100a00 */
[--C-:B-----5:R-:W-:Y:S01]  /*5da0*/  IMAD.WIDE R84, R68, 0x4, R76.reuse ;  /* 0x0000000444547825 */ /* 0x120fe200078e024c */
        /* <DEDUP_REMOVED lines=106> */
[----:B------:R-:W-:Y:S03]  /*6450*/  STL.64 [R1+0x2088], R86 ;  /* 0x0020885601007387 */ /* 0x000fe60000100a00 */
[--C-:B----4-:R-:W-:Y:S01]  /*6460*/  IMAD.WIDE R84, R10, 0x4, R76.reuse ;  /* 0x000000040a547825 */ /* 0x110fe200078e024c */
[----:B------:R1:W-:Y:S03]  /*6470*/  STL.64 [R1+0x2060], R78 ;  /* 0x0020604e01007387 */ /* 0x0003e60000100a00 */
[----:B------:R-:W-:Y:S01]  /*6480*/  IMAD.WIDE R76, R14, 0x4, R76 ;  /* 0x000000040e4c7825 */ /* 0x000fe200078e024c */
        /* <DEDUP_REMOVED lines=125> */
[----:B----4-:R-:W-:Y:S01]  /*6c60*/  IMAD.WIDE R76, R14, 0x4, R48 ;  /* 0x000000040e4c7825 */ /* 0x010fe200078e0230 */
[----:B------:R3:W-:Y:S03]  /*6c70*/  STL.64 [R1+0x2038], R84 ;  /* 0x0020385401007387 */ /* 0x0007e60000100a00 */
[--C-:B------:R-:W-:Y:S01]  /*6c80*/  IMAD.WIDE R48, R74, 0x4, R2.reuse ;  /* 0x000000044a307825 */ /* 0x100fe200078e0202 */
[----:B------:R4:W-:Y:S03]  /*6c90*/  STL.64 [R1+0x2010], R76 ;  /* 0x0020104c01007387 */ /* 0x0009e60000100a00 */
[----:B-1----:R-:W-:-:S04]  /*6ca0*/  IMAD.WIDE R78, R75, 0x4, R2 ;  /* 0x000000044b4e7825 */ /* 0x002fc800078e0202 */
[--C-:B------:R-:W-:Y:S01]  /*6cb0*/  IMAD.WIDE R74, R72, 0x4, R2.reuse ;  /* 0x00000004484a7825 */ /* 0x100fe200078e0202 */
[----:B------:R-:W-:Y:S01]  /*6cc0*/  STL.64 [R1+0x24b8], R78 ;  /* 0x0024b84e01007387 */ /* 0x000fe20000100a00 */
[----:B---3--:R-:W1:Y:S02]  /*6cd0*/  LDC R84, c[0x0][0x230] ;  /* 0x00008c00ff547b82 */ /* 0x008e640000000800 */
[--C-:B----4-:R-:W-:Y:S01]  /*6ce0*/  IMAD.WIDE R76, R73, 0x4, R2.reuse ;  /* 0x00000004494c7825 */ /* 0x110fe200078e0202 */
[----:B------:R3:W-:Y:S03]  /*6cf0*/  STL.64 [R1+0x24b0], R48 ;  /* 0x0024b03001007387 */ /* 0x0007e60000100a00 */
[--C-:B------:R-:W-:Y:S01]  /*6d00*/  IMAD.WIDE R72, R70, 0x4, R2.reuse ;  /* 0x0000000446487825 */ /* 0x100fe200078e0202 */
[----:B------:R-:W-:Y:S01]  /*6d10*/  STL.64 [R1+0x24a0], R76 ;  /* 0x0024a04c01007387 */ /* 0x000fe20000100a00 */
[----:B------:R-:W4:Y:S03]  /*6d20*/  LDC R85, c[0x0][0x230] ;  /* 0x00008c00ff557b82 */ /* 0x000f260000000800 */
[----:B------:R5:W-:Y:S01]  /*6d30*/  STL.64 [R1+0x2498], R74 ;  /* 0x0024984a01007387 */ /* 0x000be20000100a00 */
[----:B---3--:R-:W-:-:S04]  /*6d40*/  IMAD.WIDE R48, R71, 0x4, R2 ;  /* 0x0000000447307825 */ /* 0x008fc800078e0202 */
[----:B------:R-:W3:Y:S01]  /*6d50*/  LDC R78, c[0x0][0x230] ;  /* 0x00008c00ff4e7b82 */ /* 0x000ee20000000800 */
[--C-:B------:R-:W-:Y:S01]  /*6d60*/  IMAD.WIDE R70, R69, 0x4, R2.reuse ;  /* 0x0000000445467825 */ /* 0x100fe200078e0202 */
[----:B------:R2:W-:Y:S04]  /*6d70*/  STL.64 [R1+0x2490], R48 ;  /* 0x0024903001007387 */ /* 0x0005e80000100a00 */
[----:B------:R-:W-:Y:S02]  /*6d80*/  STL.64 [R1+0x2488], R72 ;  /* 0x0024884801007387 */ /* 0x000fe40000100a00 */
[----:B-----5:R-:W5:Y:S01]  /*6d90*/  LDC R74, c[0x0][0x230] ;  /* 0x00008c00ff4a7b82 */ /* 0x020f620000000800 */
[----:B-1----:R-:W-:Y:S01]  /*6da0*/  VIADD R84, R84, 0xffffffde ;  /* 0xffffffde54547836 */ /* 0x002fe20000000000 */
[----:B------:R1:W-:Y:S01]  /*6db0*/  STL.64 [R1+0x2480], R70 ;  /* 0x0024804601007387 */ /* 0x0003e20000100a00 */
[----:B--2---:R-:W-:-:S05]  /*6dc0*/  IMAD.WIDE R48, R68, 0x4, R2 ;  /* 0x0000000444307825 */ /* 0x004fca00078e0202 */
[----:B------:R-:W2:Y:S01]  /*6dd0*/  LDC R76, c[0x0][0x230] ;  /* 0x00008c00ff4c7b82 */ /* 0x000ea20000000800 */
[--C-:B------:R-:W-:Y:S01]  /*6de0*/  IMAD.WIDE R68, R67, 0x4, R2.reuse ;  /* 0x0000000443447825 */ /* 0x100fe200078e0202 */
[----:B------:R4:W-:Y:S03]  /*6df0*/  STL.64 [R1+0x2478], R48 ;  /* 0x0024783001007387 */ /* 0x0009e60000100a00 */
[--C-:B------:R-:W-:Y:S01]  /*6e00*/  IMAD.WIDE R66, R66, 0x4, R2.reuse ;  /* 0x0000000442427825 */ /* 0x100fe200078e0202 */
[----:B------:R-:W-:Y:S02]  /*6e10*/  STL.64 [R1+0x2470], R68 ;  /* 0x0024704401007387 */ /* 0x000fe40000100a00 */
[----:B-1----:R-:W1:Y:S02]  /*6e20*/  LDC R70, c[0x0][0x230] ;  /* 0x00008c00ff467b82 */ /* 0x002e640000000800 */
[----:B------:R3:W-:Y:S01]  /*6e30*/  STL.64 [R1+0x2460], R66 ;  /* 0x0024604201007387 */ /* 0x0007e20000100a00 */
[----:B----4-:R-:W-:-:S05]  /*6e40*/  IMAD.WIDE R48, R65, 0x4, R2 ;  /* 0x0000000441307825 */ /* 0x010fca00078e0202 */
[----:B------:R-:W4:Y:S01]  /*6e50*/  LDC R72, c[0x0][0x230] ;  /* 0x00008c00ff487b82 */ /* 0x000f220000000800 */
[--C-:B------:R-:W-:Y:S01]  /*6e60*/  IMAD.WIDE R64, R64, 0x4, R2.reuse ;  /* 0x0000000440407825 */ /* 0x100fe200078e0202 */
[----:B------:R5:W-:Y:S03]  /*6e70*/  STL.64 [R1+0x2458], R48 ;  /* 0x0024583001007387 */ /* 0x000be60000100a00 */
[--C-:B---3--:R-:W-:Y:S01]  /*6e80*/  IMAD.WIDE R66, R63, 0x4, R2.reuse ;  /* 0x000000043f427825 */ /* 0x108fe200078e0202 */
[----:B------:R3:W-:Y:S02]  /*6e90*/  STL.64 [R1+0x2450], R64 ;  /* 0x0024504001007387 */ /* 0x0007e40000100a00 */
[----:B------:R-:W2:Y:S02]  /*6ea0*/  LDC R68, c[0x0][0x230] ;  /* 0x00008c00ff447b82 */ /* 0x000ea40000000800 */
[----:B------:R3:W-:Y:S01]  /*6eb0*/  STL.64 [R1+0x2448], R66 ;  /* 0x0024484201007387 */ /* 0x0007e20000100a00 */
[----:B-----5:R-:W-:-:S05]  /*6ec0*/  IMAD.WIDE R48, R62, 0x4, R2 ;  /* 0x000000043e307825 */ /* 0x020fca00078e0202 */
[----:B------:R-:W5:Y:S01]  /*6ed0*/  LDC R77, c[0x0][0x230] ;  /* 0x00008c00ff4d7b82 */ /* 0x000f620000000800 */
[--C-:B---3--:R-:W-:Y:S01]  /*6ee0*/  IMAD.WIDE R64, R61, 0x4, R2.reuse ;  /* 0x000000043d407825 */ /* 0x108fe200078e0202 */
[----:B------:R3:W-:Y:S03]  /*6ef0*/  STL.64 [R1+0x2440], R48 ;  /* 0x0024403001007387 */ /* 0x0007e60000100a00 */
[--C-:B------:R-:W-:Y:S01]  /*6f00*/  IMAD.WIDE R62, R60, 0x4, R2.reuse ;  /* 0x000000043c3e7825 */ /* 0x100fe200078e0202 */
[----:B------:R-:W-:Y:S02]  /*6f10*/  STL.64 [R1+0x2438], R64 ;  /* 0x0024384001007387 */ /* 0x000fe40000100a00 */
[----:B------:R-:W1:Y:S01]  /*6f20*/  LDC R66, c[0x0][0x230] ;  /* 0x00008c00ff427b82 */ /* 0x000e620000000800 */
[--C-:B------:R-:W-:Y:S01]  /*6f30*/  IMAD.WIDE R60, R58, 0x4, R2.reuse ;  /* 0x000000043a3c7825 */ /* 0x100fe200078e0202 */
[----:B------:R4:W-:Y:S03]  /*6f40*/  STL.64 [R1+0x2430], R62 ;  /* 0x0024303e01007387 */ /* 0x0009e60000100a00 */
[----:B---3--:R-:W-:-:S03]  /*6f50*/  IMAD.WIDE R48, R59, 0x4, R2 ;  /* 0x000000043b307825 */ /* 0x008fc600078e0202 */
[----:B------:R-:W3:Y:S01]  /*6f60*/  LDC R79, c[0x0][0x230] ;  /* 0x00008c00ff4f7b82 */ /* 0x000ee20000000800 */
[--C-:B------:R-:W-:Y:S01]  /*6f70*/  IMAD.WIDE R58, R57, 0x4, R2.reuse ;  /* 0x00000004393a7825 */ /* 0x100fe200078e0202 */
[----:B------:R2:W-:Y:S04]  /*6f80*/  STL.64 [R1+0x2420], R48 ;  /* 0x0024203001007387 */ /* 0x0005e80000100a00 */
[----:B------:R-:W-:Y:S02]  /*6f90*/  STL.64 [R1+0x2418], R60 ;  /* 0x0024183c01007387 */ /* 0x000fe40000100a00 */
[----:B----4-:R-:W4:Y:S02]  /*6fa0*/  LDC R62, c[0x0][0x230] ;  /* 0x00008c00ff3e7b82 */ /* 0x010f240000000800 */
[----:B------:R5:W-:Y:S01]  /*6fb0*/  STL.64 [R1+0x2410], R58 ;  /* 0x0024103a01007387 */ /* 0x000be20000100a00 */
[----:B--2---:R-:W-:-:S05]  /*6fc0*/  IMAD.WIDE R48, R56, 0x4, R2 ;  /* 0x0000000438307825 */ /* 0x004fca00078e0202 */
[----:B------:R-:W2:Y:S01]  /*6fd0*/  LDC R64, c[0x0][0x230] ;  /* 0x00008c00ff407b82 */ /* 0x000ea20000000800 */
[--C-:B------:R-:W-:Y:S01]  /*6fe0*/  IMAD.WIDE R56, R55, 0x4, R2.reuse ;  /* 0x0000000437387825 */ /* 0x100fe200078e0202 */
[----:B------:R1:W-:Y:S03]  /*6ff0*/  STL.64 [R1+0x2408], R48 ;  /* 0x0024083001007387 */ /* 0x0003e60000100a00 */
[--C-:B------:R-:W-:Y:S01]  /*7000*/  IMAD.WIDE R54, R54, 0x4, R2.reuse ;  /* 0x0000000436367825 */ /* 0x100fe200078e0202 */
[----:B------:R-:W-:Y:S02]  /*7010*/  STL.64 [R1+0x2400], R56 ;  /* 0x0024003801007387 */ /* 0x000fe40000100a00 */
[----:B-----5:R-:W5:Y:S02]  /*7020*/  LDC R58, c[0x0][0x230] ;  /* 0x00008c00ff3a7b82 */ /* 0x020f640000000800 */
[----:B------:R3:W-:Y:S01]  /*7030*/  STL.64 [R1+0x23f8], R54 ;  /* 0x0023f83601007387 */ /* 0x0007e20000100a00 */
[----:B-1----:R-:W-:-:S05]  /*7040*/  IMAD.WIDE R48, R53, 0x4, R2 ;  /* 0x0000000435307825 */ /* 0x002fca00078e0202 */
[----:B------:R-:W1:Y:S01]  /*7050*/  LDC R60, c[0x0][0x230] ;  /* 0x00008c00ff3c7b82 */ /* 0x000e620000000800 */
[--C-:B------:R-:W-:Y:S01]  /*7060*/  IMAD.WIDE R52, R52, 0x4, R2.reuse ;  /* 0x0000000434347825 */ /* 0x100fe200078e0202 */
[----:B------:R4:W-:Y:S03]  /*7070*/  STL.64 [R1+0x23f0], R48 ;  /* 0x0023f03001007387 */ /* 0x0009e60000100a00 */
[--C-:B---3--:R-:W-:Y:S01]  /*7080*/  IMAD.WIDE R54, R51, 0x4, R2.reuse ;  /* 0x0000000433367825 */ /* 0x108fe200078e0202 */
[----:B------:R3:W-:Y:S02]  /*7090*/  STL.64 [R1+0x23e0], R52 ;  /* 0x0023e03401007387 */ /* 0x0007e40000100a00 */
[----:B------:R-:W2:Y:S02]  /*70a0*/  LDC R56, c[0x0][0x230] ;  /* 0x00008c00ff387b82 */ /* 0x000ea40000000800 */
[----:B------:R3:W-:Y:S01]  /*70b0*/  STL.64 [R1+0x23d8], R54 ;  /* 0x0023d83601007387 */ /* 0x0007e20000100a00 */
[----:B----4-:R-:W-:-:S04]  /*70c0*/  IMAD.WIDE R48, R50, 0x4, R2 ;  /* 0x0000000432307825 */ /* 0x010fc800078e0202 */
[--C-:B---3--:R-:W-:Y:S01]  /*70d0*/  IMAD.WIDE R52, R47, 0x4, R2.reuse ;  /* 0x000000042f347825 */ /* 0x108fe200078e0202 */
[----:B------:R3:W-:Y:S03]  /*70e0*/  STL.64 [R1+0x23d0], R48 ;  /* 0x0023d03001007387 */ /* 0x0007e60000100a00 */
[--C-:B------:R-:W-:Y:S01]  /*70f0*/  IMAD.WIDE R50, R46, 0x4, R2.reuse ;  /* 0x000000042e327825 */ /* 0x100fe200078e0202 */
[----:B------:R4:W-:Y:S01]  /*7100*/  STL.64 [R1+0x23c8], R52 ;  /* 0x0023c83401007387 */ /* 0x0009e20000100a00 */
[----:B------:R-:W5:Y:S02]  /*7110*/  LDC R54, c[0x0][0x230] ;  /* 0x00008c00ff367b82 */ /* 0x000f640000000800 */
[--C-:B------:R-:W-:Y:S01]  /*7120*/  IMAD.WIDE R46, R44, 0x4, R2.reuse ;  /* 0x000000042c2e7825 */ /* 0x100fe200078e0202 */
[----:B------:R4:W-:Y:S03]  /*7130*/  STL.64 [R1+0x23c0], R50 ;  /* 0x0023c03201007387 */ /* 0x0009e60000100a00 */
[----:B---3--:R-:W-:-:S04]  /*7140*/  IMAD.WIDE R48, R45, 0x4, R2 ;  /* 0x000000042d307825 */ /* 0x008fc800078e0202 */
[--C-:B------:R-:W-:Y:S01]  /*7150*/  IMAD.WIDE R44, R43, 0x4, R2.reuse ;  /* 0x000000042b2c7825 */ /* 0x100fe200078e0202 */
[----:B------:R-:W-:Y:S01]  /*7160*/  STL.64 [R1+0x23b8], R48 ;  /* 0x0023b83001007387 */ /* 0x000fe20000100a00 */
[----:B----4-:R-:W3:Y:S02]  /*7170*/  LDC R52, c[0x0][0x230] ;  /* 0x00008c00ff347b82 */ /* 0x010ee40000000800 */
[--C-:B------:R-:W-:Y:S01]  /*7180*/  IMAD.WIDE R42, R42, 0x4, R2.reuse ;  /* 0x000000042a2a7825 */ /* 0x100fe200078e0202 */
[----:B------:R4:W-:Y:S04]  /*7190*/  STL.64 [R1+0x23b0], R46 ;  /* 0x0023b02e01007387 */ /* 0x0009e80000100a00 */
[----:B------:R1:W-:Y:S01]  /*71a0*/  STL.64 [R1+0x23a0], R44 ;  /* 0x0023a02c01007387 */ /* 0x0003e20000100a00 */
[----:B------:R-:W2:Y:S03]  /*71b0*/  LDC R50, c[0x0][0x230] ;  /* 0x00008c00ff327b82 */ /* 0x000ea60000000800 */
[----:B------:R1:W-:Y:S01]  /*71c0*/  STL.64 [R1+0x2398], R42 ;  /* 0x0023982a01007387 */ /* 0x0003e20000100a00 */
[----:B----4-:R-:W-:-:S04]  /*71d0*/  IMAD.WIDE R46, R41, 0x4, R2 ;  /* 0x00000004292e7825 */ /* 0x010fc800078e0202 */
[----:B------:R-:W4:Y:S01]  /*71e0*/  LDC R48, c[0x0][0x230] ;  /* 0x00008c00ff307b82 */ /* 0x000f220000000800 */
[--C-:B-1----:R-:W-:Y:S01]  /*71f0*/  IMAD.WIDE R44, R40, 0x4, R2.reuse ;  /* 0x00000004282c7825 */ /* 0x102fe200078e0202 */
[----:B------:R1:W-:Y:S03]  /*7200*/  STL.64 [R1+0x2390], R46 ;  /* 0x0023902e01007387 */ /* 0x0003e60000100a00 */
[--C-:B------:R-:W-:Y:S01]  /*7210*/  IMAD.WIDE R42, R39, 0x4, R2.reuse ;  /* 0x00000004272a7825 */ /* 0x100fe200078e0202 */
[----:B------:R-:W-:Y:S03]  /*7220*/  STL.64 [R1+0x2388], R44 ;  /* 0x0023882c01007387 */ /* 0x000fe60000100a00 */
[--C-:B------:R-:W-:Y:S01]  /*7230*/  IMAD.WIDE R40, R38, 0x4, R2.reuse ;  /* 0x0000000426287825 */ /* 0x100fe200078e0202 */
[----:B------:R5:W-:Y:S03]  /*7240*/  STL.64 [R1+0x2380], R42 ;  /* 0x0023802a01007387 */ /* 0x000be60000100a00 */
[--C-:B------:R-:W-:Y:S01]  /*7250*/  IMAD.WIDE R38, R37, 0x4, R2.reuse ;  /* 0x0000000425267825 */ /* 0x100fe200078e0202 */
[----:B------:R3:W-:Y:S01]  /*7260*/  STL.64 [R1+0x2370], R40 ;  /* 0x0023702801007387 */ /* 0x0007e20000100a00 */
[----:B-1----:R-:W1:Y:S02]  /*7270*/  LDC R46, c[0x0][0x230] ;  /* 0x00008c00ff2e7b82 */ /* 0x002e640000000800 */
[--C-:B------:R-:W-:Y:S01]  /*7280*/  IMAD.WIDE R36, R36, 0x4, R2.reuse ;  /* 0x0000000424247825 */ /* 0x100fe200078e0202 */
[----:B------:R3:W-:Y:S04]  /*7290*/  STL.64 [R1+0x2358], R38 ;  /* 0x0023582601007387 */ /* 0x0007e80000100a00 */
[----:B------:R2:W-:Y:S01]  /*72a0*/  STL.64 [R1+0x2348], R36 ;  /* 0x0023482401007387 */ /* 0x0005e20000100a00 */
[----:B-----5:R-:W5:Y:S01]  /*72b0*/  LDC R42, c[0x0][0x230] ;  /* 0x00008c00ff2a7b82 */ /* 0x020f620000000800 */
[----:B---3--:R-:W-:-:S04]  /*72c0*/  IMAD.WIDE R40, R35, 0x4, R2 ;  /* 0x0000000423287825 */ /* 0x008fc800078e0202 */
[--C-:B------:R-:W-:Y:S01]  /*72d0*/  IMAD.WIDE R38, R34, 0x4, R2.reuse ;  /* 0x0000000422267825 */ /* 0x100fe200078e0202 */
[----:B------:R3:W-:Y:S02]  /*72e0*/  STL.64 [R1+0x2338], R40 ;  /* 0x0023382801007387 */ /* 0x0007e40000100a00 */
[----:B------:R-:W4:Y:S01]  /*72f0*/  LDC R44, c[0x0][0x230] ;  /* 0x00008c00ff2c7b82 */ /* 0x000f220000000800 */
[--C-:B--2---:R-:W-:Y:S01]  /*7300*/  IMAD.WIDE R36, R33, 0x4, R2.reuse ;  /* 0x0000000421247825 */ /* 0x104fe200078e0202 */
[----:B------:R-:W-:Y:S03]  /*7310*/  STL.64 [R1+0x2320], R38 ;  /* 0x0023202601007387 */ /* 0x000fe60000100a00 */
[--C-:B------:R-:W-:Y:S01]  /*7320*/  IMAD.WIDE R34, R32, 0x4, R2.reuse ;  /* 0x0000000420227825 */ /* 0x100fe200078e0202 */
[----:B------:R-:W-:Y:S03]  /*7330*/  STL.64 [R1+0x2310], R36 ;  /* 0x0023102401007387 */ /* 0x000fe60000100a00 */
[--C-:B------:R-:W-:Y:S01]  /*7340*/  IMAD.WIDE R32, R31, 0x4, R2.reuse ;  /* 0x000000041f207825 */ /* 0x100fe200078e0202 */
[----:B------:R2:W-:Y:S01]  /*7350*/  STL.64 [R1+0x2300], R34 ;  /* 0x0023002201007387 */ /* 0x0005e20000100a00 */
[----:B---3--:R-:W3:Y:S02]  /*7360*/  LDC R40, c[0x0][0x230] ;  /* 0x00008c00ff287b82 */ /* 0x008ee40000000800 */
[--C-:B------:R-:W-:Y:S01]  /*7370*/  IMAD.WIDE R30, R30, 0x4, R2.reuse ;  /* 0x000000041e1e7825 */ /* 0x100fe200078e0202 */
[----:B------:R1:W-:Y:S04]  /*7380*/  STL.64 [R1+0x22e0], R32 ;  /* 0x0022e02001007387 */ /* 0x0003e80000100a00 */
[----:B------:R1:W-:Y:S01]  /*7390*/  STL.64 [R1+0x22c0], R30 ;  /* 0x0022c01e01007387 */ /* 0x0003e20000100a00 */
[----:B--2---:R-:W-:-:S04]  /*73a0*/  IMAD.WIDE R34, R29, 0x4, R2 ;  /* 0x000000041d227825 */ /* 0x004fc800078e0202 */
[--C-:B-1----:R-:W-:Y:S01]  /*73b0*/  IMAD.WIDE R32, R28, 0x4, R2.reuse ;  /* 0x000000041c207825 */ /* 0x102fe200078e0202 */
[----:B------:R-:W-:Y:S03]  /*73c0*/  STL.64 [R1+0x2298], R34 ;  /* 0x0022982201007387 */ /* 0x000fe60000100a00 */
[--C-:B------:R-:W-:Y:S01]  /*73d0*/  IMAD.WIDE R30, R27, 0x4, R2.reuse ;  /* 0x000000041b1e7825 */ /* 0x100fe200078e0202 */
[----:B------:R-:W-:Y:S03]  /*73e0*/  STL.64 [R1+0x2278], R32 ;  /* 0x0022782001007387 */ /* 0x000fe60000100a00 */
[--C-:B------:R-:W-:Y:S01]  /*73f0*/  IMAD.WIDE R28, R26, 0x4, R2.reuse ;  /* 0x000000041a1c7825 */ /* 0x100fe200078e0202 */
[----:B------:R-:W-:Y:S03]  /*7400*/  STL.64 [R1+0x2250], R30 ;  /* 0x0022501e01007387 */ /* 0x000fe60000100a00 */
[--C-:B------:R-:W-:Y:S01]  /*7410*/  IMAD.WIDE R26, R25, 0x4, R2.reuse ;  /* 0x00000004191a7825 */ /* 0x100fe200078e0202 */
[----:B------:R1:W-:Y:S03]  /*7420*/  STL.64 [R1+0x2230], R28 ;  /* 0x0022301c01007387 */ /* 0x0003e60000100a00 */
[--C-:B------:R-:W-:Y:S01]  /*7430*/  IMAD.WIDE R24, R24, 0x4, R2.reuse ;  /* 0x0000000418187825 */ /* 0x100fe200078e0202 */
[----:B------:R2:W-:Y:S04]  /*7440*/  STL.64 [R1+0x2208], R26 ;  /* 0x0022081a01007387 */ /* 0x0005e80000100a00 */
[----:B------:R5:W-:Y:S01]  /*7450*/  STL.64 [R1+0x21e0], R24 ;  /* 0x0021e01801007387 */ /* 0x000be20000100a00 */
[----:B-1----:R-:W-:-:S04]  /*7460*/  IMAD.WIDE R28, R23, 0x4, R2 ;  /* 0x00000004171c7825 */ /* 0x002fc800078e0202 */
[--C-:B--2---:R-:W-:Y:S01]  /*7470*/  IMAD.WIDE R26, R22, 0x4, R2.reuse ;  /* 0x00000004161a7825 */ /* 0x104fe200078e0202 */
[----:B------:R-:W-:Y:S03]  /*7480*/  STL.64 [R1+0x21c0], R28 ;  /* 0x0021c01c01007387 */ /* 0x000fe60000100a00 */
[--C-:B-----5:R-:W-:Y:S01]  /*7490*/  IMAD.WIDE R24, R21, 0x4, R2.reuse ;  /* 0x0000000415187825 */ /* 0x120fe200078e0202 */
        /* <DEDUP_REMOVED lines=12> */
[C---:B------:R-:W-:Y:S01]  /*7560*/  LEA R4, P2, R5.reuse, UR8, 0x2 ;  /* 0x0000000805047c11 */ /* 0x040fe2000f8410ff */
[----:B------:R1:W-:Y:S03]  /*7570*/  STL.64 [R1+0x20c0], R20 ;  /* 0x0020c01401007387 */ /* 0x0003e60000100a00 */
[----:B------:R-:W-:Y:S01]  /*7580*/  LEA.HI.X.SX32 R5, R5, UR9, 0x2, P2 ;  /* 0x0000000905057c11 */ /* 0x000fe200090f16ff */
[----:B------:R2:W-:Y:S01]  /*7590*/  STL.64 [R1+0x2098], R16 ;  /* 0x0020981001007387 */ /* 0x0005e20000100a00 */
[----:B-1----:R-:W-:Y:S01]  /*75a0*/  IMAD.WIDE R20, R8, 0x4, R2 ;  /* 0x0000000408147825 */ /* 0x002fe200078e0202 */
[----:B------:R-:W-:-:S03]  /*75b0*/  LEA R8, P2, R9, UR8, 0x2 ;  /* 0x0000000809087c11 */ /* 0x000fc6000f8410ff */
[--C-:B--2---:R-:W-:Y:S01]  /*75c0*/  IMAD.WIDE R16, R6, 0x4, R2.reuse ;  /* 0x0000000406107825 */ /* 0x104fe200078e0202 */
[----:B------:R1:W-:Y:S01]  /*75d0*/  STL.64 [R1+0x2078], R20 ;  /* 0x0020781401007387 */ /* 0x0003e20000100a00 */
[----:B------:R-:W-:Y:S02]  /*75e0*/  LEA.HI.X.SX32 R9, R9, UR9, 0x2, P2 ;  /* 0x0000000909097c11 */ /* 0x000fe400090f16ff */
[----:B------:R-:W-:Y:S01]  /*75f0*/  LEA R12, P2, R13, UR8, 0x2 ;  /* 0x000000080d0c7c11 */ /* 0x000fe2000f8410ff */
[----:B------:R2:W-:Y:S01]  /*7600*/  STL.64 [R1+0x2050], R16 ;  /* 0x0020501001007387 */ /* 0x0005e20000100a00 */
[----:B------:R-:W-:Y:S02]  /*7610*/  LEA R6, P4, R7, UR8, 0x2 ;  /* 0x0000000807067c11 */ /* 0x000fe4000f8810ff */
[----:B------:R-:W-:Y:S02]  /*7620*/  LEA.HI.X.SX32 R13, R13, UR9, 0x2, P2 ;  /* 0x000000090d0d7c11 */ /* 0x000fe400090f16ff */
[----:B------:R-:W-:Y:S01]  /*7630*/  LEA.HI.X.SX32 R7, R7, UR9, 0x2, P4 ;  /* 0x0000000907077c11 */ /* 0x000fe2000a0f16ff */
[----:B-1----:R-:W1:Y:S01]  /*7640*/  LDC R20, c[0x0][0x230] ;  /* 0x00008c00ff147b82 */ /* 0x002e620000000800 */
[----:B--2---:R-:W-:Y:S01]  /*7650*/  IMAD.WIDE R16, R10, 0x4, R2 ;  /* 0x000000040a107825 */ /* 0x004fe200078e0202 */
[----:B------:R-:W-:-:S03]  /*7660*/  LEA R10, P4, R11, UR8, 0x2 ;  /* 0x000000080b0a7c11 */ /* 0x000fc6000f8810ff */
[----:B------:R-:W-:Y:S01]  /*7670*/  IMAD.WIDE R2, R14, 0x4, R2 ;  /* 0x000000040e027825 */ /* 0x000fe200078e0202 */
[----:B------:R2:W-:Y:S01]  /*7680*/  STL.64 [R1+0x2030], R16 ;  /* 0x0020301001007387 */ /* 0x0005e20000100a00 */
[----:B------:R-:W-:Y:S01]  /*7690*/  LEA.HI.X.SX32 R11, R11, UR9, 0x2, P4 ;  /* 0x000000090b0b7c11 */ /* 0x000fe2000a0f16ff */
[----:B------:R-:W5:Y:S01]  /*76a0*/  LDC R21, c[0x0][0x230] ;  /* 0x00008c00ff157b82 */ /* 0x000f620000000800 */
[C---:B------:R-:W-:Y:S01]  /*76b0*/  LEA R14, P4, R15.reuse, UR8, 0x2 ;  /* 0x000000080f0e7c11 */ /* 0x040fe2000f8810ff */
[----:B------:R4:W-:Y:S03]  /*76c0*/  STL.64 [R1+0x2008], R2 ;  /* 0x0020080201007387 */ /* 0x0009e60000100a00 */
[----:B------:R-:W-:Y:S02]  /*76d0*/  LEA.HI.X.SX32 R15, R15, UR9, 0x2, P4 ;  /* 0x000000090f0f7c11 */ /* 0x000fe4000a0f16ff */
[----:B------:R-:W-:-:S02]  /*76e0*/  LEA R18, P4, R19, UR8, 0x2 ;  /* 0x0000000813127c11 */ /* 0x000fc4000f8810ff */
[----:B--2---:R-:W-:Y:S01]  /*76f0*/  LEA R16, P2, R0, UR8, 0x2 ;  /* 0x0000000800107c11 */ /* 0x004fe2000f8410ff */
[----:B------:R-:W-:Y:S01]  /*7700*/  ULDC UR8, c[0x0][0x238] ;  /* 0x00008e0000087ab9 */ /* 0x000fe20000000800 */
[----:B------:R-:W-:Y:S01]  /*7710*/  LEA.HI.X.SX32 R19, R19, UR9, 0x2, P4 ;  /* 0x0000000913137c11 */ /* 0x000fe2000a0f16ff */
[----:B------:R-:W-:Y:S01]  /*7720*/  USHF.L.U32 UR8, UR8, 0x7, URZ ;  /* 0x0000000708087899 */ /* 0x000fe2000800063f */
[----:B----4-:R-:W-:Y:S01]  /*7730*/  VIADD R2, R80, 0xffffffff ;  /* 0xffffffff50027836 */ /* 0x010fe20000000000 */
[----:B------:R-:W-:Y:S01]  /*7740*/  LEA.HI.X.SX32 R17, R0, UR9, 0x2, P2 ;  /* 0x0000000900117c11 */ /* 0x000fe200090f16ff */
[----:B------:R-:W-:Y:S01]  /*7750*/  VIADD R0, R81, 0xfffffffb ;  /* 0xfffffffb51007836 */ /* 0x000fe20000000000 */
[----:B------:R-:W2:Y:S01]  /*7760*/  LDC R3, c[0x0][0x230] ;  /* 0x00008c00ff037b82 */ /* 0x000ea20000000800 */
[----:B------:R-:W-:Y:S01]  /*7770*/  ULDC UR9, c[0x0][0x23c] ;  /* 0x00008f0000097ab9 */ /* 0x000fe20000000800 */
[----:B------:R-:W-:Y:S01]  /*7780*/  ISETP.GE.U32.AND P2, PT, R2, 0x7fffff80, PT ;  /* 0x7fffff800200780c */ /* 0x000fe20003f46070 */
[----:B------:R-:W-:Y:S01]  /*7790*/  VIADD R2, R82, 0xfffffff7 ;  /* 0xfffffff752027836 */ /* 0x000fe20000000000 */
[----:B------:R-:W-:Y:S01]  /*77a0*/  ISETP.GE.U32.AND P4, PT, R0, 0x7fffff7c, PT ;  /* 0x7fffff7c0000780c */ /* 0x000fe20003f86070 */
[----:B------:R-:W-:-:S02]  /*77b0*/  IMAD.SHL.U32 R0, R244, 0x4, RZ ;  /* 0x00000004f4007824 */ /* 0x000fc400078e00ff */
[----:B------:R-:W-:Y:S01]  /*77c0*/  IMAD.U32 R252, RZ, RZ, UR8 ;  /* 0x00000008fffc7e24 */ /* 0x000fe2000f8e00ff */
[----:B------:R-:W4:Y:S01]  /*77d0*/  LDC R80, c[0x0][0x230] ;  /* 0x00008c00ff507b82 */ /* 0x000f220000000800 */
[----:B------:R-:W-:-:S04]  /*77e0*/  IMAD.WIDE R36, R0, 0x4, R4 ;  /* 0x0000000400247825 */ /* 0x000fc800078e0204 */
[C---:B------:R-:W-:Y:S01]  /*77f0*/  IMAD.WIDE R34, R0.reuse, 0x4, R6 ;  /* 0x0000000400227825 */ /* 0x040fe200078e0206 */
[----:B------:R3:W-:Y:S02]  /*7800*/  STL.64 [R1+0x230], R36 ;  /* 0x0002302401007387 */ /* 0x0007e40000100a00 */
[----:B------:R-:W5:Y:S01]  /*7810*/  LDC R81, c[0x0][0x230] ;  /* 0x00008c00ff517b82 */ /* 0x000f620000000800 */
[C---:B------:R-:W-:Y:S01]  /*7820*/  IMAD.WIDE R32, R0.reuse, 0x4, R8 ;  /* 0x0000000400207825 */ /* 0x040fe200078e0208 */
[----:B------:R-:W-:Y:S01]  /*7830*/  @!PT LDS RZ, [RZ] ;  /* 0x00000000fffff984 */ /* 0x000fe20000000800 */
[----:B------:R-:W-:Y:S01]  /*7840*/  @!PT LDS RZ, [RZ] ;  /* 0x00000000fffff984 */ /* 0x000fe20000000800 */
[----:B------:R-:W-:Y:S01]  /*7850*/  @!PT LDS RZ, [RZ] ;  /* 0x00000000fffff984 */ /* 0x000fe20000000800 */
[----:B------:R-:W-:Y:S03]  /*7860*/  LDGSTS.E [R251], desc[UR14][R4.64], !P2 ;  /* 0x0000000004fb7fae */ /* 0x000fe6000d12184e */
[C---:B------:R-:W-:Y:S01]  /*7870*/  IMAD.WIDE R30, R0.reuse, 0x4, R10 ;  /* 0x00000004001e7825 */ /* 0x040fe200078e020a */
[----:B------:R-:W-:Y:S03]  /*7880*/  LDGSTS.E [R251+0x80], desc[UR14][R6.64], !P2 ;  /* 0x0008000006fb7fae */ /* 0x000fe6000d12184e */
[C---:B------:R-:W-:Y:S01]  /*7890*/  IMAD.WIDE R28, R0.reuse, 0x4, R12 ;  /* 0x00000004001c7825 */ /* 0x040fe200078e020c */
[----:B------:R-:W-:Y:S03]  /*78a0*/  LDGSTS.E [R251+0x100], desc[UR14][R8.64], !P2 ;  /* 0x0010000008fb7fae */ /* 0x000fe6000d12184e */
[C---:B------:R-:W-:Y:S01]  /*78b0*/  IMAD.WIDE R26, R0.reuse, 0x4, R14 ;  /* 0x00000004001a7825 */ /* 0x040fe200078e020e */
[----:B------:R-:W-:Y:S03]  /*78c0*/  LDGSTS.E [R251+0x180], desc[UR14][R10.64], !P2 ;  /* 0x001800000afb7fae */ /* 0x000fe6000d12184e */
[C---:B------:R-:W-:Y:S01]  /*78d0*/  IMAD.WIDE R24, R0.reuse, 0x4, R16 ;  /* 0x0000000400187825 */ /* 0x040fe200078e0210 */
[----:B------:R-:W-:Y:S03]  /*78e0*/  LDGSTS.E [R251+0x200], desc[UR14][R12.64], !P2 ;  /* 0x002000000cfb7fae */ /* 0x000fe6000d12184e */
[----:B------:R-:W-:Y:S01]  /*78f0*/  IMAD.WIDE R22, R0, 0x4, R18 ;  /* 0x0000000400167825 */ /* 0x000fe200078e0212 */
[----:B------:R-:W-:Y:S01]  /*7900*/  LDGSTS.E [R251+0x280], desc[UR14][R14.64], !P2 ;  /* 0x002800000efb7fae */ /* 0x000fe2000d12184e */
[----:B-1----:R-:W-:-:S02]  /*7910*/  IADD3 R0, R20, -0x11, RZ ;  /* 0xffffffef14007810 */ /* 0x002fc40007ffe0ff */
[----:B--2---:R-:W-:Y:S01]  /*7920*/  VIADD R3, R3, 0xfffffff3 ;  /* 0xfffffff303037836 */ /* 0x004fe20000000000 */
[----:B------:R-:W-:Y:S01]  /*7930*/  LDGSTS.E [R251+0x300], desc[UR14][R16.64], !P2 ;  /* 0x0030000010fb7fae */ /* 0x000fe2000d12184e */
[----:B----4-:R-:W-:-:S03]  /*7940*/  VIADD R80, R80, 0xffffffe6 ;  /* 0xffffffe650507836 */ /* 0x010fc60000000000 */
[----:B------:R-:W-:Y:S01]  /*7950*/  LDGSTS.E [R251+0x380], desc[UR14][R18.64], !P2 ;  /* 0x0038000012fb7fae */ /* 0x000fe2000d12184e */
[----:B------:R-:W-:Y:S01]  /*7960*/  ISETP.GE.U32.AND P2, PT, R2, 0x7fffff78, PT ;  /* 0x7fffff780200780c */ /* 0x000fe20003f46070 */
[----:B------:R-:W-:Y:S02]  /*7970*/  IMAD.SHL.U32 R2, R244, 0x8, RZ ;  /* 0x00000008f4027824 */ /* 0x000fe400078e00ff */
[----:B------:R3:W-:Y:S02]  /*7980*/  LDGSTS.E [R251+0x1000], desc[UR14][R36.64], !P4 ;  /* 0x0100000024fb7fae */ /* 0x0007e4000e12184e */
[C---:B------:R-:W-:Y:S02]  /*7990*/  IMAD.WIDE R38, R2.reuse, 0x4, R4 ;  /* 0x0000000402267825 */ /* 0x040fe400078e0204 */
[----:B------:R1:W-:Y:S04]  /*79a0*/  LDGSTS.E [R251+0x1080], desc[UR14][R34.64], !P4 ;  /* 0x0108000022fb7fae */ /* 0x0003e8000e12184e */
[----:B------:R2:W-:Y:S04]  /*79b0*/  LDGSTS.E [R251+0x1100], desc[UR14][R32.64], !P4 ;  /* 0x0110000020fb7fae */ /* 0x0005e8000e12184e */
[----:B------:R4:W-:Y:S01]  /*79c0*/  LDGSTS.E [R251+0x1180], desc[UR14][R30.64], !P4 ;  /* 0x011800001efb7fae */ /* 0x0009e2000e12184e */
[----:B---3--:R-:W-:-:S03]  /*79d0*/  IMAD.WIDE R36, R2, 0x4, R6 ;  /* 0x0000000402247825 */ /* 0x008fc600078e0206 */
[----:B------:R1:W-:Y:S04]  /*79e0*/  STL.64 [R1+0x228], R34 ;  /* 0x0002282201007387 */ /* 0x0003e80000100a00 */
[----:B------:R3:W-:Y:S04]  /*79f0*/  LDGSTS.E [R251+0x1200], desc[UR14][R28.64], !P4 ;  /* 0x012000001cfb7fae */ /* 0x0007e8000e12184e */
[----:B------:R2:W-:Y:S04]  /*7a00*/  STL.64 [R1+0x220], R32 ;  /* 0x0002202001007387 */ /* 0x0005e80000100a00 */
[----:B------:R3:W-:Y:S01]  /*7a10*/  LDGSTS.E [R251+0x1280], desc[UR14][R26.64], !P4 ;  /* 0x012800001afb7fae */ /* 0x0007e2000e12184e */
[----:B-1----:R-:W-:-:S03]  /*7a20*/  IMAD.WIDE R34, R2, 0x4, R8 ;  /* 0x0000000402227825 */ /* 0x002fc600078e0208 */
[----:B------:R4:W-:Y:S04]  /*7a30*/  STL.64 [R1+0x218], R30 ;  /* 0x0002181e01007387 */ /* 0x0009e80000100a00 */
[----:B------:R1:W-:Y:S01]  /*7a40*/  LDGSTS.E [R251+0x1300], desc[UR14][R24.64], !P4 ;  /* 0x0130000018fb7fae */ /* 0x0003e2000e12184e */
[----:B--2---:R-:W-:-:S03]  /*7a50*/  IMAD.WIDE R32, R2, 0x4, R10 ;  /* 0x0000000402207825 */ /* 0x004fc600078e020a */
[----:B------:R3:W-:Y:S04]  /*7a60*/  STL.64 [R1+0x210], R28 ;  /* 0x0002101c01007387 */ /* 0x0007e80000100a00 */
[----:B------:R2:W-:Y:S01]  /*7a70*/  LDGSTS.E [R251+0x1380], desc[UR14][R22.64], !P4 ;  /* 0x0138000016fb7fae */ /* 0x0005e2000e12184e */
[C---:B----4-:R-:W-:Y:S01]  /*7a80*/  IMAD.WIDE R30, R2.reuse, 0x4, R12 ;  /* 0x00000004021e7825 */ /* 0x050fe200078e020c */
[----:B------:R-:W-:Y:S02]  /*7a90*/  ISETP.GE.U32.AND P4, PT, R3, 0x7fffff74, PT ;  /* 0x7fffff740300780c */ /* 0x000fe40003f86070 */
[----:B------:R4:W-:Y:S01]  /*7aa0*/  STL.64 [R1+0x208], R26 ;  /* 0x0002081a01007387 */ /* 0x0009e20000100a00 */
[----:B-----5:R-:W-:Y:S02]  /*7ab0*/  VIADD R3, R21, 0xffffffeb ;  /* 0xffffffeb15037836 */ /* 0x020fe40000000000 */
[C---:B---3--:R-:W-:Y:S01]  /*7ac0*/  IMAD.WIDE R28, R2.reuse, 0x4, R14 ;  /* 0x00000004021c7825 */ /* 0x048fe200078e020e */
[----:B------:R3:W-:Y:S04]  /*7ad0*/  LDGSTS.E [R251+0x2000], desc[UR14][R38.64], !P2 ;  /* 0x0200000026fb7fae */ /* 0x0007e8000d12184e */
[----:B------:R1:W-:Y:S01]  /*7ae0*/  STL.64 [R1+0x200], R24 ;  /* 0x0002001801007387 */ /* 0x0003e20000100a00 */
[----:B----4-:R-:W-:-:S03]  /*7af0*/  IMAD.WIDE R26, R2, 0x4, R16 ;  /* 0x00000004021a7825 */ /* 0x010fc600078e0210 */
[----:B------:R4:W-:Y:S04]  /*7b00*/  LDGSTS.E [R251+0x2080], desc[UR14][R36.64], !P2 ;  /* 0x0208000024fb7fae */ /* 0x0009e8000d12184e */
[----:B------:R5:W-:Y:S01]  /*7b10*/  LDGSTS.E [R251+0x2100], desc[UR14][R34.64], !P2 ;  /* 0x0210000022fb7fae */ /* 0x000be2000d12184e */
[----:B-1----:R-:W-:-:S03]  /*7b20*/  IMAD.WIDE R24, R2, 0x4, R18 ;  /* 0x0000000402187825 */ /* 0x002fc600078e0212 */
[----:B------:R1:W-:Y:S01]  /*7b30*/  LDGSTS.E [R251+0x2180], desc[UR14][R32.64], !P2 ;  /* 0x0218000020fb7fae */ /* 0x0003e2000d12184e */
[----:B------:R-:W-:-:S03]  /*7b40*/  IMAD.SHL.U32 R2, R244, 0x10, RZ ;  /* 0x00000010f4027824 */ /* 0x000fc600078e00ff */
[----:B------:R1:W-:Y:S01]  /*7b50*/  LDGSTS.E [R251+0x2200], desc[UR14][R30.64], !P2 ;  /* 0x022000001efb7fae */ /* 0x0003e2000d12184e */
[----:B------:R-:W-:-:S03]  /*7b60*/  IMAD.WIDE R20, R2, 0x4, R4 ;  /* 0x0000000402147825 */ /* 0x000fc600078e0204 */
[----:B------:R1:W-:Y:S04]  /*7b70*/  LDGSTS.E [R251+0x2280], desc[UR14][R28.64], !P2 ;  /* 0x022800001cfb7fae */ /* 0x0003e8000d12184e */
[----:B------:R2:W-:Y:S04]  /*7b80*/  STL.64 [R1+0x1f8], R22 ;  /* 0x0001f81601007387 */ /* 0x0005e80000100a00 */
[----:B------:R1:W-:Y:S04]  /*7b90*/  LDGSTS.E [R251+0x2300], desc[UR14][R26.64], !P2 ;  /* 0x023000001afb7fae */ /* 0x0003e8000d12184e */
[----:B------:R1:W-:Y:S01]  /*7ba0*/  LDGSTS.E [R251+0x2380], desc[UR14][R24.64], !P2 ;  /* 0x0238000018fb7fae */ /* 0x0003e2000d12184e */
[----:B------:R-:W-:Y:S01]  /*7bb0*/  ISETP.GE.U32.AND P2, PT, R0, 0x7fffff70, PT ;  /* 0x7fffff700000780c */ /* 0x000fe20003f46070 */
[----:B------:R-:W-:Y:S01]  /*7bc0*/  IMAD R0, R244, 0xc, RZ ;  /* 0x0000000cf4007824 */ /* 0x000fe200078e02ff */
[----:B--2---:R-:W2:Y:S01]  /*7bd0*/  LDC R22, c[0x0][0x230] ;  /* 0x00008c00ff167b82 */ /* 0x004ea20000000800 */
[----:B------:R3:W-:Y:S04]  /*7be0*/  STL.64 [R1+0x130], R38 ;  /* 0x0001302601007387 */ /* 0x0007e80000100a00 */
[----:B------:R4:W-:Y:S03]  /*7bf0*/  STL.64 [R1+0x128], R36 ;  /* 0x0001282401007387 */ /* 0x0009e60000100a00 */
[----:B------:R-:W2:Y:S01]  /*7c00*/  LDC R23, c[0x0][0x230] ;  /* 0x00008c00ff177b82 */ /* 0x000ea20000000800 */
[----:B------:R5:W-:Y:S04]  /*7c10*/  STL.64 [R1+0x120], R34 ;  /* 0x0001202201007387 */ /* 0x000be80000100a00 */
[----:B------:R1:W-:Y:S01]  /*7c20*/  STL.64 [R1+0x118], R32 ;  /* 0x0001182001007387 */ /* 0x0003e20000100a00 */
[----:B---3--:R-:W-:-:S03]  /*7c30*/  IMAD.WIDE R38, R0, 0x4, R4 ;  /* 0x0000000400267825 */ /* 0x008fc600078e0204 */
[----:B------:R3:W-:Y:S01]  /*7c40*/  STL.64 [R1+0x110], R30 ;  /* 0x0001101e01007387 */ /* 0x0007e20000100a00 */
[----:B----4-:R-:W-:-:S03]  /*7c50*/  IMAD.WIDE R36, R0, 0x4, R6 ;  /* 0x0000000400247825 */ /* 0x010fc600078e0206 */
[----:B------:R4:W-:Y:S01]  /*7c60*/  STL.64 [R1+0x108], R28 ;  /* 0x0001081c01007387 */ /* 0x0009e20000100a00 */
[----:B-----5:R-:W-:-:S03]  /*7c70*/  IMAD.WIDE R34, R0, 0x4, R8 ;  /* 0x0000000400227825 */ /* 0x020fc600078e0208 */
[----:B------:R5:W-:Y:S01]  /*7c80*/  STL.64 [R1+0x100], R26 ;  /* 0x0001001a01007387 */ /* 0x000be20000100a00 */
[----:B-1----:R-:W-:-:S03]  /*7c90*/  IMAD.WIDE R32, R0, 0x4, R10 ;  /* 0x0000000400207825 */ /* 0x002fc600078e020a */
[----:B------:R1:W-:Y:S01]  /*7ca0*/  STL.64 [R1+0xf8], R24 ;  /* 0x0000f81801007387 */ /* 0x0003e20000100a00 */
[----:B---3--:R-:W-:-:S03]  /*7cb0*/  IMAD.WIDE R30, R0, 0x4, R12 ;  /* 0x00000004001e7825 */ /* 0x008fc600078e020c */
[----:B------:R3:W-:Y:S01]  /*7cc0*/  STL.64 [R1+0x30], R38 ;  /* 0x0000302601007387 */ /* 0x0007e20000100a00 */
[----:B----4-:R-:W-:-:S03]  /*7cd0*/  IMAD.WIDE R28, R0, 0x4, R14 ;  /* 0x00000004001c7825 */ /* 0x010fc600078e020e */
[----:B------:R3:W-:Y:S01]  /*7ce0*/  LDGSTS.E [R251+0x3000], desc[UR14][R38.64], !P4 ;  /* 0x0300000026fb7fae */ /* 0x0007e2000e12184e */
[----:B-----5:R-:W-:-:S03]  /*7cf0*/  IMAD.WIDE R26, R0, 0x4, R16 ;  /* 0x00000004001a7825 */ /* 0x020fc600078e0210 */
[----:B------:R4:W-:Y:S01]  /*7d00*/  STL.64 [R1+0x28], R36 ;  /* 0x0000282401007387 */ /* 0x0009e20000100a00 */
[----:B-1----:R-:W-:Y:S01]  /*7d10*/  IMAD.WIDE R24, R0, 0x4, R18 ;  /* 0x0000000400187825 */ /* 0x002fe200078e0212 */
[----:B--2---:R-:W-:Y:S02]  /*7d20*/  IADD3 R0, R22, -0x19, RZ ;  /* 0xffffffe716007810 */ /* 0x004fe40007ffe0ff */
[----:B------:R4:W-:Y:S04]  /*7d30*/  LDGSTS.E [R251+0x3080], desc[UR14][R36.64], !P4 ;  /* 0x0308000024fb7fae */ /* 0x0009e8000e12184e */
[----:B------:R1:W-:Y:S01]  /*7d40*/  STL.64 [R1+0x20], R34 ;  /* 0x0000202201007387 */ /* 0x0003e20000100a00 */
[----:B---3--:R-:W-:-:S03]  /*7d50*/  IMAD.WIDE R38, R2, 0x4, R6 ;  /* 0x0000000402267825 */ /* 0x008fc600078e0206 */
[----:B------:R1:W-:Y:S04]  /*7d60*/  LDGSTS.E [R251+0x3100], desc[UR14][R34.64], !P4 ;  /* 0x0310000022fb7fae */ /* 0x0003e8000e12184e */
[----:B------:R2:W-:Y:S01]  /*7d70*/  STL.64 [R1+0x18], R32 ;  /* 0x0000182001007387 */ /* 0x0005e20000100a00 */
[----:B----4-:R-:W-:-:S03]  /*7d80*/  IMAD.WIDE R36, R2, 0x4, R8 ;  /* 0x0000000402247825 */ /* 0x010fc600078e0208 */
[----:B------:R2:W-:Y:S04]  /*7d90*/  LDGSTS.E [R251+0x3180], desc[UR14][R32.64], !P4 ;  /* 0x0318000020fb7fae */ /* 0x0005e8000e12184e */
[----:B------:R3:W-:Y:S01]  /*7da0*/  STL.64 [R1+0x10], R30 ;  /* 0x0000101e01007387 */ /* 0x0007e20000100a00 */
[----:B-1----:R-:W-:-:S03]  /*7db0*/  IMAD.WIDE R34, R2, 0x4, R10 ;  /* 0x0000000402227825 */ /* 0x002fc600078e020a */
[----:B------:R3:W-:Y:S04]  /*7dc0*/  LDGSTS.E [R251+0x3200], desc[UR14][R30.64], !P4 ;  /* 0x032000001efb7fae */ /* 0x0007e8000e12184e */
[----:B------:R1:W-:Y:S01]  /*7dd0*/  STL.64 [R1+0x8], R28 ;  /* 0x0000081c01007387 */ /* 0x0003e20000100a00 */
[----:B--2---:R-:W-:-:S03]  /*7de0*/  IMAD.WIDE R32, R2, 0x4, R12 ;  /* 0x0000000402207825 */ /* 0x004fc600078e020c */
[----:B------:R1:W-:Y:S04]  /*7df0*/  LDGSTS.E [R251+0x3280], desc[UR14][R28.64], !P4 ;  /* 0x032800001cfb7fae */ /* 0x0003e8000e12184e */
[----:B------:R2:W-:Y:S01]  /*7e00*/  STL.64 [R1], R26 ;  /* 0x0000001a01007387 */ /* 0x0005e20000100a00 */
[----:B---3--:R-:W-:-:S03]  /*7e10*/  IMAD.WIDE R30, R2, 0x4, R14 ;  /* 0x00000004021e7825 */ /* 0x008fc600078e020e */
[----:B------:R2:W-:Y:S04]  /*7e20*/  LDGSTS.E [R251+0x3300], desc[UR14][R26.64], !P4 ;  /* 0x033000001afb7fae */ /* 0x0005e8000e12184e */
[----:B------:R3:W-:Y:S01]  /*7e30*/  STL.64 [R1+0x2f8], R24 ;  /* 0x0002f81801007387 */ /* 0x0007e20000100a00 */
[----:B-1----:R-:W-:-:S03]  /*7e40*/  IMAD.WIDE R28, R2, 0x4, R16 ;  /* 0x00000004021c7825 */ /* 0x002fc600078e0210 */
[----:B------:R3:W-:Y:S01]  /*7e50*/  LDGSTS.E [R251+0x3380], desc[UR14][R24.64], !P4 ;  /* 0x0338000018fb7fae */ /* 0x0007e2000e12184e */
[----:B------:R-:W-:Y:S01]  /*7e60*/  ISETP.GE.U32.AND P4, PT, R3, 0x7fffff6c, PT ;  /* 0x7fffff6c0300780c */ /* 0x000fe20003f86070 */
[----:B------:R-:W-:Y:S02]  /*7e70*/  VIADD R3, R23, 0xffffffe3 ;  /* 0xffffffe317037836 */ /* 0x000fe40000000000 */
[----:B------:R-:W-:Y:S01]  /*7e80*/  LDGSTS.E [R251+0x4000], desc[UR14][R20.64], !P2 ;  /* 0x0400000014fb7fae */ /* 0x000fe2000d12184e */
[----:B--2---:R-:W-:-:S03]  /*7e90*/  IMAD.WIDE R26, R2, 0x4, R18 ;  /* 0x00000004021a7825 */ /* 0x004fc600078e0212 */
[----:B------:R1:W-:Y:S01]  /*7ea0*/  LDGSTS.E [R251+0x4080], desc[UR14][R38.64], !P2 ;  /* 0x0408000026fb7fae */ /* 0x0003e2000d12184e */
[----:B------:R-:W-:Y:S01]  /*7eb0*/  IMAD R2, R244, 0x18, RZ ;  /* 0x00000018f4027824 */ /* 0x000fe200078e02ff */
[----:B---3--:R-:W2:Y:S02]  /*7ec0*/  LDC R24, c[0x0][0x230] ;  /* 0x00008c00ff187b82 */ /* 0x008ea40000000800 */
[----:B------:R3:W-:Y:S04]  /*7ed0*/  LDGSTS.E [R251+0x4100], desc[UR14][R36.64], !P2 ;  /* 0x0410000024fb7fae */ /* 0x0007e8000d12184e */
[----:B------:R4:W-:Y:S04]  /*7ee0*/  LDGSTS.E [R251+0x4180], desc[UR14][R34.64], !P2 ;  /* 0x0418000022fb7fae */ /* 0x0009e8000d12184e */
[----:B------:R5:W-:Y:S04]  /*7ef0*/  LDGSTS.E [R251+0x4200], desc[UR14][R32.64], !P2 ;  /* 0x0420000020fb7fae */ /* 0x000be8000d12184e */
[----:B------:R5:W-:Y:S04]  /*7f00*/  LDGSTS.E [R251+0x4280], desc[UR14][R30.64], !P2 ;  /* 0x042800001efb7fae */ /* 0x000be8000d12184e */
[----:B------:R5:W-:Y:S04]  /*7f10*/  LDGSTS.E [R251+0x4300], desc[UR14][R28.64], !P2 ;  /* 0x043000001cfb7fae */ /* 0x000be8000d12184e */
[----:B------:R2:W-:Y:S01]  /*7f20*/  LDGSTS.E [R251+0x4380], desc[UR14][R26.64], !P2 ;  /* 0x043800001afb7fae */ /* 0x0005e2000d12184e */
[----:B------:R-:W-:Y:S01]  /*7f30*/  ISETP.GE.U32.AND P2, PT, R0, 0x7fffff68, PT ;  /* 0x7fffff680000780c */ /* 0x000fe20003f46070 */
[----:B------:R-:W-:-:S02]  /*7f40*/  IMAD R0, R244, 0x14, RZ ;  /* 0x00000014f4007824 */ /* 0x000fc400078e02ff */
[----:B------:R1:W-:Y:S02]  /*7f50*/  STL.64 [R1+0x3a8], R38 ;  /* 0x0003a82601007387 */ /* 0x0003e40000100a00 */
[C---:B------:R-:W-:Y:S02]  /*7f60*/  IMAD.WIDE R22, R0.reuse, 0x4, R4 ;  /* 0x0000000400167825 */ /* 0x040fe400078e0204 */
[----:B------:R3:W-:Y:S04]  /*7f70*/  STL.64 [R1+0x3b0], R36 ;  /* 0x0003b02401007387 */ /* 0x0007e80000100a00 */
[----:B------:R4:W-:Y:S04]  /*7f80*/  STL.64 [R1+0x3b8], R34 ;  /* 0x0003b82201007387 */ /* 0x0009e80000100a00 */
[----:B------:R5:W-:Y:S01]  /*7f90*/  STL.64 [R1+0x3c0], R32 ;  /* 0x0003c02001007387 */ /* 0x000be20000100a00 */
[----:B-1----:R-:W-:-:S03]  /*7fa0*/  IMAD.WIDE R38, R0, 0x4, R6 ;  /* 0x0000000400267825 */ /* 0x002fc600078e0206 */
        /* <DEDUP_REMOVED lines=10> */
[----:B------:R-:W-:Y:S01]  /*8050*/  LDGSTS.E [R251+0x5000], desc[UR14][R22.64], !P4 ;  /* 0x0500000016fb7fae */ /* 0x000fe2000e12184e */
[----:B----4-:R-:W-:Y:S01]  /*8060*/  IMAD.WIDE R28, R0, 0x4, R16 ;  /* 0x00000004001c7825 */ /* 0x010fe200078e0210 */
[----:B--2---:R-:W2:Y:S02]  /*8070*/  LDC R26, c[0x0][0x230] ;  /* 0x00008c00ff1a7b82 */ /* 0x004ea40000000800 */
[----:B------:R3:W-:Y:S01]  /*8080*/  STL.64 [R1+0x1570], R36 ;  /* 0x0015702401007387 */ /* 0x0007e20000100a00 */
[----:B------:R-:W-:Y:S02]  /*8090*/  VIADD R0, R24, 0xffffffdf ;  /* 0xffffffdf18007836 */ /* 0x000fe40000000000 */
[C---:B------:R-:W-:Y:S01]  /*80a0*/  IMAD.WIDE R24, R2.reuse, 0x4, R4 ;  /* 0x0000000402187825 */ /* 0x040fe200078e0204 */
[----:B------:R1:W-:Y:S04]  /*80b0*/  LDGSTS.E [R251+0x5080], desc[UR14][R38.64], !P4 ;  /* 0x0508000026fb7fae */ /* 0x0003e8000e12184e */
[----:B------:R4:W-:Y:S04]  /*80c0*/  STL.64 [R1+0x1588], R34 ;  /* 0x0015882201007387 */ /* 0x0009e80000100a00 */
[----:B------:R3:W-:Y:S04]  /*80d0*/  LDGSTS.E [R251+0x5100], desc[UR14][R36.64], !P4 ;  /* 0x0510000024fb7fae */ /* 0x0007e8000e12184e */
[----:B------:R5:W-:Y:S01]  /*80e0*/  STL.64 [R1+0x1590], R32 ;  /* 0x0015902001007387 */ /* 0x000be20000100a00 */
[----:B-1----:R-:W-:-:S03]  /*80f0*/  IMAD.WIDE R38, R2, 0x4, R6 ;  /* 0x0000000402267825 */ /* 0x002fc600078e0206 */
[----:B------:R4:W-:Y:S04]  /*8100*/  LDGSTS.E [R251+0x5180], desc[UR14][R34.64], !P4 ;  /* 0x0518000022fb7fae */ /* 0x0009e8000e12184e */
[----:B------:R-:W-:Y:S01]  /*8110*/  STL.64 [R1+0x15a8], R30 ;  /* 0x0015a81e01007387 */ /* 0x000fe20000100a00 */
[----:B---3--:R-:W-:-:S03]  /*8120*/  IMAD.WIDE R36, R2, 0x4, R8 ;  /* 0x0000000402247825 */ /* 0x008fc600078e0208 */
[----:B------:R5:W-:Y:S04]  /*8130*/  LDGSTS.E [R251+0x5200], desc[UR14][R32.64], !P4 ;  /* 0x0520000020fb7fae */ /* 0x000be8000e12184e */
[----:B------:R1:W-:Y:S01]  /*8140*/  STL.64 [R1+0x3fb8], R22 ;  /* 0x003fb81601007387 */ /* 0x0003e20000100a00 */
[----:B----4-:R-:W-:-:S03]  /*8150*/  IMAD.WIDE R34, R2, 0x4, R10 ;  /* 0x0000000402227825 */ /* 0x010fc600078e020a */
[----:B------:R3:W-:Y:S04]  /*8160*/  LDGSTS.E [R251+0x5280], desc[UR14][R30.64], !P4 ;  /* 0x052800001efb7fae */ /* 0x0007e8000e12184e */
[----:B------:R4:W-:Y:S01]  /*8170*/  STL.64 [R1+0x15b0], R28 ;  /* 0x0015b01c01007387 */ /* 0x0009e20000100a00 */
[----:B-----5:R-:W-:-:S03]  /*8180*/  IMAD.WIDE R32, R2, 0x4, R12 ;  /* 0x0000000402207825 */ /* 0x020fc600078e020c */
[----:B------:R4:W-:Y:S01]  /*8190*/  LDGSTS.E [R251+0x5300], desc[UR14][R28.64], !P4 ;  /* 0x053000001cfb7fae */ /* 0x0009e2000e12184e */
[----:B-1----:R-:W-:-:S03]  /*81a0*/  IMAD.WIDE R22, R2, 0x4, R16 ;  /* 0x0000000402167825 */ /* 0x002fc600078e0210 */
[----:B------:R1:W-:Y:S01]  /*81b0*/  LDGSTS.E [R251+0x5380], desc[UR14][R20.64], !P4 ;  /* 0x0538000014fb7fae */ /* 0x0003e2000e12184e */
[----:B---3--:R-:W-:Y:S01]  /*81c0*/  IMAD.WIDE R30, R2, 0x4, R14 ;  /* 0x00000004021e7825 */ /* 0x008fe200078e020e */
[----:B------:R-:W-:Y:S02]  /*81d0*/  ISETP.GE.U32.AND P4, PT, R3, 0x7fffff64, PT ;  /* 0x7fffff640300780c */ /* 0x000fe40003f86070 */
[----:B------:R-:W-:Y:S01]  /*81e0*/  LDGSTS.E [R251+0x6000], desc[UR14][R24.64], !P2 ;  /* 0x0600000018fb7fae */ /* 0x000fe2000d12184e */
[----:B--2---:R-:W-:Y:S01]  /*81f0*/  VIADD R3, R26, 0xffffffdb ;  /* 0xffffffdb1a037836 */ /* 0x004fe20000000000 */
[----:B----4-:R-:W2:Y:S02]  /*8200*/  LDC R28, c[0x0][0x230] ;  /* 0x00008c00ff1c7b82 */ /* 0x010ea40000000800 */
[----:B------:R1:W-:Y:S04]  /*8210*/  STL.64 [R1+0x15c8], R20 ;  /* 0x0015c81401007387 */ /* 0x0003e80000100a00 */
[----:B------:R3:W-:Y:S04]  /*8220*/  LDGSTS.E [R251+0x6080], desc[UR14][R38.64], !P2 ;  /* 0x0608000026fb7fae */ /* 0x0007e8000d12184e */
[----:B------:R4:W-:Y:S01]  /*8230*/  LDGSTS.E [R251+0x6100], desc[UR14][R36.64], !P2 ;  /* 0x0610000024fb7fae */ /* 0x0009e2000d12184e */
[----:B-1----:R-:W-:-:S03]  /*8240*/  IMAD.WIDE R20, R2, 0x4, R18 ;  /* 0x0000000402147825 */ /* 0x002fc600078e0212 */
[----:B------:R1:W-:Y:S01]  /*8250*/  LDGSTS.E [R251+0x6180], desc[UR14][R34.64], !P2 ;  /* 0x0618000022fb7fae */ /* 0x0003e2000d12184e */
[----:B------:R-:W-:-:S03]  /*8260*/  SHF.L.U32 R2, R244, 0x5, RZ ;  /* 0x00000005f4027819 */ /* 0x000fc600000006ff */
        /* <DEDUP_REMOVED lines=11> */
[----:B---3--:R-:W-:-:S03]  /*8320*/  IMAD.WIDE R38, R0, 0x4, R6 ;  /* 0x0000000400267825 */ /* 0x008fc600078e0206 */
[----:B------:R3:W-:Y:S01]  /*8330*/  STL.64 [R1+0x1828], R30 ;  /* 0x0018281e01007387 */ /* 0x0007e20000100a00 */
[----:B----4-:R-:W-:-:S03]  /*8340*/  IMAD.WIDE R36, R0, 0x4, R8 ;  /* 0x0000000400247825 */ /* 0x010fc600078e0208 */
[----:B------:R4:W-:Y:S01]  /*8350*/  STL.64 [R1+0x3fc8], R24 ;  /* 0x003fc81801007387 */ /* 0x0009e20000100a00 */
[----:B-1----:R-:W-:-:S03]  /*8360*/  IMAD.WIDE R34, R0, 0x4, R10 ;  /* 0x0000000400227825 */ /* 0x002fc600078e020a */
[----:B------:R2:W-:Y:S01]  /*8370*/  STL.64 [R1+0x1830], R22 ;  /* 0x0018301601007387 */ /* 0x0005e20000100a00 */
[C---:B-----5:R-:W-:Y:S01]  /*8380*/  IMAD.WIDE R32, R0.reuse, 0x4, R12 ;  /* 0x0000000400207825 */ /* 0x060fe200078e020c */
[----:B---3--:R-:W1:Y:S02]  /*8390*/  LDC R30, c[0x0][0x230] ;  /* 0x00008c00ff1e7b82 */ /* 0x008e640000000800 */
[----:B------:R3:W-:Y:S01]  /*83a0*/  STL.64 [R1+0x1848], R20 ;  /* 0x0018481401007387 */ /* 0x0007e20000100a00 */
[----:B----4-:R-:W-:-:S03]  /*83b0*/  IMAD.WIDE R24, R0, 0x4, R14 ;  /* 0x0000000400187825 */ /* 0x010fc600078e020e */
[----:B------:R-:W-:Y:S01]  /*83c0*/  LDGSTS.E [R251+0x7000], desc[UR14][R26.64], !P4 ;  /* 0x070000001afb7fae */ /* 0x000fe2000e12184e */
[----:B--2---:R-:W-:-:S03]  /*83d0*/  IMAD.WIDE R22, R0, 0x4, R16 ;  /* 0x0000000400167825 */ /* 0x004fc600078e0210 */
[----:B------:R2:W-:Y:S01]  /*83e0*/  STL.64 [R1+0x1a90], R38 ;  /* 0x001a902601007387 */ /* 0x0005e20000100a00 */
[----:B---3--:R-:W-:-:S03]  /*83f0*/  IMAD.WIDE R20, R0, 0x4, R18 ;  /* 0x0000000400147825 */ /* 0x008fc600078e0212 */
[----:B------:R2:W-:Y:S01]  /*8400*/  LDGSTS.E [R251+0x7080], desc[UR14][R38.64], !P4 ;  /* 0x0708000026fb7fae */ /* 0x0005e2000e12184e */
[----:B------:R-:W-:-:S03]  /*8410*/  VIADD R0, R28, 0xffffffd7 ;  /* 0xffffffd71c007836 */ /* 0x000fc60000000000 */
[----:B------:R3:W-:Y:S01]  /*8420*/  STL.64 [R1+0x1a98], R36 ;  /* 0x001a982401007387 */ /* 0x0007e20000100a00 */
[----:B------:R-:W-:-:S03]  /*8430*/  IMAD.WIDE R28, R2, 0x4, R4 ;  /* 0x00000004021c7825 */ /* 0x000fc600078e0204 */
[----:B------:R3:W-:Y:S04]  /*8440*/  LDGSTS.E [R251+0x7100], desc[UR14][R36.64], !P4 ;  /* 0x0710000024fb7fae */ /* 0x0007e8000e12184e */
[----:B------:R4:W-:Y:S01]  /*8450*/  STL.64 [R1+0x1aa0], R34 ;  /* 0x001aa02201007387 */ /* 0x0009e20000100a00 */
[----:B--2---:R-:W-:-:S03]  /*8460*/  IMAD.WIDE R38, R2, 0x4, R6 ;  /* 0x0000000402267825 */ /* 0x004fc600078e0206 */
[----:B------:R4:W-:Y:S04]  /*8470*/  LDGSTS.E [R251+0x7180], desc[UR14][R34.64], !P4 ;  /* 0x0718000022fb7fae */ /* 0x0009e8000e12184e */
[----:B------:R2:W-:Y:S01]  /*8480*/  STL.64 [R1+0x1ab8], R32 ;  /* 0x001ab82001007387 */ /* 0x0005e20000100a00 */
[----:B---3--:R-:W-:-:S03]  /*8490*/  IMAD.WIDE R36, R2, 0x4, R8 ;  /* 0x0000000402247825 */ /* 0x008fc600078e0208 */
[----:B------:R2:W-:Y:S04]  /*84a0*/  LDGSTS.E [R251+0x7200], desc[UR14][R32.64], !P4 ;  /* 0x0720000020fb7fae */ /* 0x0005e8000e12184e */
[----:B------:R3:W-:Y:S01]  /*84b0*/  STL.64 [R1+0x1ad0], R24 ;  /* 0x001ad01801007387 */ /* 0x0007e20000100a00 */
[----:B----4-:R-:W-:-:S03]  /*84c0*/  IMAD.WIDE R34, R2, 0x4, R10 ;  /* 0x0000000402227825 */ /* 0x010fc600078e020a */
[----:B------:R3:W-:Y:S01]  /*84d0*/  LDGSTS.E [R251+0x7280], desc[UR14][R24.64], !P4 ;  /* 0x0728000018fb7fae */ /* 0x0007e2000e12184e */
[----:B--2---:R-:W2:Y:S03]  /*84e0*/  LDC R32, c[0x0][0x230] ;  /* 0x00008c00ff207b82 */ /* 0x004ea60000000800 */
[----:B------:R4:W-:Y:S04]  /*84f0*/  STL.64 [R1+0x3fd0], R26 ;  /* 0x003fd01a01007387 */ /* 0x0009e80000100a00 */
[----:B------:R5:W-:Y:S01]  /*8500*/  LDGSTS.E [R251+0x7300], desc[UR14][R22.64], !P4 ;  /* 0x0730000016fb7fae */ /* 0x000be2000e12184e */
[----:B---3--:R-:W-:-:S03]  /*8510*/  IMAD.WIDE R24, R2, 0x4, R14 ;  /* 0x0000000402187825 */ /* 0x008fc600078e020e */
[----:B------:R3:W-:Y:S01]  /*8520*/  LDGSTS.E [R251+0x7380], desc[UR14][R20.64], !P4 ;  /* 0x0738000014fb7fae */ /* 0x0007e2000e12184e */
[----:B------:R-:W-:Y:S02]  /*8530*/  ISETP.GE.U32.AND P4, PT, R3, 0x7fffff5c, PT ;  /* 0x7fffff5c0300780c */ /* 0x000fe40003f86070 */
[----:B-1----:R-:W-:Y:S01]  /*8540*/  IADD3 R3, R30, -0x2d, RZ ;  /* 0xffffffd31e037810 */ /* 0x002fe20007ffe0ff */
[C---:B----4-:R-:W-:Y:S01]  /*8550*/  IMAD.WIDE R26, R2.reuse, 0x4, R12 ;  /* 0x00000004021a7825 */ /* 0x050fe200078e020c */
[----:B------:R5:W-:Y:S04]  /*8560*/  STL.64 [R1+0x1ad8], R22 ;  /* 0x001ad81601007387 */ /* 0x000be80000100a00 */
[----:B------:R-:W-:Y:S04]  /*8570*/  LDGSTS.E [R251+0x8000], desc[UR14][R28.64], !P2 ;  /* 0x080000001cfb7fae */ /* 0x000fe8000d12184e */
[----:B------:R3:W-:Y:S01]  /*8580*/  STL.64 [R1+0x1af0], R20 ;  /* 0x001af01401007387 */ /* 0x0007e20000100a00 */
[----:B-----5:R-:W-:-:S03]  /*8590*/  IMAD.WIDE R22, R2, 0x4, R16 ;  /* 0x0000000402167825 */ /* 0x020fc600078e0210 */
[----:B------:R1:W-:Y:S04]  /*85a0*/  LDGSTS.E [R251+0x8080], desc[UR14][R38.64], !P2 ;  /* 0x0808000026fb7fae */ /* 0x0003e8000d12184e */
[----:B------:R4:W-:Y:S01]  /*85b0*/  LDGSTS.E [R251+0x8100], desc[UR14][R36.64], !P2 ;  /* 0x0810000024fb7fae */ /* 0x0009e2000d12184e */
[----:B---3--:R-:W-:-:S03]  /*85c0*/  IMAD.WIDE R20, R2, 0x4, R18 ;  /* 0x0000000402147825 */ /* 0x008fc600078e0212 */
[----:B------:R3:W-:Y:S01]  /*85d0*/  LDGSTS.E [R251+0x8180], desc[UR14][R34.64], !P2 ;  /* 0x0818000022fb7fae */ /* 0x0007e2000d12184e */
[----:B------:R-:W-:-:S03]  /*85e0*/  IMAD R2, R244, 0x28, RZ ;  /* 0x00000028f4027824 */ /* 0x000fc600078e02ff */
        /* <DEDUP_REMOVED lines=13> */
[----:B----4-:R-:W-:-:S03]  /*86c0*/  IMAD.WIDE R36, R0, 0x4, R8 ;  /* 0x0000000400247825 */ /* 0x010fc600078e0208 */
[----:B------:R1:W-:Y:S01]  /*86d0*/  STL.64 [R1+0x3fd8], R28 ;  /* 0x003fd81c01007387 */ /* 0x0003e20000100a00 */
[----:B---3--:R-:W3:Y:S03]  /*86e0*/  LDC R34, c[0x0][0x230] ;  /* 0x00008c00ff227b82 */ /* 0x008ee60000000800 */
[----:B------:R4:W-:Y:S01]  /*86f0*/  STL.64 [R1+0x1c90], R22 ;  /* 0x001c901601007387 */ /* 0x0009e20000100a00 */
[----:B-----5:R-:W-:-:S03]  /*8700*/  IMAD.WIDE R26, R0, 0x4, R12 ;  /* 0x00000004001a7825 */ /* 0x020fc600078e020c */
[----:B------:R5:W-:Y:S01]  /*8710*/  STL.64 [R1+0x1c78], R20 ;  /* 0x001c781401007387 */ /* 0x000be20000100a00 */
[----:B--2---:R-:W-:-:S03]  /*8720*/  IMAD.WIDE R24, R0, 0x4, R14 ;  /* 0x0000000400187825 */ /* 0x004fc600078e020e */
[----:B------:R2:W-:Y:S01]  /*8730*/  STL.64 [R1+0x1b70], R38 ;  /* 0x001b702601007387 */ /* 0x0005e20000100a00 */
[----:B-1----:R-:W-:-:S03]  /*8740*/  IMAD.WIDE R28, R0, 0x4, R10 ;  /* 0x00000004001c7825 */ /* 0x002fc600078e020a */
[----:B------:R1:W-:Y:S01]  /*8750*/  STL.64 [R1+0x1b58], R36 ;  /* 0x001b582401007387 */ /* 0x0003e20000100a00 */
[----:B----4-:R-:W-:-:S03]  /*8760*/  IMAD.WIDE R22, R0, 0x4, R16 ;  /* 0x0000000400167825 */ /* 0x010fc600078e0210 */
[----:B------:R-:W-:Y:S01]  /*8770*/  LDGSTS.E [R251+0x9000], desc[UR14][R30.64], !P4 ;  /* 0x090000001efb7fae */ /* 0x000fe2000e12184e */
[----:B-----5:R-:W-:-:S03]  /*8780*/  IMAD.WIDE R20, R0, 0x4, R18 ;  /* 0x0000000400147825 */ /* 0x020fc600078e0212 */
[----:B------:R4:W-:Y:S01]  /*8790*/  STL.64 [R1+0x1b50], R28 ;  /* 0x001b501c01007387 */ /* 0x0009e20000100a00 */
[----:B------:R-:W-:Y:S02]  /*87a0*/  VIADD R0, R32, 0xffffffcf ;  /* 0xffffffcf20007836 */ /* 0x000fe40000000000 */
[C---:B------:R-:W-:Y:S01]  /*87b0*/  IMAD.WIDE R32, R2.reuse, 0x4, R4 ;  /* 0x0000000402207825 */ /* 0x040fe200078e0204 */
[----:B------:R2:W-:Y:S04]  /*87c0*/  LDGSTS.E [R251+0x9080], desc[UR14][R38.64], !P4 ;  /* 0x0908000026fb7fae */ /* 0x0005e8000e12184e */
[----:B------:R-:W-:Y:S04]  /*87d0*/  STL.64 [R1+0x1b38], R26 ;  /* 0x001b381a01007387 */ /* 0x000fe80000100a00 */
[----:B------:R1:W-:Y:S04]  /*87e0*/  LDGSTS.E [R251+0x9100], desc[UR14][R36.64], !P4 ;  /* 0x0910000024fb7fae */ /* 0x0003e8000e12184e */
[----:B------:R-:W-:Y:S01]  /*87f0*/  STL.64 [R1+0x1b30], R24 ;  /* 0x001b301801007387 */ /* 0x000fe20000100a00 */
[----:B--2---:R-:W-:-:S03]  /*8800*/  IMAD.WIDE R38, R2, 0x4, R6 ;  /* 0x0000000402267825 */ /* 0x004fc600078e0206 */
[----:B------:R4:W-:Y:S04]  /*8810*/  LDGSTS.E [R251+0x9180], desc[UR14][R28.64], !P4 ;  /* 0x091800001cfb7fae */ /* 0x0009e8000e12184e */
[----:B------:R2:W-:Y:S01]  /*8820*/  STL.64 [R1+0x3fe0], R30 ;  /* 0x003fe01e01007387 */ /* 0x0005e20000100a00 */
[----:B-1----:R-:W1:Y:S03]  /*8830*/  LDC R36, c[0x0][0x230] ;  /* 0x00008c00ff247b82 */ /* 0x002e660000000800 */
[----:B------:R5:W-:Y:S04]  /*8840*/  LDGSTS.E [R251+0x9200], desc[UR14][R26.64], !P4 ;  /* 0x092000001afb7fae */ /* 0x000be8000e12184e */
[----:B------:R3:W-:Y:S01]  /*8850*/  LDGSTS.E [R251+0x9280], desc[UR14][R24.64], !P4 ;  /* 0x0928000018fb7fae */ /* 0x0007e2000e12184e */
[----:B----4-:R-:W-:-:S03]  /*8860*/  IMAD.WIDE R28, R2, 0x4, R10 ;  /* 0x00000004021c7825 */ /* 0x010fc600078e020a */
[----:B------:R4:W-:Y:S01]  /*8870*/  LDGSTS.E [R251+0x9300], desc[UR14][R22.64], !P4 ;  /* 0x0930000016fb7fae */ /* 0x0009e2000e12184e */
[----:B--2---:R-:W-:-:S03]  /*8880*/  IMAD.WIDE R30, R2, 0x4, R8 ;  /* 0x00000004021e7825 */ /* 0x004fc600078e0208 */
[----:B------:R2:W-:Y:S01]  /*8890*/  LDGSTS.E [R251+0x9380], desc[UR14][R20.64], !P4 ;  /* 0x0938000014fb7fae */ /* 0x0005e2000e12184e */
[C---:B-----5:R-:W-:Y:S01]  /*88a0*/  IMAD.WIDE R26, R2.reuse, 0x4, R12 ;  /* 0x00000004021a7825 */ /* 0x060fe200078e020c */
[----:B------:R-:W-:Y:S02]  /*88b0*/  ISETP.GE.U32.AND P4, PT, R3, 0x7fffff54, PT ;  /* 0x7fffff540300780c */ /* 0x000fe40003f86070 */
[----:B------:R4:W-:Y:S01]  /*88c0*/  STL.64 [R1+0x1b20], R22 ;  /* 0x001b201601007387 */ /* 0x0009e20000100a00 */
[----:B---3--:R-:W-:-:S03]  /*88d0*/  IMAD.WIDE R24, R2, 0x4, R14 ;  /* 0x0000000402187825 */ /* 0x008fc600078e020e */
[----:B------:R-:W-:Y:S01]  /*88e0*/  LDGSTS.E [R251+0xa000], desc[UR14][R32.64], !P2 ;  /* 0x0a00000020fb7fae */ /* 0x000fe2000d12184e */
[----:B------:R-:W-:-:S03]  /*88f0*/  VIADD R3, R34, 0xffffffcb ;  /* 0xffffffcb22037836 */ /* 0x000fc60000000000 */
[----:B------:R2:W-:Y:S01]  /*8900*/  STL.64 [R1+0x1b18], R20 ;  /* 0x001b181401007387 */ /* 0x0005e20000100a00 */
[----:B----4-:R-:W-:-:S03]  /*8910*/  IMAD.WIDE R22, R2, 0x4, R16 ;  /* 0x0000000402167825 */ /* 0x010fc600078e0210 */
[----:B------:R3:W-:Y:S04]  /*8920*/  LDGSTS.E [R251+0xa080], desc[UR14][R38.64], !P2 ;  /* 0x0a08000026fb7fae */ /* 0x0007e8000d12184e */
[----:B------:R4:W-:Y:S01]  /*8930*/  LDGSTS.E [R251+0xa100], desc[UR14][R30.64], !P2 ;  /* 0x0a1000001efb7fae */ /* 0x0009e2000d12184e */
[----:B--2---:R-:W-:-:S03]  /*8940*/  IMAD.WIDE R20, R2, 0x4, R18 ;  /* 0x0000000402147825 */ /* 0x004fc600078e0212 */
        /* <DEDUP_REMOVED lines=13> */
[----:B---3--:R-:W3:Y:S03]  /*8a20*/  LDC R38, c[0x0][0x230] ;  /* 0x00008c00ff267b82 */ /* 0x008ee60000000800 */
[----:B------:R1:W-:Y:S01]  /*8a30*/  STL.64 [R1+0x19d0], R24 ;  /* 0x0019d01801007387 */ /* 0x0003e20000100a00 */
[----:B----4-:R-:W-:-:S03]  /*8a40*/  IMAD.WIDE R30, R0, 0x4, R8 ;  /* 0x00000004001e7825 */ /* 0x010fc600078e0208 */
[----:B------:R4:W-:Y:S01]  /*8a50*/  STL.64 [R1+0x3fe8], R32 ;  /* 0x003fe82001007387 */ /* 0x0009e20000100a00 */
[----:B--2---:R-:W-:-:S03]  /*8a60*/  IMAD.WIDE R28, R0, 0x4, R10 ;  /* 0x00000004001c7825 */ /* 0x004fc600078e020a */
[----:B------:R2:W-:Y:S01]  /*8a70*/  STL.64 [R1+0x19c8], R22 ;  /* 0x0019c81601007387 */ /* 0x0005e20000100a00 */
[----:B-----5:R-:W-:-:S03]  /*8a80*/  IMAD.WIDE R26, R0, 0x4, R12 ;  /* 0x00000004001a7825 */ /* 0x020fc600078e020c */
[----:B------:R5:W-:Y:S01]  /*8a90*/  STL.64 [R1+0x19c0], R20 ;  /* 0x0019c01401007387 */ /* 0x000be20000100a00 */
[----:B-1----:R-:W-:-:S03]  /*8aa0*/  IMAD.WIDE R24, R0, 0x4, R14 ;  /* 0x0000000400187825 */ /* 0x002fc600078e020e */
[----:B------:R-:W-:Y:S01]  /*8ab0*/  LDGSTS.E [R251+0xb000], desc[UR14][R34.64], !P4 ;  /* 0x0b00000022fb7fae */ /* 0x000fe2000e12184e */
[----:B----4-:R-:W-:-:S04]  /*8ac0*/  IMAD.WIDE R32, R0, 0x4, R6 ;  /* 0x0000000400207825 */ /* 0x010fc800078e0206 */
[C---:B--2---:R-:W-:Y:S01]  /*8ad0*/  IMAD.WIDE R22, R0.reuse, 0x4, R16 ;  /* 0x0000000400167825 */ /* 0x044fe200078e0210 */
[----:B------:R1:W-:Y:S03]  /*8ae0*/  LDGSTS.E [R251+0xb080], desc[UR14][R32.64], !P4 ;  /* 0x0b08000020fb7fae */ /* 0x0003e6000e12184e */
[----:B-----5:R-:W-:Y:S01]  /*8af0*/  IMAD.WIDE R20, R0, 0x4, R18 ;  /* 0x0000000400147825 */ /* 0x020fe200078e0212 */
[----:B------:R1:W-:Y:S01]  /*8b00*/  STL.64 [R1+0x1868], R32 ;  /* 0x0018682001007387 */ /* 0x0003e20000100a00 */
[----:B------:R-:W-:Y:S02]  /*8b10*/  IADD3 R0, R36, -0x39, RZ ;  /* 0xffffffc724007810 */ /* 0x000fe40007ffe0ff */
[C---:B------:R-:W-:Y:S01]  /*8b20*/  IMAD.WIDE R36, R2.reuse, 0x4, R4 ;  /* 0x0000000402247825 */ /* 0x040fe200078e0204 */
        /* <DEDUP_REMOVED lines=9> */
[----:B----4-:R-:W-:-:S03]  /*8bc0*/  IMAD.WIDE R28, R2, 0x4, R10 ;  /* 0x00000004021c7825 */ /* 0x010fc600078e020a */
[----:B------:R2:W-:Y:S04]  /*8bd0*/  STL.64 [R1+0x1840], R24 ;  /* 0x0018401801007387 */ /* 0x0005e80000100a00 */
[----:B------:R4:W-:Y:S01]  /*8be0*/  LDGSTS.E [R251+0xb300], desc[UR14][R22.64], !P4 ;  /* 0x0b30000016fb7fae */ /* 0x0009e2000e12184e */
[----:B-1----:R-:W-:-:S03]  /*8bf0*/  IMAD.WIDE R26, R2, 0x4, R12 ;  /* 0x00000004021a7825 */ /* 0x002fc600078e020c */
[----:B------:R-:W-:Y:S04]  /*8c00*/  STL.64 [R1+0x3ff0], R34 ;  /* 0x003ff02201007387 */ /* 0x000fe80000100a00 */
[----:B------:R1:W-:Y:S01]  /*8c10*/  LDGSTS.E [R251+0xb380], desc[UR14][R20.64], !P4 ;  /* 0x0b38000014fb7fae */ /* 0x0003e2000e12184e */
[----:B--2---:R-:W-:Y:S01]  /*8c20*/  IMAD.WIDE R24, R2, 0x4, R14 ;  /* 0x0000000402187825 */ /* 0x004fe200078e020e */
[----:B------:R-:W-:Y:S02]  /*8c30*/  ISETP.GE.U32.AND P4, PT, R3, 0x7fffff4c, PT ;  /* 0x7fffff4c0300780c */ /* 0x000fe40003f86070 */
[----:B------:R4:W-:Y:S01]  /*8c40*/  STL.64 [R1+0x1838], R22 ;  /* 0x0018381601007387 */ /* 0x0009e20000100a00 */
[----:B---3--:R-:W-:-:S03]  /*8c50*/  VIADD R3, R38, 0xffffffc3 ;  /* 0xffffffc326037836 */ /* 0x008fc60000000000 */
[----:B------:R-:W-:Y:S04]  /*8c60*/  LDGSTS.E [R251+0xc000], desc[UR14][R36.64], !P2 ;  /* 0x0c00000024fb7fae */ /* 0x000fe8000d12184e */
[----:B------:R1:W-:Y:S01]  /*8c70*/  STL.64 [R1+0x1820], R20 ;  /* 0x0018201401007387 */ /* 0x0003e20000100a00 */
[----:B----4-:R-:W-:-:S03]  /*8c80*/  IMAD.WIDE R22, R2, 0x4, R16 ;  /* 0x0000000402167825 */ /* 0x010fc600078e0210 */
[----:B------:R2:W-:Y:S04]  /*8c90*/  LDGSTS.E [R251+0xc080], desc[UR14][R32.64], !P2 ;  /* 0x0c08000020fb7fae */ /* 0x0005e8000d12184e */
[----:B------:R3:W-:Y:S01]  /*8ca0*/  LDGSTS.E [R251+0xc100], desc[UR14][R30.64], !P2 ;  /* 0x0c1000001efb7fae */ /* 0x0007e2000d12184e */
[----:B-1----:R-:W-:-:S03]  /*8cb0*/  IMAD.WIDE R20, R2, 0x4, R18 ;  /* 0x0000000402147825 */ /* 0x002fc600078e0212 */
        /* <DEDUP_REMOVED lines=13> */
[----:B--2---:R-:W-:-:S03]  /*8d90*/  IMAD.WIDE R32, R0, 0x4, R6 ;  /* 0x0000000400207825 */ /* 0x004fc600078e0206 */
[----:B------:R5:W-:Y:S01]  /*8da0*/  STL.64 [R1+0x16d8], R24 ;  /* 0x0016d81801007387 */ /* 0x000be20000100a00 */
[----:B---3--:R-:W-:-:S03]  /*8db0*/  IMAD.WIDE R30, R0, 0x4, R8 ;  /* 0x00000004001e7825 */ /* 0x008fc600078e0208 */
[----:B------:R2:W-:Y:S01]  /*8dc0*/  STL.64 [R1+0x3ff8], R36 ;  /* 0x003ff82401007387 */ /* 0x0005e20000100a00 */
[----:B-1----:R-:W-:-:S03]  /*8dd0*/  IMAD.WIDE R28, R0, 0x4, R10 ;  /* 0x00000004001c7825 */ /* 0x002fc600078e020a */
[----:B------:R1:W-:Y:S01]  /*8de0*/  STL.64 [R1+0x16c0], R22 ;  /* 0x0016c01601007387 */ /* 0x0003e20000100a00 */
[----:B----4-:R-:W-:-:S03]  /*8df0*/  IMAD.WIDE R26, R0, 0x4, R12 ;  /* 0x00000004001a7825 */ /* 0x010fc600078e020c */
[----:B------:R3:W-:Y:S01]  /*8e00*/  STL.64 [R1+0x16b8], R20 ;  /* 0x0016b81401007387 */ /* 0x0007e20000100a00 */
[----:B-----5:R-:W-:-:S03]  /*8e10*/  IMAD.WIDE R24, R0, 0x4, R14 ;  /* 0x0000000400187825 */ /* 0x020fc600078e020e */
[----:B------:R-:W-:Y:S01]  /*8e20*/  LDGSTS.E [R251+0xd000], desc[UR14][R38.64], !P4 ;  /* 0x0d00000026fb7fae */ /* 0x000fe2000e12184e */
[----:B--2---:R-:W-:-:S03]  /*8e30*/  IMAD.WIDE R36, R244, 0x4, R4 ;  /* 0x00000004f4247825 */ /* 0x004fc600078e0204 */
[----:B------:R2:W-:Y:S01]  /*8e40*/  LDGSTS.E [R251+0xd080], desc[UR14][R32.64], !P4 ;  /* 0x0d08000020fb7fae */ /* 0x0005e2000e12184e */
[----:B-1----:R-:W-:-:S03]  /*8e50*/  IMAD.WIDE R22, R0, 0x4, R16 ;  /* 0x0000000400167825 */ /* 0x002fc600078e0210 */
[----:B------:R2:W-:Y:S01]  /*8e60*/  STL.64 [R1+0x15a0], R32 ;  /* 0x0015a02001007387 */ /* 0x0005e20000100a00 */
[----:B---3--:R-:W-:-:S03]  /*8e70*/  IMAD.WIDE R20, R0, 0x4, R18 ;  /* 0x0000000400147825 */ /* 0x008fc600078e0212 */
[----:B------:R1:W-:Y:S01]  /*8e80*/  LDGSTS.E [R251+0xd100], desc[UR14][R30.64], !P4 ;  /* 0x0d1000001efb7fae */ /* 0x0003e2000e12184e */
[----:B------:R-:W-:Y:S02]  /*8e90*/  VIADD R0, R40, 0xffffffbf ;  /* 0xffffffbf28007836 */ /* 0x000fe40000000000 */
[C---:B------:R-:W-:Y:S01]  /*8ea0*/  IMAD.WIDE R40, R2.reuse, 0x4, R4 ;  /* 0x0000000402287825 */ /* 0x040fe200078e0204 */
[----:B------:R1:W-:Y:S04]  /*8eb0*/  STL.64 [R1+0x1598], R30 ;  /* 0x0015981e01007387 */ /* 0x0003e80000100a00 */
[----:B------:R3:W-:Y:S01]  /*8ec0*/  LDGSTS.E [R251+0xd180], desc[UR14][R28.64], !P4 ;  /* 0x0d1800001cfb7fae */ /* 0x0007e2000e12184e */
[----:B--2---:R-:W-:-:S03]  /*8ed0*/  IMAD.WIDE R32, R2, 0x4, R6 ;  /* 0x0000000402207825 */ /* 0x004fc600078e0206 */
[----:B------:R3:W-:Y:S04]  /*8ee0*/  STL.64 [R1+0x1580], R28 ;  /* 0x0015801c01007387 */ /* 0x0007e80000100a00 */
[----:B------:R2:W-:Y:S01]  /*8ef0*/  LDGSTS.E [R251+0xd200], desc[UR14][R26.64], !P4 ;  /* 0x0d2000001afb7fae */ /* 0x0005e2000e12184e */
[----:B-1----:R-:W-:-:S03]  /*8f00*/  IMAD.WIDE R30, R2, 0x4, R8 ;  /* 0x00000004021e7825 */ /* 0x002fc600078e0208 */
[----:B------:R2:W-:Y:S04]  /*8f10*/  STL.64 [R1+0x1578], R26 ;  /* 0x0015781a01007387 */ /* 0x0005e80000100a00 */
[----:B------:R1:W-:Y:S01]  /*8f20*/  LDGSTS.E [R251+0xd280], desc[UR14][R24.64], !P4 ;  /* 0x0d28000018fb7fae */ /* 0x0003e2000e12184e */
[----:B---3--:R-:W-:-:S03]  /*8f30*/  IMAD.WIDE R28, R2, 0x4, R10 ;  /* 0x00000004021c7825 */ /* 0x008fc600078e020a */
[----:B------:R1:W-:Y:S04]  /*8f40*/  STL.64 [R1+0x1560], R24 ;  /* 0x0015601801007387 */ /* 0x0003e80000100a00 */
[----:B------:R3:W-:Y:S01]  /*8f50*/  LDGSTS.E [R251+0xd300], desc[UR14][R22.64], !P4 ;  /* 0x0d30000016fb7fae */ /* 0x0007e2000e12184e */
[----:B--2---:R-:W-:-:S03]  /*8f60*/  IMAD.WIDE R26, R2, 0x4, R12 ;  /* 0x00000004021a7825 */ /* 0x004fc600078e020c */
[----:B------:R-:W-:Y:S04]  /*8f70*/  STL.64 [R1+0x4000], R38 ;  /* 0x0040002601007387 */ /* 0x000fe80000100a00 */
[----:B------:R2:W-:Y:S01]  /*8f80*/  LDGSTS.E [R251+0xd380], desc[UR14][R20.64], !P4 ;  /* 0x0d38000014fb7fae */ /* 0x0005e2000e12184e */
[----:B-1----:R-:W-:Y:S01]  /*8f90*/  IMAD.WIDE R24, R2, 0x4, R14 ;  /* 0x0000000402187825 */ /* 0x002fe200078e020e */
[----:B------:R-:W-:Y:S02]  /*8fa0*/  ISETP.GE.U32.AND P4, PT, R3, 0x7fffff44, PT ;  /* 0x7fffff440300780c */ /* 0x000fe40003f86070 */
[----:B------:R3:W-:Y:S01]  /*8fb0*/  STL.64 [R1+0x1558], R22 ;  /* 0x0015581601007387 */ /* 0x0007e20000100a00 */
[----:B------:R-:W-:-:S03]  /*8fc0*/  VIADD R3, R42, 0xffffffbb ;  /* 0xffffffbb2a037836 */ /* 0x000fc60000000000 */
[----:B------:R-:W-:Y:S04]  /*8fd0*/  LDGSTS.E [R251+0xe000], desc[UR14][R40.64], !P2 ;  /* 0x0e00000028fb7fae */ /* 0x000fe8000d12184e */
[----:B------:R2:W-:Y:S01]  /*8fe0*/  STL.64 [R1+0x1548], R20 ;  /* 0x0015481401007387 */ /* 0x0005e20000100a00 */
[----:B---3--:R-:W-:-:S03]  /*8ff0*/  IMAD.WIDE R22, R2, 0x4, R16 ;  /* 0x0000000402167825 */ /* 0x008fc600078e0210 */
[----:B------:R1:W-:Y:S04]  /*9000*/  LDGSTS.E [R251+0xe080], desc[UR14][R32.64], !P2 ;  /* 0x0e08000020fb7fae */ /* 0x0003e8000d12184e */
[----:B------:R3:W-:Y:S01]  /*9010*/  LDGSTS.E [R251+0xe100], desc[UR14][R30.64], !P2 ;  /* 0x0e1000001efb7fae */ /* 0x0007e2000d12184e */
[----:B--2---:R-:W-:-:S03]  /*9020*/  IMAD.WIDE R20, R2, 0x4, R18 ;  /* 0x0000000402147825 */ /* 0x004fc600078e0212 */
        /* <DEDUP_REMOVED lines=11> */
[----:B------:R2:W-:Y:S01]  /*90e0*/  STL.64 [R1+0x1410], R28 ;  /* 0x0014101c01007387 */ /* 0x0005e20000100a00 */
[----:B-1----:R-:W-:-:S03]  /*90f0*/  IMAD.WIDE R32, R0, 0x4, R6 ;  /* 0x0000000400207825 */ /* 0x002fc600078e0206 */
[----:B------:R4:W-:Y:S01]  /*9100*/  STL.64 [R1+0x1408], R26 ;  /* 0x0014081a01007387 */ /* 0x0009e20000100a00 */
[----:B---3--:R-:W-:-:S03]  /*9110*/  IMAD.WIDE R30, R0, 0x4, R8 ;  /* 0x00000004001e7825 */ /* 0x008fc600078e0208 */
[----:B------:R5:W-:Y:S01]  /*9120*/  STL.64 [R1+0x1400], R24 ;  /* 0x0014001801007387 */ /* 0x000be20000100a00 */
[----:B--2---:R-:W-:-:S03]  /*9130*/  IMAD.WIDE R28, R0, 0x4, R10 ;  /* 0x00000004001c7825 */ /* 0x004fc600078e020a */
[----:B------:R-:W-:Y:S01]  /*9140*/  STL.64 [R1+0x4008], R40 ;  /* 0x0040082801007387 */ /* 0x000fe20000100a00 */
[----:B----4-:R-:W-:-:S03]  /*9150*/  IMAD.WIDE R26, R0, 0x4, R12 ;  /* 0x00000004001a7825 */ /* 0x010fc600078e020c */
[----:B------:R1:W-:Y:S01]  /*9160*/  STL.64 [R1+0x13f8], R22 ;  /* 0x0013f81601007387 */ /* 0x0003e20000100a00 */
[----:B-----5:R-:W-:-:S03]  /*9170*/  IMAD.WIDE R24, R0, 0x4, R14 ;  /* 0x0000000400187825 */ /* 0x020fc600078e020e */
[----:B------:R-:W-:Y:S04]  /*9180*/  LDGSTS.E [R251+0xf000], desc[UR14][R42.64], !P4 ;  /* 0x0f0000002afb7fae */ /* 0x000fe8000e12184e */
[----:B------:R2:W-:Y:S01]  /*9190*/  STL.64 [R1+0x13f0], R20 ;  /* 0x0013f01401007387 */ /* 0x0005e20000100a00 */
[----:B-1----:R-:W-:-:S03]  /*91a0*/  IMAD.WIDE R22, R0, 0x4, R16 ;  /* 0x0000000400167825 */ /* 0x002fc600078e0210 */
        /* <DEDUP_REMOVED lines=10> */
[----:B------:R-:W-:-:S02]  /*9250*/  VIADD R3, R44, 0xffffffb7 ;  /* 0xffffffb72c037836 */ /* 0x000fc40000000000 */
[----:B------:R1:W-:Y:S01]  /*9260*/  STL.64 [R1+0x1340], R32 ;  /* 0x0013402001007387 */ /* 0x0003e20000100a00 */
[----:B------:R-:W-:-:S03]  /*9270*/  IMAD.WIDE R44, R2, 0x4, R4 ;  /* 0x00000004022c7825 */ /* 0x000fc600078e0204 */
[----:B------:R3:W-:Y:S04]  /*9280*/  STL.64 [R1+0x1338], R30 ;  /* 0x0013381e01007387 */ /* 0x0007e80000100a00 */
[----:B------:R2:W-:Y:S04]  /*9290*/  STL.64 [R1+0x1330], R28 ;  /* 0x0013301c01007387 */ /* 0x0005e80000100a00 */
[----:B------:R4:W-:Y:S01]  /*92a0*/  STL.64 [R1+0x1328], R26 ;  /* 0x0013281a01007387 */ /* 0x0009e20000100a00 */
[----:B-1----:R-:W-:-:S03]  /*92b0*/  IMAD.WIDE R32, R2, 0x4, R6 ;  /* 0x0000000402207825 */ /* 0x002fc600078e0206 */
[----:B------:R5:W-:Y:S01]  /*92c0*/  STL.64 [R1+0x1320], R24 ;  /* 0x0013201801007387 */ /* 0x000be20000100a00 */
[----:B---3--:R-:W-:-:S03]  /*92d0*/  IMAD.WIDE R30, R2, 0x4, R8 ;  /* 0x00000004021e7825 */ /* 0x008fc600078e0208 */
[----:B------:R-:W-:Y:S01]  /*92e0*/  STL.64 [R1+0x4010], R42 ;  /* 0x0040102a01007387 */ /* 0x000fe20000100a00 */
[----:B--2---:R-:W-:-:S03]  /*92f0*/  IMAD.WIDE R28, R2, 0x4, R10 ;  /* 0x00000004021c7825 */ /* 0x004fc600078e020a */
[----:B------:R1:W-:Y:S01]  /*9300*/  STL.64 [R1+0x1318], R22 ;  /* 0x0013181601007387 */ /* 0x0003e20000100a00 */
[----:B----4-:R-:W-:-:S03]  /*9310*/  IMAD.WIDE R26, R2, 0x4, R12 ;  /* 0x00000004021a7825 */ /* 0x010fc600078e020c */
[----:B------:R2:W-:Y:S01]  /*9320*/  STL.64 [R1+0x1310], R20 ;  /* 0x0013101401007387 */ /* 0x0005e20000100a00 */
[----:B-----5:R-:W-:-:S03]  /*9330*/  IMAD.WIDE R24, R2, 0x4, R14 ;  /* 0x0000000402187825 */ /* 0x020fc600078e020e */
[----:B------:R-:W-:Y:S01]  /*9340*/  LDGSTS.E [R251+0x10000], desc[UR14][R44.64], !P2 ;  /* 0x100000002cfb7fae */ /* 0x000fe2000d12184e */
[----:B-1----:R-:W-:-:S03]  /*9350*/  IMAD.WIDE R22, R2, 0x4, R16 ;  /* 0x0000000402167825 */ /* 0x002fc600078e0210 */
[----:B------:R1:W-:Y:S01]  /*9360*/  LDGSTS.E [R251+0x10080], desc[UR14][R32.64], !P2 ;  /* 0x1008000020fb7fae */ /* 0x0003e2000d12184e */
[----:B--2---:R-:W-:-:S03]  /*9370*/  IMAD.WIDE R20, R2, 0x4, R18 ;  /* 0x0000000402147825 */ /* 0x004fc600078e0212 */
[----:B------:R1:W-:Y:S01]  /*9380*/  STL.64 [R1+0x1260], R32 ;  /* 0x0012602001007387 */ /* 0x0003e20000100a00 */
[----:B------:R-:W-:Y:S01]  /*9390*/  IADD3 R2, R46, -0x4d, RZ ;  /* 0xffffffb32e027810 */ /* 0x000fe20007ffe0ff */
[C---:B------:R-:W-:Y:S02]  /*93a0*/  IMAD.WIDE R46, R0.reuse, 0x4, R4 ;  /* 0x00000004002e7825 */ /* 0x040fe400078e0204 */
        /* <DEDUP_REMOVED lines=9> */
[----:B---3--:R-:W-:-:S03]  /*9440*/  IMAD.WIDE R28, R0, 0x4, R10 ;  /* 0x00000004001c7825 */ /* 0x008fc600078e020a */
[----:B------:R2:W-:Y:S04]  /*9450*/  STL.64 [R1+0x1240], R24 ;  /* 0x0012401801007387 */ /* 0x0005e80000100a00 */
[----:B------:R3:W-:Y:S01]  /*9460*/  LDGSTS.E [R251+0x10300], desc[UR14][R22.64], !P2 ;  /* 0x1030000016fb7fae */ /* 0x0007e2000d12184e */
[----:B-1----:R-:W-:-:S03]  /*9470*/  IMAD.WIDE R26, R0, 0x4, R12 ;  /* 0x00000004001a7825 */ /* 0x002fc600078e020c */
[----:B------:R-:W-:Y:S04]  /*9480*/  STL.64 [R1+0x4018], R44 ;  /* 0x0040182c01007387 */ /* 0x000fe80000100a00 */
[----:B------:R1:W-:Y:S01]  /*9490*/  LDGSTS.E [R251+0x10380], desc[UR14][R20.64], !P2 ;  /* 0x1038000014fb7fae */ /* 0x0003e2000d12184e */
[----:B------:R-:W-:Y:S01]  /*94a0*/  ISETP.GE.U32.AND P2, PT, R3, 0x7fffff38, PT ;  /* 0x7fffff380300780c */ /* 0x000fe20003f46070 */
[----:B--2---:R-:W-:Y:S02]  /*94b0*/  IMAD.WIDE R24, R0, 0x4, R14 ;  /* 0x0000000400187825 */ /* 0x004fe400078e020e */
[----:B------:R3:W-:Y:S02]  /*94c0*/  STL.64 [R1+0x1238], R22 ;  /* 0x0012381601007387 */ /* 0x0007e40000100a00 */
[----:B------:R-:W-:-:S02]  /*94d0*/  VIADD R3, R48, 0xffffffaf ;  /* 0xffffffaf30037836 */ /* 0x000fc40000000000 */
[----:B------:R-:W-:Y:S04]  /*94e0*/  LDGSTS.E [R251+0x11000], desc[UR14][R46.64], !P4 ;  /* 0x110000002efb7fae */ /* 0x000fe8000e12184e */
[----:B------:R1:W-:Y:S01]  /*94f0*/  STL.64 [R1+0x1230], R20 ;  /* 0x0012301401007387 */ /* 0x0003e20000100a00 */
[----:B---3--:R-:W-:-:S03]  /*9500*/  IMAD.WIDE R22, R0, 0x4, R16 ;  /* 0x0000000400167825 */ /* 0x008fc600078e0210 */
[----:B------:R2:W-:Y:S04]  /*9510*/  LDGSTS.E [R251+0x11080], desc[UR14][R32.64], !P4 ;  /* 0x1108000020fb7fae */ /* 0x0005e8000e12184e */
[----:B------:R3:W-:Y:S01]  /*9520*/  LDGSTS.E [R251+0x11100], desc[UR14][R30.64], !P4 ;  /* 0x111000001efb7fae */ /* 0x0007e2000e12184e */
[----:B-1----:R-:W-:-:S03]  /*9530*/  IMAD.WIDE R20, R0, 0x4, R18 ;  /* 0x0000000400147825 */ /* 0x002fc600078e0212 */
[----:B------:R1:W-:Y:S01]  /*9540*/  LDGSTS.E [R251+0x11180], desc[UR14][R28.64], !P4 ;  /* 0x111800001cfb7fae */ /* 0x0003e2000e12184e */
[----:B------:R-:W-:-:S03]  /*9550*/  IMAD R0, R244, 0x48, RZ ;  /* 0x00000048f4007824 */ /* 0x000fc600078e02ff */
[----:B------:R4:W-:Y:S01]  /*9560*/  LDGSTS.E [R251+0x11200], desc[UR14][R26.64], !P4 ;  /* 0x112000001afb7fae */ /* 0x0009e2000e12184e */
[----:B------:R-:W-:-:S03]  /*9570*/  IMAD.WIDE R48, R0, 0x4, R4 ;  /* 0x0000000400307825 */ /* 0x000fc600078e0204 */
[----:B------:R5:W-:Y:S04]  /*9580*/  LDGSTS.E [R251+0x11280], desc[UR14][R24.64], !P4 ;  /* 0x1128000018fb7fae */ /* 0x000be8000e12184e */
[----:B------:R2:W-:Y:S04]  /*9590*/  STL.64 [R1+0x1180], R32 ;  /* 0x0011802001007387 */ /* 0x0005e80000100a00 */
[----:B------:R5:W-:Y:S04]  /*95a0*/  LDGSTS.E [R251+0x11300], desc[UR14][R22.64], !P4 ;  /* 0x1130000016fb7fae */ /* 0x000be8000e12184e */
[----:B------:R3:W-:Y:S04]  /*95b0*/  STL.64 [R1+0x1178], R30 ;  /* 0x0011781e01007387 */ /* 0x0007e80000100a00 */
[----:B------:R5:W-:Y:S01]  /*95c0*/  LDGSTS.E [R251+0x11380], desc[UR14][R20.64], !P4 ;  /* 0x1138000014fb7fae */ /* 0x000be2000e12184e */
[----:B------:R-:W-:Y:S01]  /*95d0*/  ISETP.GE.U32.AND P4, PT, R2, 0x7fffff34, PT ;  /* 0x7fffff340200780c */ /* 0x000fe20003f86070 */
[----:B--2---:R-:W-:-:S02]  /*95e0*/  IMAD.WIDE R32, R0, 0x4, R6 ;  /* 0x0000000400207825 */ /* 0x004fc400078e0206 */
[----:B------:R1:W-:Y:S02]  /*95f0*/  STL.64 [R1+0x1170], R28 ;  /* 0x0011701c01007387 */ /* 0x0003e40000100a00 */
[----:B------:R-:W-:Y:S02]  /*9600*/  IMAD R2, R244, 0x4c, RZ ;  /* 0x0000004cf4027824 */ /* 0x000fe400078e02ff */
[----:B------:R4:W-:Y:S01]  /*9610*/  STL.64 [R1+0x1168], R26 ;  /* 0x0011681a01007387 */ /* 0x0009e20000100a00 */
[----:B---3--:R-:W-:-:S03]  /*9620*/  IMAD.WIDE R30, R0, 0x4, R8 ;  /* 0x00000004001e7825 */ /* 0x008fc600078e0208 */
[----:B------:R5:W-:Y:S04]  /*9630*/  STL.64 [R1+0x1160], R24 ;  /* 0x0011601801007387 */ /* 0x000be80000100a00 */
[----:B------:R-:W-:Y:S01]  /*9640*/  STL.64 [R1+0x4020], R46 ;  /* 0x0040202e01007387 */ /* 0x000fe20000100a00 */
[----:B-1----:R-:W-:-:S03]  /*9650*/  IMAD.WIDE R28, R0, 0x4, R10 ;  /* 0x00000004001c7825 */ /* 0x002fc600078e020a */
        /* <DEDUP_REMOVED lines=9> */
[----:B------:R-:W-:-:S03]  /*96f0*/  VIADD R0, R50, 0xffffffab ;  /* 0xffffffab32007836 */ /* 0x000fc60000000000 */
[----:B------:R2:W-:Y:S01]  /*9700*/  LDGSTS.E [R251+0x12100], desc[UR14][R30.64], !P2 ;  /* 0x121000001efb7fae */ /* 0x0005e2000d12184e */
[----:B------:R-:W-:-:S03]  /*9710*/  IMAD.WIDE R50, R2, 0x4, R4 ;  /* 0x0000000402327825 */ /* 0x000fc600078e0204 */
        /* <DEDUP_REMOVED lines=17> */
[----:B------:R-:W-:-:S03]  /*9830*/  IADD3 R3, R52, -0x59, RZ ;  /* 0xffffffa734037810 */ /* 0x000fc60007ffe0ff */
        /* <DEDUP_REMOVED lines=31> */
[----:B------:R2:W-:Y:S01]  /*9a30*/  LDGSTS.E [R251+0x14100], desc[UR14][R30.64], !P2 ;  /* 0x141000001efb7fae */ /* 0x0005e2000d12184e */
[----:B------:R-:W-:-:S03]  /*9a40*/  VIADD R0, R54, 0xffffffa3 ;  /* 0xffffffa336007836 */ /* 0x000fc60000000000 */
[----:B------:R1:W-:Y:S01]  /*9a50*/  STL.64 [R1+0xed0], R32 ;  /* 0x000ed02001007387 */ /* 0x0003e20000100a00 */
[----:B------:R-:W-:-:S03]  /*9a60*/  IMAD.WIDE R54, R2, 0x4, R4 ;  /* 0x0000000402367825 */ /* 0x000fc600078e0204 */
        /* <DEDUP_REMOVED lines=12> */
[----:B----4-:R-:W-:Y:S01]  /*9b30*/  IMAD.WIDE R26, R2, 0x4, R12 ;  /* 0x00000004021a7825 */ /* 0x010fe200078e020c */
[----:B------:R-:W-:Y:S02]  /*9b40*/  ISETP.GE.U32.AND P2, PT, R3, 0x7fffff28, PT ;  /* 0x7fffff280300780c */ /* 0x000fe40003f46070 */
[----:B------:R2:W-:Y:S01]  /*9b50*/  STL.64 [R1+0xea8], R22 ;  /* 0x000ea81601007387 */ /* 0x0005e20000100a00 */
[----:B------:R-:W-:Y:S02]  /*9b60*/  VIADD R3, R56, 0xffffff9f ;  /* 0xffffff9f38037836 */ /* 0x000fe40000000000 */
[C---:B-1----:R-:W-:Y:S01]  /*9b70*/  IMAD.WIDE R24, R2.reuse, 0x4, R14 ;  /* 0x0000000402187825 */ /* 0x042fe200078e020e */
[----:B------:R-:W-:Y:S04]  /*9b80*/  LDGSTS.E [R251+0x15000], desc[UR14][R54.64], !P4 ;  /* 0x1500000036fb7fae */ /* 0x000fe8000e12184e */
[----:B------:R3:W-:Y:S01]  /*9b90*/  STL.64 [R1+0xea0], R20 ;  /* 0x000ea01401007387 */ /* 0x0007e20000100a00 */
[----:B--2---:R-:W-:-:S03]  /*9ba0*/  IMAD.WIDE R22, R2, 0x4, R16 ;  /* 0x0000000402167825 */ /* 0x004fc600078e0210 */
        /* <DEDUP_REMOVED lines=17> */
[----:B--2---:R-:W-:-:S03]  /*9cc0*/  IMAD.WIDE R30, R0, 0x4, R8 ;  /* 0x00000004001e7825 */ /* 0x004fc600078e0208 */
[----:B------:R5:W-:Y:S01]  /*9cd0*/  STL.64 [R1+0xdd0], R24 ;  /* 0x000dd01801007387 */ /* 0x000be20000100a00 */
[----:B---3--:R-:W-:-:S03]  /*9ce0*/  IMAD.WIDE R28, R0, 0x4, R10 ;  /* 0x00000004001c7825 */ /* 0x008fc600078e020a */
        /* <DEDUP_REMOVED lines=9> */
[----:B------:R-:W-:Y:S01]  /*9d80*/  IADD3 R0, R58, -0x65, RZ ;  /* 0xffffff9b3a007810 */ /* 0x000fe20007ffe0ff */
[C---:B------:R-:W-:Y:S02]  /*9d90*/  IMAD.WIDE R58, R2.reuse, 0x4, R4 ;  /* 0x00000004023a7825 */ /* 0x040fe400078e0204 */
        /* <DEDUP_REMOVED lines=68> */
[----:B------:R-:W-:Y:S01]  /*a1e0*/  IADD3 R3, R64, -0x71, RZ ;  /* 0xffffff8f40037810 */ /* 0x000fe20007ffe0ff */
[----:B-1----:R-:W-:-:S02]  /*a1f0*/  IMAD.WIDE R24, R2, 0x4, R14 ;  /* 0x0000000402187825 */ /* 0x002fc400078e020e */
        /* <DEDUP_REMOVED lines=129> */
[----:B------:R-:W-:Y:S01]  /*aa10*/  LDGSTS.E [R251+0x1e000], desc[UR14][R72.64], !P2 ;  /* 0x1e00000048fb7fae */ /* 0x000fe2000d12184e */
[----:B-----5:R-:W-:-:S03]  /*aa20*/  IMAD.WIDE R24, R0, 0x4, R14 ;  /* 0x0000000400187825 */ /* 0x020fc600078e020e */
[----:B------:R2:W-:Y:S01]  /*aa30*/  STL.64 [R1+0x698], R20 ;  /* 0x0006981401007387 */ /* 0x0005e20000100a00 */
[----:B-1----:R-:W-:-:S03]  /*aa40*/  IMAD.WIDE R22, R0, 0x4, R16 ;  /* 0x0000000400167825 */ /* 0x002fc600078e0210 */
[----:B------:R1:W-:Y:S04]  /*aa50*/  LDGSTS.E [R251+0x1e080], desc[UR14][R32.64], !P2 ;  /* 0x1e08000020fb7fae */ /* 0x0003e8000d12184e */
[----:B------:R3:W-:Y:S01]  /*aa60*/  LDGSTS.E [R251+0x1e100], desc[UR14][R30.64], !P2 ;  /* 0x1e1000001efb7fae */ /* 0x0007e2000d12184e */
[----:B--2---:R-:W-:-:S03]  /*aa70*/  IMAD.WIDE R20, R0, 0x4, R18 ;  /* 0x0000000400147825 */ /* 0x004fc600078e0212 */
[----:B------:R2:W-:Y:S01]  /*aa80*/  LDGSTS.E [R251+0x1e180], desc[UR14][R28.64], !P2 ;  /* 0x1e1800001cfb7fae */ /* 0x0005e2000d12184e */
[----:B------:R-:W-:-:S03]  /*aa90*/  VIADD R0, R74, 0xfffffffa ;  /* 0xfffffffa4a007836 */ /* 0x000fc60000000000 */
[----:B------:R4:W-:Y:S01]  /*aaa0*/  LDGSTS.E [R251+0x1e200], desc[UR14][R26.64], !P2 ;  /* 0x1e2000001afb7fae */ /* 0x0009e2000d12184e */
[----:B------:R-:W-:-:S03]  /*aab0*/  IMAD.WIDE R74, R2, 0x4, R4 ;  /* 0x00000004024a7825 */ /* 0x000fc600078e0204 */
[----:B------:R1:W-:Y:S04]  /*aac0*/  STL.64 [R1+0x878], R32 ;  /* 0x0008782001007387 */ /* 0x0003e80000100a00 */
[----:B------:R5:W-:Y:S04]  /*aad0*/  LDGSTS.E [R251+0x1e280], desc[UR14][R24.64], !P2 ;  /* 0x1e28000018fb7fae */ /* 0x000be8000d12184e */
[----:B------:R3:W-:Y:S04]  /*aae0*/  STL.64 [R1+0x5e8], R30 ;  /* 0x0005e81e01007387 */ /* 0x0007e80000100a00 */
[----:B------:R5:W-:Y:S01]  /*aaf0*/  LDGSTS.E [R251+0x1e300], desc[UR14][R22.64], !P2 ;  /* 0x1e30000016fb7fae */ /* 0x000be2000d12184e */
[----:B-1----:R-:W-:-:S03]  /*ab00*/  IMAD.WIDE R32, R2, 0x4, R6 ;  /* 0x0000000402207825 */ /* 0x002fc600078e0206 */
[----:B------:R2:W-:Y:S04]  /*ab10*/  STL.64 [R1+0x5e0], R28 ;  /* 0x0005e01c01007387 */ /* 0x0005e80000100a00 */
[----:B------:R1:W-:Y:S01]  /*ab20*/  LDGSTS.E [R251+0x1e380], desc[UR14][R20.64], !P2 ;  /* 0x1e38000014fb7fae */ /* 0x0003e2000d12184e */
[----:B---3--:R-:W-:Y:S01]  /*ab30*/  IMAD.WIDE R30, R2, 0x4, R8 ;  /* 0x00000004021e7825 */ /* 0x008fe200078e0208 */
[----:B------:R-:W-:Y:S02]  /*ab40*/  ISETP.GE.U32.AND P2, PT, R3, 0x7fffff7f, PT ;  /* 0x7fffff7f0300780c */ /* 0x000fe40003f46070 */
[----:B------:R4:W-:Y:S01]  /*ab50*/  STL.64 [R1+0x5d8], R26 ;  /* 0x0005d81a01007387 */ /* 0x0009e20000100a00 */
[----:B------:R-:W-:Y:S01]  /*ab60*/  LOP3.LUT R3, R250, 0x20, RZ, 0x3c, !PT ;  /* 0x00000020fa037812 */ /* 0x000fe200078e3cff */
[----:B--2---:R-:W-:-:S02]  /*ab70*/  IMAD.WIDE R28, R2, 0x4, R10 ;  /* 0x00000004021c7825 */ /* 0x004fc400078e020a */
[----:B------:R5:W-:Y:S02]  /*ab80*/  STL.64 [R1+0x880], R24 ;  /* 0x0008801801007387 */ /* 0x000be40000100a00 */
[----:B------:R-:W-:Y:S02]  /*ab90*/  VIADD R3, R3, UR5 ;  /* 0x0000000503037c36 */ /* 0x000fe40008000000 */
[----:B------:R2:W-:Y:S01]  /*aba0*/  STL.64 [R1+0x5d0], R22 ;  /* 0x0005d01601007387 */ /* 0x0005e20000100a00 */
[----:B----4-:R-:W-:-:S03]  /*abb0*/  IMAD.WIDE R26, R2, 0x4, R12 ;  /* 0x00000004021a7825 */ /* 0x010fc600078e020c */
[----:B------:R-:W-:Y:S01]  /*abc0*/  LDGSTS.E [R251+0x1f000], desc[UR14][R74.64], !P4 ;  /* 0x1f0000004afb7fae */ /* 0x000fe2000e12184e */
[----:B-----5:R-:W-:-:S03]  /*abd0*/  IMAD.WIDE R24, R2, 0x4, R14 ;  /* 0x0000000402187825 */ /* 0x020fc600078e020e */
[----:B------:R1:W-:Y:S01]  /*abe0*/  STL.64 [R1+0x5c8], R20 ;  /* 0x0005c81401007387 */ /* 0x0003e20000100a00 */
[----:B--2---:R-:W-:-:S03]  /*abf0*/  IMAD.WIDE R22, R2, 0x4, R16 ;  /* 0x0000000402167825 */ /* 0x004fc600078e0210 */
[----:B------:R2:W-:Y:S04]  /*ac00*/  LDGSTS.E [R251+0x1f080], desc[UR14][R32.64], !P4 ;  /* 0x1f08000020fb7fae */ /* 0x0005e8000e12184e */
[----:B------:R3:W-:Y:S01]  /*ac10*/  LDGSTS.E [R251+0x1f100], desc[UR14][R30.64], !P4 ;  /* 0x1f1000001efb7fae */ /* 0x0007e2000e12184e */
[----:B-1----:R-:W-:-:S03]  /*ac20*/  IMAD.WIDE R20, R2, 0x4, R18 ;  /* 0x0000000402147825 */ /* 0x002fc600078e0212 */
[----:B------:R1:W-:Y:S01]  /*ac30*/  LDGSTS.E [R251+0x1f180], desc[UR14][R28.64], !P4 ;  /* 0x1f1800001cfb7fae */ /* 0x0003e2000e12184e */
[----:B------:R-:W-:Y:S02]  /*ac40*/  IADD3 R2, R76, -0xa, RZ ;  /* 0xfffffff64c027810 */ /* 0x000fe40007ffe0ff */
[----:B------:R-:W-:Y:S01]  /*ac50*/  IADD3 R76, R78, -0x12, RZ ;  /* 0xffffffee4e4c7810 */ /* 0x000fe20007ffe0ff */
[----:B------:R4:W-:Y:S04]  /*ac60*/  LDGSTS.E [R251+0x1f200], desc[UR14][R26.64], !P4 ;  /* 0x1f2000001afb7fae */ /* 0x0009e8000e12184e */
[----:B------:R5:W-:Y:S04]  /*ac70*/  LDGSTS.E [R251+0x1f280], desc[UR14][R24.64], !P4 ;  /* 0x1f28000018fb7fae */ /* 0x000be8000e12184e */
[----:B------:R2:W-:Y:S04]  /*ac80*/  STL.64 [R1+0x890], R32 ;  /* 0x0008902001007387 */ /* 0x0005e80000100a00 */
[----:B------:R5:W-:Y:S04]  /*ac90*/  LDGSTS.E [R251+0x1f300], desc[UR14][R22.64], !P4 ;  /* 0x1f30000016fb7fae */ /* 0x000be8000e12184e */
[----:B------:R3:W-:Y:S04]  /*aca0*/  STL.64 [R1+0x518], R30 ;  /* 0x0005181e01007387 */ /* 0x0007e80000100a00 */
[----:B------:R5:W-:Y:S01]  /*acb0*/  LDGSTS.E [R251+0x1f380], desc[UR14][R20.64], !P4 ;  /* 0x1f38000014fb7fae */ /* 0x000be2000e12184e */
[----:B--2---:R-:W-:Y:S01]  /*acc0*/  IMAD.WIDE R32, R244, 0x4, R6 ;  /* 0x00000004f4207825 */ /* 0x004fe200078e0206 */
[----:B------:R-:W-:-:S02]  /*acd0*/  ISETP.GE.U32.AND P4, PT, R0, 0x7fffff7b, PT ;  /* 0x7fffff7b0000780c */ /* 0x000fc40003f86070 */
[----:B------:R1:W-:Y:S01]  /*ace0*/  STL.64 [R1+0x510], R28 ;  /* 0x0005101c01007387 */ /* 0x0003e20000100a00 */
[C---:B------:R-:W-:Y:S02]  /*acf0*/  IMAD R0, R244.reuse, 0x5, RZ ;  /* 0x00000005f4007824 */ /* 0x040fe400078e02ff */
[----:B---3--:R-:W-:Y:S01]  /*ad00*/  IMAD.WIDE R30, R244, 0x4, R8 ;  /* 0x00000004f41e7825 */ /* 0x008fe200078e0208 */
[----:B------:R4:W-:Y:S03]  /*ad10*/  STL.64 [R1+0x508], R26 ;  /* 0x0005081a01007387 */ /* 0x0009e60000100a00 */
[----:B------:R-:W-:Y:S01]  /*ad20*/  IMAD.WIDE R34, R0, 0x4, R6 ;  /* 0x0000000400227825 */ /* 0x000fe200078e0206 */
[----:B------:R5:W-:Y:S03]  /*ad30*/  STL.64 [R1+0x898], R24 ;  /* 0x0008981801007387 */ /* 0x000be60000100a00 */
[C---:B-1----:R-:W-:Y:S01]  /*ad40*/  IMAD.WIDE R28, R244.reuse, 0x4, R10 ;  /* 0x00000004f41c7825 */ /* 0x042fe200078e020a */
[----:B------:R1:W-:Y:S03]  /*ad50*/  STL.64 [R1+0x500], R22 ;  /* 0x0005001601007387 */ /* 0x0003e60000100a00 */
[C---:B----4-:R-:W-:Y:S01]  /*ad60*/  IMAD.WIDE R26, R244.reuse, 0x4, R12 ;  /* 0x00000004f41a7825 */ /* 0x050fe200078e020c */
[----:B------:R-:W-:Y:S03]  /*ad70*/  LDGSTS.E [R3+0x400], desc[UR14][R36.64], !P2 ;  /* 0x0040000024037fae */ /* 0x000fe6000d12184e */
[C---:B-----5:R-:W-:Y:S01]  /*ad80*/  IMAD.WIDE R24, R244.reuse, 0x4, R14 ;  /* 0x00000004f4187825 */ /* 0x060fe200078e020e */
[----:B------:R2:W-:Y:S03]  /*ad90*/  STL.64 [R1+0x4f8], R20 ;  /* 0x0004f81401007387 */ /* 0x0005e60000100a00 */
[C---:B-1----:R-:W-:Y:S01]  /*ada0*/  IMAD.WIDE R22, R244.reuse, 0x4, R16 ;  /* 0x00000004f4167825 */ /* 0x042fe200078e0210 */
[----:B------:R1:W-:Y:S04]  /*adb0*/  LDGSTS.E [R3+0x480], desc[UR14][R32.64], !P2 ;  /* 0x0048000020037fae */ /* 0x0003e8000d12184e */
[----:B------:R3:W-:Y:S01]  /*adc0*/  LDGSTS.E [R3+0x500], desc[UR14][R30.64], !P2 ;  /* 0x005000001e037fae */ /* 0x0007e2000d12184e */
[----:B--2---:R-:W-:-:S03]  /*add0*/  IMAD.WIDE R20, R244, 0x4, R18 ;  /* 0x00000004f4147825 */ /* 0x004fc600078e0212 */
[----:B------:R1:W-:Y:S04]  /*ade0*/  STL.64 [R1+0x2e8], R32 ;  /* 0x0002e82001007387 */ /* 0x0003e80000100a00 */
[----:B------:R2:W-:Y:S04]  /*adf0*/  LDGSTS.E [R3+0x580], desc[UR14][R28.64], !P2 ;  /* 0x005800001c037fae */ /* 0x0005e8000d12184e */
[----:B------:R3:W-:Y:S04]  /*ae00*/  STL.64 [R1+0x2e0], R30 ;  /* 0x0002e01e01007387 */ /* 0x0007e80000100a00 */
[----:B------:R4:W-:Y:S01]  /*ae10*/  LDGSTS.E [R3+0x600], desc[UR14][R26.64], !P2 ;  /* 0x006000001a037fae */ /* 0x0009e2000d12184e */
[----:B-1----:R-:W-:-:S03]  /*ae20*/  IMAD.WIDE R32, R0, 0x4, R8 ;  /* 0x0000000400207825 */ /* 0x002fc600078e0208 */
[----:B------:R1:W-:Y:S01]  /*ae30*/  LDGSTS.E [R3+0x680], desc[UR14][R24.64], !P2 ;  /* 0x0068000018037fae */ /* 0x0003e2000d12184e */
[----:B---3--:R-:W-:-:S03]  /*ae40*/  IMAD.WIDE R30, R0, 0x4, R4 ;  /* 0x00000004001e7825 */ /* 0x008fc600078e0204 */
[----:B------:R2:W-:Y:S04]  /*ae50*/  STL.64 [R1+0x2d8], R28 ;  /* 0x0002d81c01007387 */ /* 0x0005e80000100a00 */
[----:B------:R3:W-:Y:S04]  /*ae60*/  LDGSTS.E [R3+0x700], desc[UR14][R22.64], !P2 ;  /* 0x0070000016037fae */ /* 0x0007e8000d12184e */
[----:B------:R4:W-:Y:S04]  /*ae70*/  STL.64 [R1+0x2d0], R26 ;  /* 0x0002d01a01007387 */ /* 0x0009e80000100a00 */
[----:B------:R5:W-:Y:S01]  /*ae80*/  LDGSTS.E [R3+0x780], desc[UR14][R20.64], !P2 ;  /* 0x0078000014037fae */ /* 0x000be2000d12184e */
[----:B------:R-:W-:Y:S01]  /*ae90*/  ISETP.GE.U32.AND P2, PT, R2, 0x7fffff77, PT ;  /* 0x7fffff770200780c */ /* 0x000fe20003f46070 */
[----:B--2---:R-:W-:-:S02]  /*aea0*/  IMAD.WIDE R28, R0, 0x4, R10 ;  /* 0x00000004001c7825 */ /* 0x004fc400078e020a */
[----:B------:R1:W-:Y:S02]  /*aeb0*/  STL.64 [R1+0x2c8], R24 ;  /* 0x0002c81801007387 */ /* 0x0003e40000100a00 */
[----:B------:R-:W-:Y:S02]  /*aec0*/  VIADD R2, R77, 0xfffffff2 ;  /* 0xfffffff24d027836 */ /* 0x000fe40000000000 */
[----:B------:R3:W-:Y:S01]  /*aed0*/  STL.64 [R1+0x2c0], R22 ;  /* 0x0002c01601007387 */ /* 0x0007e20000100a00 */
[----:B----4-:R-:W-:-:S03]  /*aee0*/  IMAD.WIDE R26, R0, 0x4, R12 ;  /* 0x00000004001a7825 */ /* 0x010fc600078e020c */
[----:B------:R5:W-:Y:S01]  /*aef0*/  STL.64 [R1+0x2b8], R20 ;  /* 0x0002b81401007387 */ /* 0x000be20000100a00 */
[----:B-1----:R-:W-:-:S03]  /*af00*/  IMAD.WIDE R24, R0, 0x4, R14 ;  /* 0x0000000400187825 */ /* 0x002fc600078e020e */
[----:B------:R-:W-:Y:S01]  /*af10*/  LDGSTS.E [R3+0x1400], desc[UR14][R30.64], !P4 ;  /* 0x014000001e037fae */ /* 0x000fe2000e12184e */
[----:B---3--:R-:W-:-:S03]  /*af20*/  IMAD.WIDE R22, R0, 0x4, R16 ;  /* 0x0000000400167825 */ /* 0x008fc600078e0210 */
[----:B------:R1:W-:Y:S01]  /*af30*/  STL.64 [R1+0x1e8], R34 ;  /* 0x0001e82201007387 */ /* 0x0003e20000100a00 */
[----:B-----5:R-:W-:-:S03]  /*af40*/  IMAD.WIDE R20, R0, 0x4, R18 ;  /* 0x0000000400147825 */ /* 0x020fc600078e0212 */
[----:B------:R1:W-:Y:S01]  /*af50*/  LDGSTS.E [R3+0x1480], desc[UR14][R34.64], !P4 ;  /* 0x0148000022037fae */ /* 0x0003e2000e12184e */
[----:B------:R-:W-:-:S03]  /*af60*/  IMAD R0, R244, 0x9, RZ ;  /* 0x00000009f4007824 */ /* 0x000fc600078e02ff */
[----:B------:R2:W-:Y:S01]  /*af70*/  STL.64 [R1+0x1e0], R32 ;  /* 0x0001e02001007387 */ /* 0x0005e20000100a00 */
[----:B------:R-:W-:-:S03]  /*af80*/  IMAD.WIDE R38, R0, 0x4, R6 ;  /* 0x0000000400267825 */ /* 0x000fc600078e0206 */
[----:B------:R2:W-:Y:S04]  /*af90*/  LDGSTS.E [R3+0x1500], desc[UR14][R32.64], !P4 ;  /* 0x0150000020037fae */ /* 0x0005e8000e12184e */
[----:B------:R3:W-:Y:S01]  /*afa0*/  STL.64 [R1+0x1d8], R28 ;  /* 0x0001d81c01007387 */ /* 0x0007e20000100a00 */
[----:B-1----:R-:W-:-:S03]  /*afb0*/  IMAD.WIDE R34, R0, 0x4, R8 ;  /* 0x0000000400227825 */ /* 0x002fc600078e0208 */
[----:B------:R3:W-:Y:S04]  /*afc0*/  LDGSTS.E [R3+0x1580], desc[UR14][R28.64], !P4 ;  /* 0x015800001c037fae */ /* 0x0007e8000e12184e */
[----:B------:R1:W-:Y:S01]  /*afd0*/  STL.64 [R1+0x1d0], R26 ;  /* 0x0001d01a01007387 */ /* 0x0003e20000100a00 */
[----:B--2---:R-:W-:-:S03]  /*afe0*/  IMAD.WIDE R32, R0, 0x4, R10 ;  /* 0x0000000400207825 */ /* 0x004fc600078e020a */
[----:B------:R1:W-:Y:S04]  /*aff0*/  LDGSTS.E [R3+0x1600], desc[UR14][R26.64], !P4 ;  /* 0x016000001a037fae */ /* 0x0003e8000e12184e */
[----:B------:R2:W-:Y:S01]  /*b000*/  STL.64 [R1+0x1c8], R24 ;  /* 0x0001c81801007387 */ /* 0x0005e20000100a00 */
[----:B---3--:R-:W-:-:S03]  /*b010*/  IMAD.WIDE R28, R0, 0x4, R12 ;  /* 0x00000004001c7825 */ /* 0x008fc600078e020c */
[----:B------:R2:W-:Y:S04]  /*b020*/  LDGSTS.E [R3+0x1680], desc[UR14][R24.64], !P4 ;  /* 0x0168000018037fae */ /* 0x0005e8000e12184e */
[----:B------:R3:W-:Y:S01]  /*b030*/  LDGSTS.E [R3+0x1700], desc[UR14][R22.64], !P4 ;  /* 0x0170000016037fae */ /* 0x0007e2000e12184e */
[----:B-1----:R-:W-:-:S03]  /*b040*/  IMAD.WIDE R26, R0, 0x4, R14 ;  /* 0x00000004001a7825 */ /* 0x002fc600078e020e */
[----:B------:R1:W-:Y:S01]  /*b050*/  LDGSTS.E [R3+0x1780], desc[UR14][R20.64], !P4 ;  /* 0x0178000014037fae */ /* 0x0003e2000e12184e */
[----:B------:R-:W-:Y:S01]  /*b060*/  ISETP.GE.U32.AND P4, PT, R2, 0x7fffff73, PT ;  /* 0x7fffff730200780c */ /* 0x000fe20003f86070 */
[----:B------:R-:W-:Y:S02]  /*b070*/  IMAD R2, R244, 0xd, RZ ;  /* 0x0000000df4027824 */ /* 0x000fe400078e02ff */
[C---:B--2---:R-:W-:Y:S01]  /*b080*/  IMAD.WIDE R24, R0.reuse, 0x4, R4 ;  /* 0x0000000400187825 */ /* 0x044fe200078e0204 */
[----:B------:R3:W-:Y:S04]  /*b090*/  STL.64 [R1+0x1c0], R22 ;  /* 0x0001c01601007387 */ /* 0x0007e80000100a00 */
[----:B------:R-:W-:Y:S04]  /*b0a0*/  LDGSTS.E [R3+0x2400], desc[UR14][R24.64], !P2 ;  /* 0x0240000018037fae */ /* 0x000fe8000d12184e */
[----:B------:R1:W-:Y:S01]  /*b0b0*/  STL.64 [R1+0x1b8], R20 ;  /* 0x0001b81401007387 */ /* 0x0003e20000100a00 */
[----:B---3--:R-:W-:-:S03]  /*b0c0*/  IMAD.WIDE R22, R0, 0x4, R16 ;  /* 0x0000000400167825 */ /* 0x008fc600078e0210 */
[----:B------:R2:W-:Y:S04]  /*b0d0*/  LDGSTS.E [R3+0x2480], desc[UR14][R38.64], !P2 ;  /* 0x0248000026037fae */ /* 0x0005e8000d12184e */
[----:B------:R3:W-:Y:S01]  /*b0e0*/  LDGSTS.E [R3+0x2500], desc[UR14][R34.64], !P2 ;  /* 0x0250000022037fae */ /* 0x0007e2000d12184e */
[----:B-1----:R-:W-:-:S03]  /*b0f0*/  IMAD.WIDE R20, R0, 0x4, R18 ;  /* 0x0000000400147825 */ /* 0x002fc600078e0212 */
[----:B------:R1:W-:Y:S01]  /*b100*/  LDGSTS.E [R3+0x2580], desc[UR14][R32.64], !P2 ;  /* 0x0258000020037fae */ /* 0x0003e2000d12184e */
[----:B------:R-:W-:-:S03]  /*b110*/  VIADD R0, R79, 0xffffffea ;  /* 0xffffffea4f007836 */ /* 0x000fc60000000000 */
[----:B------:R4:W-:Y:S04]  /*b120*/  LDGSTS.E [R3+0x2600], desc[UR14][R28.64], !P2 ;  /* 0x026000001c037fae */ /* 0x0009e8000d12184e */
[----:B------:R5:W-:Y:S04]  /*b130*/  LDGSTS.E [R3+0x2680], desc[UR14][R26.64], !P2 ;  /* 0x026800001a037fae */ /* 0x000be8000d12184e */
[----:B------:R5:W-:Y:S04]  /*b140*/  LDGSTS.E [R3+0x2700], desc[UR14][R22.64], !P2 ;  /* 0x0270000016037fae */ /* 0x000be8000d12184e */
[----:B------:R5:W-:Y:S01]  /*b150*/  LDGSTS.E [R3+0x2780], desc[UR14][R20.64], !P2 ;  /* 0x0278000014037fae */ /* 0x000be2000d12184e */
[----:B------:R-:W-:Y:S01]  /*b160*/  ISETP.GE.U32.AND P2, PT, R76, 0x7fffff6f, PT ;  /* 0x7fffff6f4c00780c */ /* 0x000fe20003f46070 */
[----:B------:R-:W-:-:S02]  /*b170*/  IMAD.WIDE R76, R2, 0x4, R4 ;  /* 0x00000004024c7825 */ /* 0x000fc400078e0204 */
        /* <DEDUP_REMOVED lines=44> */
[----:B------:R-:W-:-:S03]  /*b440*/  IADD3 R0, R81, -0x1e, RZ ;  /* 0xffffffe251007810 */ /* 0x000fc60007ffe0ff */
        /* <DEDUP_REMOVED lines=687> */
[----:B------:R-:W-:-:S03]  /*df40*/  LOP3.LUT R2, R250, 0x40, RZ, 0x3c, !PT ;  /* 0x00000040fa027812 */ /* 0x000fc600078e3cff */
[----:B------:R4:W-:Y:S02]  /*df50*/  LDGSTS.E [R3+0x1f600], desc[UR14][R28.64], !P2 ;  /* 0x1f6000001c037fae */ /* 0x0009e4000d12184e */
[----:B------:R-:W-:Y:S02]  /*df60*/  VIADD R2, R2, UR5 ;  /* 0x0000000502027c36 */ /* 0x000fe40008000000 */
[----:B------:R5:W-:Y:S04]  /*df70*/  LDGSTS.E [R3+0x1f680], desc[UR14][R26.64], !P2 ;  /* 0x1f6800001a037fae */ /* 0x000be8000d12184e */
[----:B------:R5:W-:Y:S04]  /*df80*/  LDGSTS.E [R3+0x1f700], desc[UR14][R22.64], !P2 ;  /* 0x1f70000016037fae */ /* 0x000be8000d12184e */
[----:B------:R5:W-:Y:S01]  /*df90*/  LDGSTS.E [R3+0x1f780], desc[UR14][R20.64], !P2 ;  /* 0x1f78000014037fae */ /* 0x000be2000d12184e */
[----:B------:R-:W-:-:S02]  /*dfa0*/  ISETP.GE.U32.AND P2, PT, R0, 0x7fffff76, PT ;  /* 0x7fffff760000780c */ /* 0x000fc40003f46070 */
[----:B------:R-:W-:Y:S01]  /*dfb0*/  SHF.L.U32 R0, R244, 0x1, RZ ;  /* 0x00000001f4007819 */ /* 0x000fe200000006ff */
[----:B------:R1:W-:Y:S04]  /*dfc0*/  STL.64 [R1+0x4f0], R38 ;  /* 0x0004f02601007387 */ /* 0x0003e80000100a00 */
[----:B------:R3:W-:Y:S01]  /*dfd0*/  STL.64 [R1+0x4e8], R34 ;  /* 0x0004e82201007387 */ /* 0x0007e20000100a00 */
[----:B------:R-:W-:-:S03]  /*dfe0*/  IMAD.WIDE R40, R0, 0x4, R6 ;  /* 0x0000000400287825 */ /* 0x000fc600078e0206 */
        /* <DEDUP_REMOVED lines=13> */
[----:B------:R3:W-:Y:S01]  /*e0c0*/  LDGSTS.E [R2+0x880], desc[UR14][R40.64], !P6 ;  /* 0x0088000028027fae */ /* 0x0007e2000f12184e */
[----:B--2---:R-:W-:-:S03]  /*e0d0*/  IMAD.WIDE R20, R0, 0x4, R18 ;  /* 0x0000000400147825 */ /* 0x004fc600078e0212 */
[----:B------:R1:W-:Y:S01]  /*e0e0*/  STL.64 [R1+0x2a0], R38 ;  /* 0x0002a02601007387 */ /* 0x0003e20000100a00 */
[----:B------:R-:W-:-:S03]  /*e0f0*/  IMAD R0, R244, 0x6, RZ ;  /* 0x00000006f4007824 */ /* 0x000fc600078e02ff */
[----:B------:R1:W-:Y:S01]  /*e100*/  LDGSTS.E [R2+0x900], desc[UR14][R38.64], !P6 ;  /* 0x0090000026027fae */ /* 0x0003e2000f12184e */
[----:B------:R-:W-:-:S03]  /*e110*/  IMAD.WIDE R42, R0, 0x4, R6 ;  /* 0x00000004002a7825 */ /* 0x000fc600078e0206 */
[----:B------:R2:W-:Y:S01]  /*e120*/  STL.64 [R1+0x298], R32 ;  /* 0x0002982001007387 */ /* 0x0005e20000100a00 */
[----:B---3--:R-:W-:-:S03]  /*e130*/  IMAD.WIDE R40, R0, 0x4, R8 ;  /* 0x0000000400287825 */ /* 0x008fc600078e0208 */
[----:B------:R2:W-:Y:S04]  /*e140*/  LDGSTS.E [R2+0x980], desc[UR14][R32.64], !P6 ;  /* 0x0098000020027fae */ /* 0x0005e8000f12184e */
[----:B------:R3:W-:Y:S01]  /*e150*/  STL.64 [R1+0x290], R28 ;  /* 0x0002901c01007387 */ /* 0x0007e20000100a00 */
[----:B-1----:R-:W-:-:S03]  /*e160*/  IMAD.WIDE R38, R0, 0x4, R10 ;  /* 0x0000000400267825 */ /* 0x002fc600078e020a */
[----:B------:R3:W-:Y:S04]  /*e170*/  LDGSTS.E [R2+0xa00], desc[UR14][R28.64], !P6 ;  /* 0x00a000001c027fae */ /* 0x0007e8000f12184e */
[----:B------:R1:W-:Y:S01]  /*e180*/  LDGSTS.E [R2+0xa80], desc[UR14][R26.64], !P6 ;  /* 0x00a800001a027fae */ /* 0x0003e2000f12184e */
[----:B--2---:R-:W-:-:S03]  /*e190*/  IMAD.WIDE R32, R0, 0x4, R12 ;  /* 0x0000000400207825 */ /* 0x004fc600078e020c */
[----:B------:R1:W-:Y:S01]  /*e1a0*/  STL.64 [R1+0x288], R26 ;  /* 0x0002881a01007387 */ /* 0x0003e20000100a00 */
[----:B---3--:R-:W-:-:S03]  /*e1b0*/  IMAD.WIDE R28, R0, 0x4, R4 ;  /* 0x00000004001c7825 */ /* 0x008fc600078e0204 */
[----:B------:R2:W-:Y:S04]  /*e1c0*/  LDGSTS.E [R2+0xb00], desc[UR14][R22.64], !P6 ;  /* 0x00b0000016027fae */ /* 0x0005e8000f12184e */
[----:B------:R2:W-:Y:S01]  /*e1d0*/  STL.64 [R1+0x280], R22 ;  /* 0x0002801601007387 */ /* 0x0005e20000100a00 */
[----:B-1----:R-:W-:-:S03]  /*e1e0*/  IMAD.WIDE R26, R0, 0x4, R14 ;  /* 0x00000004001a7825 */ /* 0x002fc600078e020e */
[----:B------:R1:W-:Y:S01]  /*e1f0*/  LDGSTS.E [R2+0xb80], desc[UR14][R20.64], !P6 ;  /* 0x00b8000014027fae */ /* 0x0003e2000f12184e */
[----:B------:R-:W-:Y:S01]  /*e200*/  ISETP.GE.U32.AND P6, PT, R134, 0x7fffff72, PT ;  /* 0x7fffff728600780c */ /* 0x000fe20003fc6070 */
[----:B------:R-:W-:Y:S02]  /*e210*/  IMAD R134, R244, 0xa, RZ ;  /* 0x0000000af4867824 */ /* 0x000fe400078e02ff */
[----:B------:R1:W-:Y:S02]  /*e220*/  STL.64 [R1+0x278], R20 ;  /* 0x0002781401007387 */ /* 0x0003e40000100a00 */
[----:B------:R-:W-:Y:S02]  /*e230*/  IMAD.WIDE R44, R134, 0x4, R6 ;  /* 0x00000004862c7825 */ /* 0x000fe400078e0206 */
[----:B------:R-:W-:Y:S02]  /*e240*/  LDGSTS.E [R2+0x1800], desc[UR14][R28.64], !P4 ;  /* 0x018000001c027fae */ /* 0x000fe4000e12184e */
[----:B--2---:R-:W-:-:S02]  /*e250*/  IMAD.WIDE R22, R0, 0x4, R16 ;  /* 0x0000000400167825 */ /* 0x004fc400078e0210 */
[----:B------:R2:W-:Y:S04]  /*e260*/  STL.64 [R1+0x1a8], R42 ;  /* 0x0001a82a01007387 */ /* 0x0005e80000100a00 */
[----:B------:R2:W-:Y:S01]  /*e270*/  LDGSTS.E [R2+0x1880], desc[UR14][R42.64], !P4 ;  /* 0x018800002a027fae */ /* 0x0005e2000e12184e */
[----:B-1----:R-:W-:-:S03]  /*e280*/  IMAD.WIDE R20, R0, 0x4, R18 ;  /* 0x0000000400147825 */ /* 0x002fc600078e0212 */
[----:B------:R1:W-:Y:S01]  /*e290*/  STL.64 [R1+0x1a0], R40 ;  /* 0x0001a02801007387 */ /* 0x0003e20000100a00 */
[----:B------:R-:W-:Y:S02]  /*e2a0*/  VIADD R0, R136, 0xffffffe9 ;  /* 0xffffffe988007836 */ /* 0x000fe40000000000 */
[----:B------:R-:W-:Y:S01]  /*e2b0*/  VIADD R136, R137, 0xffffffe5 ;  /* 0xffffffe589887836 */ /* 0x000fe20000000000 */
[----:B------:R1:W-:Y:S04]  /*e2c0*/  LDGSTS.E [R2+0x1900], desc[UR14][R40.64], !P4 ;  /* 0x0190000028027fae */ /* 0x0003e8000e12184e */
[----:B------:R3:W-:Y:S01]  /*e2d0*/  STL.64 [R1+0x198], R38 ;  /* 0x0001982601007387 */ /* 0x0007e20000100a00 */
[----:B--2---:R-:W-:-:S03]  /*e2e0*/  IMAD.WIDE R42, R134, 0x4, R8 ;  /* 0x00000004862a7825 */ /* 0x004fc600078e0208 */
[----:B------:R3:W-:Y:S04]  /*e2f0*/  LDGSTS.E [R2+0x1980], desc[UR14][R38.64], !P4 ;  /* 0x0198000026027fae */ /* 0x0007e8000e12184e */
[----:B------:R2:W-:Y:S01]  /*e300*/  STL.64 [R1+0x190], R32 ;  /* 0x0001902001007387 */ /* 0x0005e20000100a00 */
[----:B-1----:R-:W-:-:S03]  /*e310*/  IMAD.WIDE R40, R134, 0x4, R10 ;  /* 0x0000000486287825 */ /* 0x002fc600078e020a */
[----:B------:R2:W-:Y:S04]  /*e320*/  LDGSTS.E [R2+0x1a00], desc[UR14][R32.64], !P4 ;  /* 0x01a0000020027fae */ /* 0x0005e8000e12184e */
[----:B------:R1:W-:Y:S01]  /*e330*/  STL.64 [R1+0x188], R26 ;  /* 0x0001881a01007387 */ /* 0x0003e20000100a00 */
[----:B---3--:R-:W-:-:S03]  /*e340*/  IMAD.WIDE R38, R134, 0x4, R12 ;  /* 0x0000000486267825 */ /* 0x008fc600078e020c */
[----:B------:R1:W-:Y:S04]  /*e350*/  LDGSTS.E [R2+0x1a80], desc[UR14][R26.64], !P4 ;  /* 0x01a800001a027fae */ /* 0x0003e8000e12184e */
[----:B------:R3:W-:Y:S01]  /*e360*/  STL.64 [R1+0x180], R22 ;  /* 0x0001801601007387 */ /* 0x0007e20000100a00 */
[----:B--2---:R-:W-:-:S03]  /*e370*/  IMAD.WIDE R32, R134, 0x4, R14 ;  /* 0x0000000486207825 */ /* 0x004fc600078e020e */
[----:B------:R3:W-:Y:S04]  /*e380*/  LDGSTS.E [R2+0x1b00], desc[UR14][R22.64], !P4 ;  /* 0x01b0000016027fae */ /* 0x0007e8000e12184e */
[----:B------:R2:W-:Y:S01]  /*e390*/  STL.64 [R1+0x178], R20 ;  /* 0x0001781401007387 */ /* 0x0005e20000100a00 */
[----:B-1----:R-:W-:-:S03]  /*e3a0*/  IMAD.WIDE R26, R134, 0x4, R16 ;  /* 0x00000004861a7825 */ /* 0x002fc600078e0210 */
[----:B------:R2:W-:Y:S01]  /*e3b0*/  LDGSTS.E [R2+0x1b80], desc[UR14][R20.64], !P4 ;  /* 0x01b8000014027fae */ /* 0x0005e2000e12184e */
[----:B------:R-:W-:Y:S01]  /*e3c0*/  ISETP.GE.U32.AND P4, PT, R135, 0x7fffff6e, PT ;  /* 0x7fffff6e8700780c */ /* 0x000fe20003f86070 */
[C---:B---3--:R-:W-:Y:S02]  /*e3d0*/  IMAD.WIDE R22, R134.reuse, 0x4, R18 ;  /* 0x0000000486167825 */ /* 0x048fe400078e0212 */
[----:B------:R1:W-:Y:S04]  /*e3e0*/  STL.64 [R1+0xa8], R44 ;  /* 0x0000a82c01007387 */ /* 0x0003e80000100a00 */
[----:B------:R3:W-:Y:S01]  /*e3f0*/  STL.64 [R1+0xa0], R42 ;  /* 0x0000a02a01007387 */ /* 0x0007e20000100a00 */
[----:B--2---:R-:W-:-:S03]  /*e400*/  IMAD.WIDE R20, R134, 0x4, R4 ;  /* 0x0000000486147825 */ /* 0x004fc600078e0204 */
[----:B------:R2:W-:Y:S04]  /*e410*/  STL.64 [R1+0x98], R40 ;  /* 0x0000982801007387 */ /* 0x0005e80000100a00 */
[----:B------:R-:W-:Y:S04]  /*e420*/  LDGSTS.E [R2+0x2800], desc[UR14][R20.64], !P2 ;  /* 0x0280000014027fae */ /* 0x000fe8000d12184e */
[----:B------:R1:W-:Y:S04]  /*e430*/  LDGSTS.E [R2+0x2880], desc[UR14][R44.64], !P2 ;  /* 0x028800002c027fae */ /* 0x0003e8000d12184e */
        /* <DEDUP_REMOVED lines=10> */
[----:B------:R5:W-:Y:S02]  /*e4e0*/  STL.64 [R1+0x88], R32 ;  /* 0x0000882001007387 */ /* 0x000be40000100a00 */
[C---:B-1----:R-:W-:Y:S02]  /*e4f0*/  IMAD.WIDE R44, R0.reuse, 0x4, R6 ;  /* 0x00000004002c7825 */ /* 0x042fe400078e0206 */
[----:B------:R1:W-:Y:S02]  /*e500*/  STL.64 [R1+0x80], R26 ;  /* 0x0000801a01007387 */ /* 0x0003e40000100a00 */
[----:B---3--:R-:W-:-:S02]  /*e510*/  IMAD.WIDE R42, R0, 0x4, R8 ;  /* 0x00000004002a7825 */ /* 0x008fc400078e0208 */
[----:B------:R-:W-:Y:S02]  /*e520*/  LDGSTS.E [R2+0x3800], desc[UR14][R134.64], !P6 ;  /* 0x0380000086027fae */ /* 0x000fe4000f12184e */
[C---:B--2---:R-:W-:Y:S02]  /*e530*/  IMAD.WIDE R40, R0.reuse, 0x4, R10 ;  /* 0x0000000400287825 */ /* 0x044fe400078e020a */
[----:B------:R2:W-:Y:S02]  /*e540*/  STL.64 [R1+0x78], R22 ;  /* 0x0000781601007387 */ /* 0x0005e40000100a00 */
[C---:B----4-:R-:W-:Y:S02]  /*e550*/  IMAD.WIDE R38, R0.reuse, 0x4, R12 ;  /* 0x0000000400267825 */ /* 0x050fe400078e020c */
[----:B------:R3:W-:Y:S02]  /*e560*/  LDGSTS.E [R2+0x3880], desc[UR14][R44.64], !P6 ;  /* 0x038800002c027fae */ /* 0x0007e4000f12184e */
[----:B-----5:R-:W-:-:S02]  /*e570*/  IMAD.WIDE R32, R0, 0x4, R14 ;  /* 0x0000000400207825 */ /* 0x020fc400078e020e */
[----:B------:R4:W-:Y:S02]  /*e580*/  LDGSTS.E [R2+0x3900], desc[UR14][R42.64], !P6 ;  /* 0x039000002a027fae */ /* 0x0009e4000f12184e */
[C---:B-1----:R-:W-:Y:S02]  /*e590*/  IMAD.WIDE R26, R0.reuse, 0x4, R16 ;  /* 0x00000004001a7825 */ /* 0x042fe400078e0210 */
[----:B------:R1:W-:Y:S02]  /*e5a0*/  LDGSTS.E [R2+0x3980], desc[UR14][R40.64], !P6 ;  /* 0x0398000028027fae */ /* 0x0003e4000f12184e */
[----:B--2---:R-:W-:Y:S01]  /*e5b0*/  IMAD.WIDE R22, R0, 0x4, R18 ;  /* 0x0000000400167825 */ /* 0x004fe200078e0212 */
[----:B------:R-:W-:Y:S01]  /*e5c0*/  IADD3 R0, R139, -0x1f, RZ ;  /* 0xffffffe18b007810 */ /* 0x000fe20007ffe0ff */
        /* <DEDUP_REMOVED lines=15> */
[----:B--2---:R-:W-:-:S03]  /*e6c0*/  IMAD.WIDE R38, R138, 0x4, R12 ;  /* 0x000000048a267825 */ /* 0x004fc600078e020c */
[----:B------:R-:W-:Y:S01]  /*e6d0*/  LDGSTS.E [R2+0x4800], desc[UR14][R136.64], !P4 ;  /* 0x0480000088027fae */ /* 0x000fe2000e12184e */
[----:B-----5:R-:W-:-:S03]  /*e6e0*/  IMAD.WIDE R32, R138, 0x4, R14 ;  /* 0x000000048a207825 */ /* 0x020fc600078e020e */
[----:B------:R2:W-:Y:S01]  /*e6f0*/  STL.64 [R1+0x368], R22 ;  /* 0x0003681601007387 */ /* 0x0005e20000100a00 */
[----:B-1----:R-:W-:-:S03]  /*e700*/  IMAD.WIDE R26, R138, 0x4, R16 ;  /* 0x000000048a1a7825 */ /* 0x002fc600078e0210 */
[----:B------:R1:W-:Y:S04]  /*e710*/  LDGSTS.E [R2+0x4880], desc[UR14][R44.64], !P4 ;  /* 0x048800002c027fae */ /* 0x0003e8000e12184e */
[----:B------:R3:W-:Y:S01]  /*e720*/  LDGSTS.E [R2+0x4900], desc[UR14][R42.64], !P4 ;  /* 0x049000002a027fae */ /* 0x0007e2000e12184e */
[----:B--2---:R-:W-:-:S03]  /*e730*/  IMAD.WIDE R22, R138, 0x4, R18 ;  /* 0x000000048a167825 */ /* 0x004fc600078e0212 */
        /* <DEDUP_REMOVED lines=695> */
[----:B------:R3:W-:Y:S01]  /*112b0*/  STL.64 [R1+0x3fa8], R2 ;  /* 0x003fa80201007387 */ /* 0x0007e20000100a00 */
[----:B-----5:R-:W-:-:S03]  /*112c0*/  IMAD.WIDE R32, R192, 0x4, R4 ;  /* 0x00000004c0207825 */ /* 0x020fc600078e0204 */
[----:B------:R4:W-:Y:S01]  /*112d0*/  STL.64 [R1+0x3fb0], R250 ;  /* 0x003fb0fa01007387 */ /* 0x0009e20000100a00 */
[----:B-1----:R-:W-:-:S03]  /*112e0*/  IMAD.WIDE R26, R192, 0x4, R16 ;  /* 0x00000004c01a7825 */ /* 0x002fc600078e0210 */
[----:B------:R-:W-:Y:S01]  /*112f0*/  LDGSTS.E [R0+0xc00], desc[UR14][R32.64], !P2 ;  /* 0x00c0000020007fae */ /* 0x000fe2000d12184e */
[--C-:B--2---:R-:W-:Y:S01]  /*11300*/  IMAD.WIDE R22, R192, 0x4, R18.reuse ;  /* 0x00000004c0167825 */ /* 0x104fe200078e0212 */
[----:B------:R-:W-:Y:S02]  /*11310*/  IADD3 R192, R195, -0x14, RZ ;  /* 0xffffffecc3c07810 */ /* 0x000fe40007ffe0ff */
[----:B------:R1:W-:Y:S01]  /*11320*/  STL.64 [R1+0x268], R46 ;  /* 0x0002682e01007387 */ /* 0x0003e20000100a00 */
[----:B---3--:R-:W-:-:S03]  /*11330*/  IMAD.WIDE R2, R193, 0x4, R18 ;  /* 0x00000004c1027825 */ /* 0x008fc600078e0212 */
[----:B------:R1:W-:Y:S01]  /*11340*/  LDGSTS.E [R0+0xc80], desc[UR14][R46.64], !P2 ;  /* 0x00c800002e007fae */ /* 0x0003e2000d12184e */
[----:B------:R-:W-:Y:S01]  /*11350*/  VIADD R195, R197, 0xffffffe4 ;  /* 0xffffffe4c5c37836 */ /* 0x000fe20000000000 */
[----:B------:R-:W-:Y:S01]  /*11360*/  IADD3 R197, R199, -0x20, RZ ;  /* 0xffffffe0c7c57810 */ /* 0x000fe20007ffe0ff */
[----:B------:R-:W-:Y:S01]  /*11370*/  VIADD R199, R200, 0xffffffdc ;  /* 0xffffffdcc8c77836 */ /* 0x000fe20000000000 */
[----:B------:R2:W-:Y:S01]  /*11380*/  STL.64 [R1+0x260], R44 ;  /* 0x0002602c01007387 */ /* 0x0005e20000100a00 */
[----:B------:R-:W-:Y:S02]  /*11390*/  IMAD R200, R244, 0x1b, RZ ;  /* 0x0000001bf4c87824 */ /* 0x000fe400078e02ff */
[--C-:B----4-:R-:W-:Y:S01]  /*113a0*/  IMAD.WIDE R250, R245, 0x4, R6.reuse ;  /* 0x00000004f5fa7825 */ /* 0x110fe200078e0206 */
        /* <DEDUP_REMOVED lines=11> */
[----:B-1----:R-:W-:-:S03]  /*11460*/  IMAD.WIDE R40, R193, 0x4, R12 ;  /* 0x00000004c1287825 */ /* 0x002fc600078e020c */
[----:B------:R3:W-:Y:S04]  /*11470*/  LDGSTS.E [R0+0xf00], desc[UR14][R26.64], !P2 ;  /* 0x00f000001a007fae */ /* 0x0007e8000d12184e */
[----:B------:R1:W-:Y:S01]  /*11480*/  LDGSTS.E [R0+0xf80], desc[UR14][R22.64], !P2 ;  /* 0x00f8000016007fae */ /* 0x0003e2000d12184e */
[C---:B--2---:R-:W-:Y:S01]  /*11490*/  IMAD.WIDE R38, R193.reuse, 0x4, R14 ;  /* 0x00000004c1267825 */ /* 0x044fe200078e020e */
[----:B------:R-:W-:Y:S02]  /*114a0*/  ISETP.GE.U32.AND P2, PT, R194, 0x7fffff71, PT ;  /* 0x7fffff71c200780c */ /* 0x000fe40003f46070 */
[----:B------:R1:W-:Y:S01]  /*114b0*/  STL.64 [R1+0x238], R22 ;  /* 0x0002381601007387 */ /* 0x0003e20000100a00 */
[----:B------:R-:W-:Y:S02]  /*114c0*/  IMAD R194, R244, 0xf, RZ ;  /* 0x0000000ff4c27824 */ /* 0x000fe400078e02ff */
[C---:B---3--:R-:W-:Y:S01]  /*114d0*/  IMAD.WIDE R26, R193.reuse, 0x4, R4 ;  /* 0x00000004c11a7825 */ /* 0x048fe200078e0204 */
[----:B------:R2:W-:Y:S04]  /*114e0*/  STL.64 [R1+0x168], R46 ;  /* 0x0001682e01007387 */ /* 0x0005e80000100a00 */
[----:B------:R-:W-:Y:S01]  /*114f0*/  LDGSTS.E [R0+0x1c00], desc[UR14][R26.64], !P6 ;  /* 0x01c000001a007fae */ /* 0x000fe2000f12184e */
[----:B-1----:R-:W-:-:S03]  /*11500*/  IMAD.WIDE R22, R193, 0x4, R16 ;  /* 0x00000004c1167825 */ /* 0x002fc600078e0210 */
[----:B------:R2:W-:Y:S01]  /*11510*/  LDGSTS.E [R0+0x1c80], desc[UR14][R46.64], !P6 ;  /* 0x01c800002e007fae */ /* 0x0005e2000f12184e */
[----:B------:R-:W-:-:S03]  /*11520*/  VIADD R193, R196, 0xffffffe8 ;  /* 0xffffffe8c4c17836 */ /* 0x000fc60000000000 */
[----:B------:R1:W-:Y:S01]  /*11530*/  LDGSTS.E [R0+0x1d00], desc[UR14][R44.64], !P6 ;  /* 0x01d000002c007fae */ /* 0x0003e2000f12184e */
[----:B------:R-:W-:-:S03]  /*11540*/  IMAD R196, R244, 0x13, RZ ;  /* 0x00000013f4c47824 */ /* 0x000fc600078e02ff */
        /* <DEDUP_REMOVED lines=10> */
[C---:B--2---:R-:W-:Y:S02]  /*115f0*/  IMAD.WIDE R46, R192.reuse, 0x4, R8 ;  /* 0x00000004c02e7825 */ /* 0x044fe400078e0208 */
        /* <DEDUP_REMOVED lines=12> */
[----:B--2---:R-:W-:-:S03]  /*116c0*/  IMAD.WIDE R2, R192, 0x4, R18 ;  /* 0x00000004c0027825 */ /* 0x004fc600078e0212 */
[----:B------:R-:W-:Y:S04]  /*116d0*/  LDGSTS.E [R0+0x2c00], desc[UR14][R22.64], !P4 ;  /* 0x02c0000016007fae */ /* 0x000fe8000e12184e */
[----:B------:R3:W-:Y:S04]  /*116e0*/  LDGSTS.E [R0+0x2c80], desc[UR14][R48.64], !P4 ;  /* 0x02c8000030007fae */ /* 0x0007e8000e12184e */
[----:B------:R4:W-:Y:S04]  /*116f0*/  LDGSTS.E [R0+0x2d00], desc[UR14][R46.64], !P4 ;  /* 0x02d000002e007fae */ /* 0x0009e8000e12184e */
[----:B------:R1:W-:Y:S04]  /*11700*/  LDGSTS.E [R0+0x2d80], desc[UR14][R44.64], !P4 ;  /* 0x02d800002c007fae */ /* 0x0003e8000e12184e */
[----:B------:R2:W-:Y:S01]  /*11710*/  LDGSTS.E [R0+0x2e00], desc[UR14][R42.64], !P4 ;  /* 0x02e000002a007fae */ /* 0x0005e2000e12184e */
[----:B---3--:R-:W-:-:S03]  /*11720*/  IMAD.WIDE R48, R194, 0x4, R6 ;  /* 0x00000004c2307825 */ /* 0x008fc600078e0206 */
[----:B------:R3:W-:Y:S01]  /*11730*/  LDGSTS.E [R0+0x2e80], desc[UR14][R40.64], !P4 ;  /* 0x02e8000028007fae */ /* 0x0007e2000e12184e */
[----:B----4-:R-:W-:-:S03]  /*11740*/  IMAD.WIDE R46, R194, 0x4, R8 ;  /* 0x00000004c22e7825 */ /* 0x010fc600078e0208 */
[----:B------:R4:W-:Y:S01]  /*11750*/  LDGSTS.E [R0+0x2f00], desc[UR14][R38.64], !P4 ;  /* 0x02f0000026007fae */ /* 0x0009e2000e12184e */
[----:B-1----:R-:W-:-:S03]  /*11760*/  IMAD.WIDE R44, R194, 0x4, R10 ;  /* 0x00000004c22c7825 */ /* 0x002fc600078e020a */
[----:B------:R1:W-:Y:S01]  /*11770*/  LDGSTS.E [R0+0x2f80], desc[UR14][R2.64], !P4 ;  /* 0x02f8000002007fae */ /* 0x0003e2000e12184e */
[----:B------:R-:W-:Y:S01]  /*11780*/  ISETP.GE.U32.AND P4, PT, R193, 0x7fffff69, PT ;  /* 0x7fffff69c100780c */ /* 0x000fe20003f86070 */
[C---:B------:R-:W-:Y:S02]  /*11790*/  IMAD.WIDE R192, R194.reuse, 0x4, R4 ;  /* 0x00000004c2c07825 */ /* 0x040fe400078e0204 */
[----:B------:R2:W-:Y:S04]  /*117a0*/  STL.64 [R1+0x50], R42 ;  /* 0x0000502a01007387 */ /* 0x0005e80000100a00 */
[----:B------:R3:W-:Y:S04]  /*117b0*/  STL.64 [R1+0x48], R40 ;  /* 0x0000482801007387 */ /* 0x0007e80000100a00 */
[----:B------:R4:W-:Y:S01]  /*117c0*/  STL.64 [R1+0x40], R38 ;  /* 0x0000402601007387 */ /* 0x0009e20000100a00 */
[----:B--2---:R-:W-:-:S03]  /*117d0*/  IMAD.WIDE R42, R194, 0x4, R12 ;  /* 0x00000004c22a7825 */ /* 0x004fc600078e020c */
[----:B------:R-:W-:Y:S01]  /*117e0*/  LDGSTS.E [R0+0x3c00], desc[UR14][R192.64], !P2 ;  /* 0x03c00000c0007fae */ /* 0x000fe2000d12184e */
[----:B---3--:R-:W-:-:S03]  /*117f0*/  IMAD.WIDE R40, R194, 0x4, R14 ;  /* 0x00000004c2287825 */ /* 0x008fc600078e020e */
[----:B------:R1:W-:Y:S01]  /*11800*/  STL.64 [R1+0x38], R2 ;  /* 0x0000380201007387 */ /* 0x0003e20000100a00 */
[----:B----4-:R-:W-:-:S03]  /*11810*/  IMAD.WIDE R38, R194, 0x4, R16 ;  /* 0x00000004c2267825 */ /* 0x010fc600078e0210 */
[----:B------:R2:W-:Y:S04]  /*11820*/  LDGSTS.E [R0+0x3c80], desc[UR14][R48.64], !P2 ;  /* 0x03c8000030007fae */ /* 0x0005e8000d12184e */
[----:B------:R3:W-:Y:S01]  /*11830*/  LDGSTS.E [R0+0x3d00], desc[UR14][R46.64], !P2 ;  /* 0x03d000002e007fae */ /* 0x0007e2000d12184e */
[----:B-1----:R-:W-:-:S03]  /*11840*/  IMAD.WIDE R2, R194, 0x4, R18 ;  /* 0x00000004c2027825 */ /* 0x002fc600078e0212 */
        /* <DEDUP_REMOVED lines=591> */
[----:B------:R-:W-:Y:S01]  /*13d40*/  LDGSTS.E [R0+0x1cc00], desc[UR14][R242.64], !P6 ;  /* 0x1cc00000f2007fae */ /* 0x000fe2000f12184e */
[----:B----4-:R-:W-:-:S03]  /*13d50*/  IMAD.WIDE R42, R245, 0x4, R14 ;  /* 0x00000004f52a7825 */ /* 0x010fc600078e020e */
[----:B------:R1:W-:Y:S01]  /*13d60*/  STL.64 [R1+0x798], R38 ;  /* 0x0007982601007387 */ /* 0x0003e20000100a00 */
[----:B-----5:R-:W-:-:S03]  /*13d70*/  IMAD.WIDE R40, R245, 0x4, R16 ;  /* 0x00000004f5287825 */ /* 0x020fc600078e0210 */
[----:B------:R2:W-:Y:S04]  /*13d80*/  LDGSTS.E [R0+0x1cc80], desc[UR14][R250.64], !P6 ;  /* 0x1cc80000fa007fae */ /* 0x0005e8000f12184e */
[----:B------:R3:W-:Y:S01]  /*13d90*/  LDGSTS.E [R0+0x1cd00], desc[UR14][R48.64], !P6 ;  /* 0x1cd0000030007fae */ /* 0x0007e2000f12184e */
[----:B-1----:R-:W-:-:S03]  /*13da0*/  IMAD.WIDE R38, R245, 0x4, R18 ;  /* 0x00000004f5267825 */ /* 0x002fc600078e0212 */
[----:B------:R1:W-:Y:S04]  /*13db0*/  STL.64 [R1+0x790], R2 ;  /* 0x0007900201007387 */ /* 0x0003e80000100a00 */
[----:B------:R4:W-:Y:S04]  /*13dc0*/  LDGSTS.E [R0+0x1cd80], desc[UR14][R46.64], !P6 ;  /* 0x1cd800002e007fae */ /* 0x0009e8000f12184e */
[----:B------:R5:W-:Y:S01]  /*13dd0*/  LDGSTS.E [R0+0x1ce00], desc[UR14][R44.64], !P6 ;  /* 0x1ce000002c007fae */ /* 0x000be2000f12184e */
[----:B-1----:R-:W-:-:S03]  /*13de0*/  IADD3 R3, R247, -0x80, RZ ;  /* 0xffffff80f7037810 */ /* 0x002fc60007ffe0ff */
[----:B------:R1:W-:Y:S01]  /*13df0*/  LDGSTS.E [R0+0x1ce80], desc[UR14][R42.64], !P6 ;  /* 0x1ce800002a007fae */ /* 0x0003e2000f12184e */
[----:B------:R-:W-:-:S03]  /*13e00*/  IMAD R2, R244, 0x7f, RZ ;  /* 0x0000007ff4027824 */ /* 0x000fc600078e02ff */
[----:B------:R1:W-:Y:S04]  /*13e10*/  LDGSTS.E [R0+0x1cf00], desc[UR14][R40.64], !P6 ;  /* 0x1cf0000028007fae */ /* 0x0003e8000f12184e */
[----:B------:R1:W-:Y:S01]  /*13e20*/  LDGSTS.E [R0+0x1cf80], desc[UR14][R38.64], !P6 ;  /* 0x1cf8000026007fae */ /* 0x0003e2000f12184e */
[----:B------:R-:W-:Y:S01]  /*13e30*/  ISETP.GE.AND P6, PT, R246, R3, PT ;  /* 0x00000003f600720c */ /* 0x000fe20003fc6270 */
[----:B------:R-:W-:Y:S02]  /*13e40*/  IMAD R246, R244, 0x77, RZ ;  /* 0x00000077f4f67824 */ /* 0x000fe400078e02ff */
[----:B------:R2:W-:Y:S02]  /*13e50*/  STL.64 [R1+0x6f0], R250 ;  /* 0x0006f0fa01007387 */ /* 0x0005e40000100a00 */
[----:B------:R-:W-:-:S02]  /*13e60*/  IMAD.WIDE R244, R246, 0x4, R4 ;  /* 0x00000004f6f47825 */ /* 0x000fc400078e0204 */
[----:B------:R3:W-:Y:S04]  /*13e70*/  STL.64 [R1+0x6e8], R48 ;  /* 0x0006e83001007387 */ /* 0x0007e80000100a00 */
        /* <DEDUP_REMOVED lines=10> */
[----:B------:R1:W-:Y:S01]  /*13f20*/  STL.64 [R1+0x6c0], R38 ;  /* 0x0006c02601007387 */ /* 0x0003e20000100a00 */
[----:B--2---:R-:W-:-:S03]  /*13f30*/  IMAD.WIDE R40, R246, 0x4, R16 ;  /* 0x00000004f6287825 */ /* 0x004fc600078e0210 */
[----:B------:R2:W-:Y:S04]  /*13f40*/  LDGSTS.E [R0+0x1dc80], desc[UR14][R250.64], !P4 ;  /* 0x1dc80000fa007fae */ /* 0x0005e8000e12184e */
[----:B------:R2:W-:Y:S01]  /*13f50*/  STL.64 [R1+0x620], R250 ;  /* 0x000620fa01007387 */ /* 0x0005e20000100a00 */
[----:B-1----:R-:W-:-:S03]  /*13f60*/  IMAD.WIDE R38, R246, 0x4, R18 ;  /* 0x00000004f6267825 */ /* 0x002fc600078e0212 */
[----:B------:R1:W-:Y:S01]  /*13f70*/  LDGSTS.E [R0+0x1dd00], desc[UR14][R48.64], !P4 ;  /* 0x1dd0000030007fae */ /* 0x0003e2000e12184e */
[----:B------:R-:W-:-:S03]  /*13f80*/  IMAD.WIDE R246, R248, 0x4, R4 ;  /* 0x00000004f8f67825 */ /* 0x000fc600078e0204 */
[----:B------:R1:W-:Y:S01]  /*13f90*/  STL.64 [R1+0x618], R48 ;  /* 0x0006183001007387 */ /* 0x0003e20000100a00 */
[----:B--2---:R-:W-:-:S03]  /*13fa0*/  IMAD.WIDE R250, R248, 0x4, R8 ;  /* 0x00000004f8fa7825 */ /* 0x004fc600078e0208 */
[----:B------:R2:W-:Y:S04]  /*13fb0*/  LDGSTS.E [R0+0x1dd80], desc[UR14][R46.64], !P4 ;  /* 0x1dd800002e007fae */ /* 0x0005e8000e12184e */
[----:B------:R3:W-:Y:S01]  /*13fc0*/  LDGSTS.E [R0+0x1de00], desc[UR14][R44.64], !P4 ;  /* 0x1de000002c007fae */ /* 0x0007e2000e12184e */
[----:B-1----:R-:W-:-:S03]  /*13fd0*/  IMAD.WIDE R48, R248, 0x4, R6 ;  /* 0x00000004f8307825 */ /* 0x002fc600078e0206 */
[----:B------:R2:W-:Y:S04]  /*13fe0*/  STL.64 [R1+0x610], R46 ;  /* 0x0006102e01007387 */ /* 0x0005e80000100a00 */
[----:B------:R1:W-:Y:S04]  /*13ff0*/  LDGSTS.E [R0+0x1de80], desc[UR14][R42.64], !P4 ;  /* 0x1de800002a007fae */ /* 0x0003e8000e12184e */
[----:B------:R3:W-:Y:S04]  /*14000*/  STL.64 [R1+0x608], R44 ;  /* 0x0006082c01007387 */ /* 0x0007e80000100a00 */
[----:B------:R4:W-:Y:S01]  /*14010*/  LDGSTS.E [R0+0x1df00], desc[UR14][R40.64], !P4 ;  /* 0x1df0000028007fae */ /* 0x0009e2000e12184e */
[----:B--2---:R-:W-:-:S03]  /*14020*/  IMAD.WIDE R46, R248, 0x4, R10 ;  /* 0x00000004f82e7825 */ /* 0x004fc600078e020a */
[----:B------:R1:W-:Y:S04]  /*14030*/  STL.64 [R1+0x600], R42 ;  /* 0x0006002a01007387 */ /* 0x0003e80000100a00 */
[----:B------:R2:W-:Y:S01]  /*14040*/  LDGSTS.E [R0+0x1df80], desc[UR14][R38.64], !P4 ;  /* 0x1df8000026007fae */ /* 0x0005e2000e12184e */
[C---:B---3--:R-:W-:Y:S01]  /*14050*/  IMAD.WIDE R44, R248.reuse, 0x4, R12 ;  /* 0x00000004f82c7825 */ /* 0x048fe200078e020c */
[----:B------:R-:W-:Y:S02]  /*14060*/  ISETP.GE.U32.AND P4, PT, R3, 0x7fffff01, PT ;  /* 0x7fffff010300780c */ /* 0x000fe40003f86070 */
[----:B------:R4:W-:Y:S01]  /*14070*/  STL.64 [R1+0x5f8], R40 ;  /* 0x0005f82801007387 */ /* 0x0009e20000100a00 */
[----:B-1----:R-:W-:-:S03]  /*14080*/  IMAD.WIDE R42, R248, 0x4, R14 ;  /* 0x00000004f82a7825 */ /* 0x002fc600078e020e */
[----:B------:R-:W-:Y:S04]  /*14090*/  LDGSTS.E [R0+0x1ec00], desc[UR14][R246.64], !P2 ;  /* 0x1ec00000f6007fae */ /* 0x000fe8000d12184e */
[----:B------:R2:W-:Y:S01]  /*140a0*/  STL.64 [R1+0x5f0], R38 ;  /* 0x0005f02601007387 */ /* 0x0005e20000100a00 */
[----:B----4-:R-:W-:-:S03]  /*140b0*/  IMAD.WIDE R40, R248, 0x4, R16 ;  /* 0x00000004f8287825 */ /* 0x010fc600078e0210 */
[----:B------:R-:W-:Y:S04]  /*140c0*/  LDGSTS.E [R0+0x1ec80], desc[UR14][R48.64], !P2 ;  /* 0x1ec8000030007fae */ /* 0x000fe8000d12184e */
[----:B------:R-:W-:Y:S01]  /*140d0*/  STL.64 [R1+0x550], R48 ;  /* 0x0005503001007387 */ /* 0x000fe20000100a00 */
[----:B--2---:R-:W-:-:S03]  /*140e0*/  IMAD.WIDE R38, R248, 0x4, R18 ;  /* 0x00000004f8267825 */ /* 0x004fc600078e0212 */
[----:B------:R-:W-:Y:S04]  /*140f0*/  LDGSTS.E [R0+0x1ed00], desc[UR14][R250.64], !P2 ;  /* 0x1ed00000fa007fae */ /* 0x000fe8000d12184e */
[----:B------:R-:W-:Y:S04]  /*14100*/  STL.64 [R1+0x548], R250 ;  /* 0x000548fa01007387 */ /* 0x000fe80000100a00 */
[----:B------:R1:W-:Y:S04]  /*14110*/  LDGSTS.E [R0+0x1ed80], desc[UR14][R46.64], !P2 ;  /* 0x1ed800002e007fae */ /* 0x0003e8000d12184e */
        /* <DEDUP_REMOVED lines=8> */
[----:B------:R-:W2:Y:S01]  /*141a0*/  LDL.LU.64 R48, [R1+0x4028] ;  /* 0x0040280001307983 */ /* 0x000ea20000300a00 */
[----:B------:R-:W-:-:S03]  /*141b0*/  IMAD.WIDE R250, R2, 0x4, R16 ;  /* 0x0000000402fa7825 */ /* 0x000fc600078e0210 */
[----:B------:R4:W-:Y:S01]  /*141c0*/  LDGSTS.E [R0+0x1ef80], desc[UR14][R38.64], !P2 ;  /* 0x1ef8000026007fae */ /* 0x0009e2000d12184e */
[----:B------:R-:W-:Y:S01]  /*141d0*/  ISETP.GE.AND P2, PT, R249, R3, PT ;  /* 0x00000003f900720c */ /* 0x000fe20003f46270 */
[C---:B---3--:R-:W-:Y:S02]  /*141e0*/  IMAD.WIDE R42, R2.reuse, 0x4, R10 ;  /* 0x00000004022a7825 */ /* 0x048fe400078e020a */
[----:B------:R1:W-:Y:S02]  /*141f0*/  STL.64 [R1+0x528], R40 ;  /* 0x0005282801007387 */ /* 0x0003e40000100a00 */
[C---:B------:R-:W-:Y:S02]  /*14200*/  IMAD.WIDE R248, R2.reuse, 0x4, R4 ;  /* 0x0000000402f87825 */ /* 0x040fe400078e0204 */
[----:B------:R4:W-:Y:S04]  /*14210*/  STL.64 [R1+0x520], R38 ;  /* 0x0005202601007387 */ /* 0x0009e80000100a00 */
[----:B------:R3:W-:Y:S01]  /*14220*/  STL.64 [R1+0x480], R46 ;  /* 0x0004802e01007387 */ /* 0x0007e20000100a00 */
[----:B-1----:R-:W-:-:S03]  /*14230*/  IMAD.WIDE R40, R2, 0x4, R12 ;  /* 0x0000000402287825 */ /* 0x002fc600078e020c */
[----:B------:R1:W-:Y:S01]  /*14240*/  STL.64 [R1+0x478], R44 ;  /* 0x0004782c01007387 */ /* 0x0003e20000100a00 */
[----:B----4-:R-:W-:-:S03]  /*14250*/  IMAD.WIDE R38, R2, 0x4, R14 ;  /* 0x0000000402267825 */ /* 0x010fc600078e020e */
[----:B------:R4:W-:Y:S01]  /*14260*/  STL.64 [R1+0x470], R42 ;  /* 0x0004702a01007387 */ /* 0x0009e20000100a00 */
[----:B------:R-:W-:-:S03]  /*14270*/  IMAD.WIDE R4, R252, 0x4, R4 ;  /* 0x00000004fc047825 */ /* 0x000fc600078e0204 */
[----:B------:R5:W-:Y:S01]  /*14280*/  STL.64 [R1+0x468], R40 ;  /* 0x0004682801007387 */ /* 0x000be20000100a00 */
[----:B------:R-:W-:-:S03]  /*14290*/  IMAD.WIDE R6, R252, 0x4, R6 ;  /* 0x00000004fc067825 */ /* 0x000fc600078e0206 */
[----:B------:R2:W-:Y:S01]  /*142a0*/  LDGSTS.E [R0+0x1fc00], desc[UR14][R248.64], !P4 ;  /* 0x1fc00000f8007fae */ /* 0x0005e2000e12184e */
[----:B------:R-:W-:-:S03]  /*142b0*/  IMAD.WIDE R8, R252, 0x4, R8 ;  /* 0x00000004fc087825 */ /* 0x000fc600078e0208 */
[----:B------:R5:W-:Y:S01]  /*142c0*/  STL.64 [R1+0x460], R38 ;  /* 0x0004602601007387 */ /* 0x000be20000100a00 */
[----:B------:R-:W-:-:S03]  /*142d0*/  IMAD.WIDE R10, R252, 0x4, R10 ;  /* 0x00000004fc0a7825 */ /* 0x000fc600078e020a */
[----:B------:R2:W-:Y:S01]  /*142e0*/  LDGSTS.E [R0+0x1fc80], desc[UR14][R46.64], !P4 ;  /* 0x1fc800002e007fae */ /* 0x0005e2000e12184e */
[----:B------:R-:W-:-:S03]  /*142f0*/  IMAD.WIDE R2, R2, 0x4, R18 ;  /* 0x0000000402027825 */ /* 0x000fc600078e0212 */
[----:B------:R2:W-:Y:S04]  /*14300*/  LDGSTS.E [R0+0x1fd00], desc[UR14][R44.64], !P4 ;  /* 0x1fd000002c007fae */ /* 0x0005e8000e12184e */
[----:B------:R2:W-:Y:S04]  /*14310*/  LDGSTS.E [R0+0x1fd80], desc[UR14][R42.64], !P4 ;  /* 0x1fd800002a007fae */ /* 0x0005e8000e12184e */
[----:B---3--:R-:W3:Y:S04]  /*14320*/  LDL.LU.64 R46, [R1+0x4020] ;  /* 0x00402000012e7983 */ /* 0x008ee80000300a00 */
[----:B-1----:R-:W2:Y:S04]  /*14330*/  LDL.LU.64 R44, [R1+0x4018] ;  /* 0x00401800012c7983 */ /* 0x002ea80000300a00 */
[----:B----4-:R-:W4:Y:S04]  /*14340*/  LDL.LU.64 R42, [R1+0x4010] ;  /* 0x00401000012a7983 */ /* 0x010f280000300a00 */
[----:B------:R1:W-:Y:S04]  /*14350*/  LDGSTS.E [R0+0x1fe00], desc[UR14][R40.64], !P4 ;  /* 0x1fe0000028007fae */ /* 0x0003e8000e12184e */
[----:B------:R1:W-:Y:S04]  /*14360*/  LDGSTS.E [R0+0x1fe80], desc[UR14][R38.64], !P4 ;  /* 0x1fe8000026007fae */ /* 0x0003e8000e12184e */
[----:B------:R-:W-:Y:S04]  /*14370*/  LDGSTS.E [R0+0x1ff00], desc[UR14][R250.64], !P4 ;  /* 0x1ff00000fa007fae */ /* 0x000fe8000e12184e */
[----:B-----5:R-:W5:Y:S04]  /*14380*/  LDL.LU.64 R40, [R1+0x4008] ;  /* 0x0040080001287983 */ /* 0x020f680000300a00 */
[----:B------:R-:W3:Y:S04]  /*14390*/  LDL.LU.64 R38, [R1+0x4000] ;  /* 0x0040000001267983 */ /* 0x000ee80000300a00 */
[----:B------:R1:W-:Y:S04]  /*143a0*/  STL.64 [R1+0x1e28], R4 ;  /* 0x001e280401007387 */ /* 0x0003e80000100a00 */
[----:B------:R-:W-:Y:S01]  /*143b0*/  LDGSTS.E [R0+0x1ff80], desc[UR14][R2.64], !P4 ;  /* 0x1ff8000002007fae */ /* 0x000fe2000e12184e */
[----:B------:R-:W-:-:S03]  /*143c0*/  PLOP3.LUT P4, PT, PT, PT, UP0, 0x80, 0x0 ;  /* 0x000000000000781c */ /* 0x000fc60003f8f008 */
[----:B-1----:R-:W2:Y:S04]  /*143d0*/  LDL.LU.64 R4, [R1+0x30] ;  /* 0x0000300001047983 */ /* 0x002ea80000300a00 */
[----:B------:R1:W-:Y:S04]  /*143e0*/  STL.64 [R1+0x1ea8], R6 ;  /* 0x001ea80601007387 */ /* 0x0003e80000100a00 */
[----:B-1----:R-:W4:Y:S04]  /*143f0*/  LDL.LU.64 R6, [R1+0x130] ;  /* 0x0001300001067983 */ /* 0x002f280000300a00 */
[----:B------:R1:W-:Y:S04]  /*14400*/  STL.64 [R1+0x1ee8], R8 ;  /* 0x001ee80801007387 */ /* 0x0003e80000100a00 */
[----:B-1----:R-:W5:Y:S04]  /*14410*/  LDL.LU.64 R8, [R1+0x230] ;  /* 0x0002300001087983 */ /* 0x002f680000300a00 */
[----:B------:R1:W-:Y:S02]  /*14420*/  STL.64 [R1+0x1f28], R10 ;  /* 0x001f280a01007387 */ /* 0x0003e40000100a00 */
[----:B-1----:R-:W-:-:S04]  /*14430*/  IMAD.WIDE R10, R252, 0x4, R12 ;  /* 0x00000004fc0a7825 */ /* 0x002fc800078e020c */
[C---:B------:R-:W-:Y:S01]  /*14440*/  IMAD.WIDE R12, R252.reuse, 0x4, R14 ;  /* 0x00000004fc0c7825 */ /* 0x040fe200078e020e */
[----:B------:R1:W-:Y:S03]  /*14450*/  STL.64 [R1+0x1f68], R10 ;  /* 0x001f680a01007387 */ /* 0x0003e60000100a00 */
[C---:B------:R-:W-:Y:S01]  /*14460*/  IMAD.WIDE R14, R252.reuse, 0x4, R16 ;  /* 0x00000004fc0e7825 */ /* 0x040fe200078e0210 */
[----:B------:R1:W-:Y:S04]  /*14470*/  STL.64 [R1+0x1f88], R12 ;  /* 0x001f880c01007387 */ /* 0x0003e80000100a00 */
[----:B------:R-:W-:Y:S01]  /*14480*/  STL.64 [R1+0x1f90], R14 ;  /* 0x001f900e01007387 */ /* 0x000fe20000100a00 */
[----:B-1----:R-:W-:-:S04]  /*14490*/  IMAD.WIDE R10, R252, 0x4, R18 ;  /* 0x00000004fc0a7825 */ /* 0x002fc800078e0212 */
[C---:B------:R-:W-:Y:S02]  /*144a0*/  IMAD.WIDE R12, R252.reuse, 0x4, R36 ;  /* 0x00000004fc0c7825 */ /* 0x040fe400078e0224 */
[----:B------:R-:W3:Y:S04]  /*144b0*/  LDL.LU.64 R36, [R1+0x3ff8] ;  /* 0x003ff80001247983 */ /* 0x000ee80000300a00 */
[----:B------:R1:W-:Y:S02]  /*144c0*/  STL.64 [R1+0x1f98], R10 ;  /* 0x001f980a01007387 */ /* 0x0003e40000100a00 */
[C---:B-1----:R-:W-:Y:S02]  /*144d0*/  IMAD.WIDE R10, R252.reuse, 0x4, R34 ;  /* 0x00000004fc0a7825 */ /* 0x042fe400078e0222 */
[----:B------:R-:W3:Y:S04]  /*144e0*/  LDL.LU.64 R34, [R1+0x3ff0] ;  /* 0x003ff00001227983 */ /* 0x000ee80000300a00 */
[----:B------:R1:W-:Y:S02]  /*144f0*/  STL.64 [R1+0xff0], R12 ;  /* 0x000ff00c01007387 */ /* 0x0003e40000100a00 */
[----:B-1----:R-:W-:-:S02]  /*14500*/  IMAD.WIDE R12, R252, 0x4, R32 ;  /* 0x00000004fc0c7825 */ /* 0x002fc400078e0220 */
[----:B------:R-:W3:Y:S04]  /*14510*/  LDL.LU.64 R32, [R1+0x3fe8] ;  /* 0x003fe80001207983 */ /* 0x000ee80000300a00 */
[----:B------:R1:W-:Y:S04]  /*14520*/  STL.64 [R1+0xfe0], R10 ;  /* 0x000fe00a01007387 */ /* 0x0003e80000100a00 */
[----:B------:R-:W-:Y:S01]  /*14530*/  STL.64 [R1+0x1448], R12 ;  /* 0x0014480c01007387 */ /* 0x000fe20000100a00 */
[----:B-1----:R-:W-:-:S03]  /*14540*/  IMAD.WIDE R10, R252, 0x4, R30 ;  /* 0x00000004fc0a7825 */ /* 0x002fc600078e021e */
[----:B------:R-:W3:Y:S01]  /*14550*/  LDL.LU.64 R30, [R1+0x3fe0] ;  /* 0x003fe000011e7983 */ /* 0x000ee20000300a00 */
[----:B----4-:R-:W-:-:S04]  /*14560*/  IMAD.WIDE R6, R252, 0x4, R6 ;  /* 0x00000004fc067825 */ /* 0x010fc800078e0206 */
[----:B-----5:R-:W-:-:S05]  /*14570*/  IMAD.WIDE R8, R252, 0x4, R8 ;  /* 0x00000004fc087825 */ /* 0x020fca00078e0208 */
[----:B------:R1:W-:Y:S02]  /*14580*/  STL.64 [R1+0x1550], R8 ;  /* 0x0015500801007387 */ /* 0x0003e40000100a00 */
[C---:B-1----:R-:W-:Y:S02]  /*14590*/  IMAD.WIDE R8, R252.reuse, 0x4, R28 ;  /* 0x00000004fc087825 */ /* 0x042fe400078e021c */
[----:B------:R-:W4:Y:S04]  /*145a0*/  LDL.LU.64 R28, [R1+0x3fd8] ;  /* 0x003fd800011c7983 */ /* 0x000f280000300a00 */
[----:B------:R1:W-:Y:S02]  /*145b0*/  STL.64 [R1+0x1658], R10 ;  /* 0x0016580a01007387 */ /* 0x0003e40000100a00 */
[----:B-1----:R-:W-:-:S02]  /*145c0*/  IMAD.WIDE R10, R252, 0x4, R26 ;  /* 0x00000004fc0a7825 */ /* 0x002fc400078e021a */
[----:B------:R-:W5:Y:S04]  /*145d0*/  LDL.LU.64 R26, [R1+0x3fd0] ;  /* 0x003fd000011a7983 */ /* 0x000f680000300a00 */
[----:B------:R1:W-:Y:S04]  /*145e0*/  STL.64 [R1+0x1760], R8 ;  /* 0x0017600801007387 */ /* 0x0003e80000100a00 */
[----:B------:R-:W-:Y:S01]  /*145f0*/  STL.64 [R1+0x1878], R10 ;  /* 0x0018780a01007387 */ /* 0x000fe20000100a00 */
[----:B-1----:R-:W-:-:S03]  /*14600*/  IMAD.WIDE R8, R252, 0x4, R24 ;  /* 0x00000004fc087825 */ /* 0x002fc600078e0218 */
[----:B------:R-:W3:Y:S04]  /*14610*/  LDL.LU.64 R24, [R1+0x3fc8] ;  /* 0x003fc80001187983 */ /* 0x000ee80000300a00 */
[----:B------:R1:W-:Y:S02]  /*14620*/  STL.64 [R1+0x1970], R6 ;  /* 0x0019700601007387 */ /* 0x0003e40000100a00 */
[C---:B-1----:R-:W-:Y:S02]  /*14630*/  IMAD.WIDE R6, R252.reuse, 0x4, R20 ;  /* 0x00000004fc067825 */ /* 0x042fe400078e0214 */
[----:B------:R-:W4:Y:S04]  /*14640*/  LDL.LU.64 R20, [R1+0x3fc0] ;  /* 0x003fc00001147983 */ /* 0x000f280000300a00 */
[----:B------:R1:W-:Y:S02]  /*14650*/  STL.64 [R1+0x1ab0], R8 ;  /* 0x001ab00801007387 */ /* 0x0003e40000100a00 */
[----:B-1----:R-:W-:-:S02]  /*14660*/  IMAD.WIDE R8, R252, 0x4, R22 ;  /* 0x00000004fc087825 */ /* 0x002fc400078e0216 */
[----:B------:R-:W5:Y:S04]  /*14670*/  LDL.LU.64 R22, [R1+0x3fb8] ;  /* 0x003fb80001167983 */ /* 0x000f680000300a00 */
[----:B------:R2:W-:Y:S04]  /*14680*/  STL.64 [R1+0x1bb8], R6 ;  /* 0x001bb80601007387 */ /* 0x0005e80000100a00 */
[----:B------:R1:W-:Y:S01]  /*14690*/  STL.64 [R1+0x1cc0], R8 ;  /* 0x001cc00801007387 */ /* 0x0003e20000100a00 */
[----:B--2---:R-:W-:-:S04]  /*146a0*/  IMAD.WIDE R6, R252, 0x4, R4 ;  /* 0x00000004fc067825 */ /* 0x004fc800078e0204 */
[C---:B------:R-:W-:Y:S01]  /*146b0*/  IMAD.WIDE R4, R252.reuse, 0x4, R76 ;  /* 0x00000004fc047825 */ /* 0x040fe200078e024c */
[----:B------:R2:W-:Y:S03]  /*146c0*/  STL.64 [R1+0x1ce8], R6 ;  /* 0x001ce80601007387 */ /* 0x0005e60000100a00 */
[C---:B-1----:R-:W-:Y:S01]  /*146d0*/  IMAD.WIDE R8, R252.reuse, 0x4, R134 ;  /* 0x00000004fc087825 */ /* 0x042fe200078e0286 */
[----:B------:R-:W-:Y:S04]  /*146e0*/  STL.64 [R1+0x1cf0], R4 ;  /* 0x001cf00401007387 */ /* 0x000fe80000100a00 */
[----:B------:R1:W-:Y:S01]  /*146f0*/  STL.64 [R1+0x1cf8], R8 ;  /* 0x001cf80801007387 */ /* 0x0003e20000100a00 */
[----:B--2---:R-:W-:-:S05]  /*14700*/  IMAD.WIDE R6, R252, 0x4, R192 ;  /* 0x00000004fc067825 */ /* 0x004fca00078e02c0 */
[----:B------:R2:W-:Y:S01]  /*14710*/  STL.64 [R1+0x1d00], R6 ;  /* 0x001d000601007387 */ /* 0x0005e20000100a00 */
[----:B-1----:R-:W-:-:S04]  /*14720*/  IMAD.WIDE R8, R252, 0x4, R78 ;  /* 0x00000004fc087825 */ /* 0x002fc800078e024e */
[----:B--2---:R-:W-:-:S04]  /*14730*/  IMAD.WIDE R6, R252, 0x4, R136 ;  /* 0x00000004fc067825 */ /* 0x004fc800078e0288 */
[----:B----4-:R-:W-:-:S05]  /*14740*/  IMAD.WIDE R4, R252, 0x4, R20 ;  /* 0x00000004fc047825 */ /* 0x010fca00078e0214 */
[----:B------:R1:W-:Y:S04]  /*14750*/  STL.64 [R1+0x1d08], R4 ;  /* 0x001d080401007387 */ /* 0x0003e80000100a00 */
[----:B------:R5:W-:Y:S04]  /*14760*/  STL.64 [R1+0x1d10], R8 ;  /* 0x001d100801007387 */ /* 0x000be80000100a00 */
[----:B------:R2:W-:Y:S01]  /*14770*/  STL.64 [R1+0x1d18], R6 ;  /* 0x001d180601007387 */ /* 0x0005e20000100a00 */
[----:B-1----:R-:W-:-:S04]  /*14780*/  IMAD.WIDE R4, R252, 0x4, R194 ;  /* 0x00000004fc047825 */ /* 0x002fc800078e02c2 */
[C---:B-----5:R-:W-:Y:S01]  /*14790*/  IMAD.WIDE R8, R252.reuse, 0x4, R22 ;  /* 0x00000004fc087825 */ /* 0x060fe200078e0216 */
[----:B------:R1:W-:Y:S03]  /*147a0*/  STL.64 [R1+0x1d20], R4 ;  /* 0x001d200401007387 */ /* 0x0003e60000100a00 */
[C---:B--2---:R-:W-:Y:S01]  /*147b0*/  IMAD.WIDE R6, R252.reuse, 0x4, R80 ;  /* 0x00000004fc067825 */ /* 0x044fe200078e0250 */
[----:B------:R2:W-:Y:S04]  /*147c0*/  STL.64 [R1+0x1d28], R8 ;  /* 0x001d280801007387 */ /* 0x0005e80000100a00 */
[----:B------:R3:W-:Y:S01]  /*147d0*/  STL.64 [R1+0x1d30], R6 ;  /* 0x001d300601007387 */ /* 0x0007e20000100a00 */
[----:B-1----:R-:W-:-:S04]  /*147e0*/  IMAD.WIDE R4, R252, 0x4, R138 ;  /* 0x00000004fc047825 */ /* 0x002fc800078e028a */
[C---:B--2---:R-:W-:Y:S01]  /*147f0*/  IMAD.WIDE R8, R252.reuse, 0x4, R196 ;  /* 0x00000004fc087825 */ /* 0x044fe200078e02c4 */
[----:B------:R1:W-:Y:S03]  /*14800*/  STL.64 [R1+0x1d38], R4 ;  /* 0x001d380401007387 */ /* 0x0003e60000100a00 */
[C---:B---3--:R-:W-:Y:S01]  /*14810*/  IMAD.WIDE R6, R252.reuse, 0x4, R24 ;  /* 0x00000004fc067825 */ /* 0x048fe200078e0218 */
        /* <DEDUP_REMOVED lines=180> */
[----:B------:R-:W-:Y:S04]  /*15360*/  STL.64 [R1+0x3f30], R8 ;  /* 0x003f300801007387 */ /* 0x000fe80000100a00 */
[----:B------:R-:W2:Y:S01]  /*15370*/  LDL.LU.64 R196, [R1+0x2e8] ;  /* 0x0002e80001c47983 */ /* 0x000ea20000300a00 */
[----:B-1----:R-:W-:-:S03]  /*15380*/  IMAD.WIDE R4, R252, 0x4, R74 ;  /* 0x00000004fc047825 */ /* 0x002fc600078e024a */
[----:B------:R-:W-:Y:S04]  /*15390*/  STL.64 [R1+0x3f38], R6 ;  /* 0x003f380601007387 */ /* 0x000fe80000100a00 */
[----:B------:R-:W3:Y:S04]  /*153a0*/  LDL.LU.64 R138, [R1+0x2e0] ;  /* 0x0002e000018a7983 */ /* 0x000ee80000300a00 */
[----:B------:R1:W-:Y:S04]  /*153b0*/  STL.64 [R1+0x3f40], R4 ;  /* 0x003f400401007387 */ /* 0x0003e80000100a00 */
[----:B------:R-:W4:Y:S04]  /*153c0*/  LDL.LU.64 R80, [R1+0x2d8] ;  /* 0x0002d80001507983 */ /* 0x000f280000300a00 */
[----:B------:R-:W5:Y:S04]  /*153d0*/  LDL.LU.64 R22, [R1+0x2d0] ;  /* 0x0002d00001167983 */ /* 0x000f680000300a00 */
        /* <DEDUP_REMOVED lines=12> */
[----:B-1----:R-:W5:Y:S01]  /*154a0*/  LDL.LU.64 R4, [R1+0x258] ;  /* 0x0002580001047983 */ /* 0x002f620000300a00 */
[----:B------:R-:W-:-:S03]  /*154b0*/  IMAD.WIDE R24, R252, 0x4, R126 ;  /* 0x00000004fc187825 */ /* 0x000fc600078e027e */
[----:B------:R-:W5:Y:S01]  /*154c0*/  LDL.LU.64 R8, [R1+0x250] ;  /* 0x0002500001087983 */ /* 0x000f620000300a00 */
[----:B------:R-:W-:-:S03]  /*154d0*/  IMAD.WIDE R28, R252, 0x4, R128 ;  /* 0x00000004fc1c7825 */ /* 0x000fc600078e0280 */
[----:B------:R-:W5:Y:S01]  /*154e0*/  LDL.LU.64 R6, [R1+0x248] ;  /* 0x0002480001067983 */ /* 0x000f620000300a00 */
[----:B------:R-:W-:-:S03]  /*154f0*/  IMAD.WIDE R26, R252, 0x4, R130 ;  /* 0x00000004fc1a7825 */ /* 0x000fc600078e0282 */
[----:B------:R1:W-:Y:S04]  /*15500*/  STL.64 [R1+0x3f48], R24 ;  /* 0x003f481801007387 */ /* 0x0003e80000100a00 */
[----:B------:R1:W-:Y:S04]  /*15510*/  STL.64 [R1+0x3f50], R28 ;  /* 0x003f501c01007387 */ /* 0x0003e80000100a00 */
[----:B------:R1:W-:Y:S02]  /*15520*/  STL.64 [R1+0x3f58], R26 ;  /* 0x003f581a01007387 */ /* 0x0003e40000100a00 */
[----:B-1----:R-:W-:-:S04]  /*15530*/  IMAD.WIDE R24, R252, 0x4, R132 ;  /* 0x00000004fc187825 */ /* 0x002fc800078e0284 */
[C---:B------:R-:W-:Y:S01]  /*15540*/  IMAD.WIDE R28, R252.reuse, 0x4, R184 ;  /* 0x00000004fc1c7825 */ /* 0x040fe200078e02b8 */
[----:B------:R1:W-:Y:S03]  /*15550*/  STL.64 [R1+0x3f60], R24 ;  /* 0x003f601801007387 */ /* 0x0003e60000100a00 */
[C---:B------:R-:W-:Y:S01]  /*15560*/  IMAD.WIDE R26, R252.reuse, 0x4, R242 ;  /* 0x00000004fc1a7825 */ /* 0x040fe200078e02f2 */
        /* <DEDUP_REMOVED lines=13> */
[----:B------:R4:W-:Y:S01]  /*15640*/  STL.64 [R1+0x3fa0], R26 ;  /* 0x003fa01a01007387 */ /* 0x0009e20000100a00 */
[----:B--2---:R-:W-:-:S05]  /*15650*/  IMAD.WIDE R24, R252, 0x4, R196 ;  /* 0x00000004fc187825 */ /* 0x004fca00078e02c4 */
[----:B------:R5:W-:Y:S01]  /*15660*/  STL.64 [R1+0x438], R24 ;  /* 0x0004381801007387 */ /* 0x000be20000100a00 */
[----:B---3--:R-:W-:-:S04]  /*15670*/  IMAD.WIDE R28, R252, 0x4, R138 ;  /* 0x00000004fc1c7825 */ /* 0x008fc800078e028a */
[C---:B----4-:R-:W-:Y:S01]  /*15680*/  IMAD.WIDE R26, R252.reuse, 0x4, R80 ;  /* 0x00000004fc1a7825 */ /* 0x050fe200078e0250 */
[----:B------:R-:W-:Y:S03]  /*15690*/  STL.64 [R1+0x430], R28 ;  /* 0x0004301c01007387 */ /* 0x000fe60000100a00 */
[C---:B-----5:R-:W-:Y:S01]  /*156a0*/  IMAD.WIDE R24, R252.reuse, 0x4, R22 ;  /* 0x00000004fc187825 */ /* 0x060fe200078e0216 */
[----:B------:R1:W-:Y:S03]  /*156b0*/  STL.64 [R1+0x428], R26 ;  /* 0x0004281a01007387 */ /* 0x0003e60000100a00 */
[C---:B------:R-:W-:Y:S01]  /*156c0*/  IMAD.WIDE R22, R252.reuse, 0x4, R194 ;  /* 0x00000004fc167825 */ /* 0x040fe200078e02c2 */
[----:B------:R2:W-:Y:S04]  /*156d0*/  STL.64 [R1+0x420], R24 ;  /* 0x0004201801007387 */ /* 0x0005e80000100a00 */
[----:B------:R3:W-:Y:S01]  /*156e0*/  STL.64 [R1+0x418], R22 ;  /* 0x0004181601007387 */ /* 0x0007e20000100a00 */
[----:B-1----:R-:W-:-:S04]  /*156f0*/  IMAD.WIDE R26, R252, 0x4, R136 ;  /* 0x00000004fc1a7825 */ /* 0x002fc800078e0288 */
[C---:B--2---:R-:W-:Y:S01]  /*15700*/  IMAD.WIDE R24, R252.reuse, 0x4, R78 ;  /* 0x00000004fc187825 */ /* 0x044fe200078e024e */
[----:B------:R-:W-:Y:S03]  /*15710*/  STL.64 [R1+0x410], R26 ;  /* 0x0004101a01007387 */ /* 0x000fe60000100a00 */
[C---:B---3--:R-:W-:Y:S01]  /*15720*/  IMAD.WIDE R22, R252.reuse, 0x4, R20 ;  /* 0x00000004fc167825 */ /* 0x048fe200078e0214 */
[----:B------:R1:W-:Y:S03]  /*15730*/  STL.64 [R1+0x3e8], R24 ;  /* 0x0003e81801007387 */ /* 0x0003e60000100a00 */
[C---:B------:R-:W-:Y:S01]  /*15740*/  IMAD.WIDE R20, R252.reuse, 0x4, R192 ;  /* 0x00000004fc147825 */ /* 0x040fe200078e02c0 */
[----:B------:R2:W-:Y:S04]  /*15750*/  STL.64 [R1+0x2f0], R22 ;  /* 0x0002f01601007387 */ /* 0x0005e80000100a00 */
[----:B------:R3:W-:Y:S01]  /*15760*/  STL.64 [R1+0x2e8], R20 ;  /* 0x0002e81401007387 */ /* 0x0007e20000100a00 */
[----:B-1----:R-:W-:-:S04]  /*15770*/  IMAD.WIDE R24, R252, 0x4, R134 ;  /* 0x00000004fc187825 */ /* 0x002fc800078e0286 */
[C---:B--2---:R-:W-:Y:S01]  /*15780*/  IMAD.WIDE R22, R252.reuse, 0x4, R76 ;  /* 0x00000004fc167825 */ /* 0x044fe200078e024c */
[----:B------:R1:W-:Y:S03]  /*15790*/  STL.64 [R1+0x2e0], R24 ;  /* 0x0002e01801007387 */ /* 0x0003e60000100a00 */
[C---:B---3--:R-:W-:Y:S01]  /*157a0*/  IMAD.WIDE R20, R252.reuse, 0x4, R18 ;  /* 0x00000004fc147825 */ /* 0x048fe200078e0212 */
[----:B------:R2:W-:Y:S03]  /*157b0*/  STL.64 [R1+0x2d8], R22 ;  /* 0x0002d81601007387 */ /* 0x0005e60000100a00 */
[C---:B------:R-:W-:Y:S01]  /*157c0*/  IMAD.WIDE R18, R252.reuse, 0x4, R16 ;  /* 0x00000004fc127825 */ /* 0x040fe200078e0210 */
[----:B------:R3:W-:Y:S03]  /*157d0*/  STL.64 [R1+0x2d0], R20 ;  /* 0x0002d01401007387 */ /* 0x0007e60000100a00 */
[C---:B------:R-:W-:Y:S01]  /*157e0*/  IMAD.WIDE R16, R252.reuse, 0x4, R14 ;  /* 0x00000004fc107825 */ /* 0x040fe200078e020e */
[----:B------:R4:W-:Y:S03]  /*157f0*/  STL.64 [R1+0x2c8], R18 ;  /* 0x0002c81201007387 */ /* 0x0009e60000100a00 */
[C---:B------:R-:W-:Y:S01]  /*15800*/  IMAD.WIDE R14, R252.reuse, 0x4, R12 ;  /* 0x00000004fc0e7825 */ /* 0x040fe200078e020c */
[----:B------:R5:W-:Y:S03]  /*15810*/  STL.64 [R1+0x2c0], R16 ;  /* 0x0002c01001007387 */ /* 0x000be60000100a00 */
[C---:B------:R-:W-:Y:S01]  /*15820*/  IMAD.WIDE R12, R252.reuse, 0x4, R10 ;  /* 0x00000004fc0c7825 */ /* 0x040fe200078e020a */
[----:B------:R5:W-:Y:S03]  /*15830*/  STL.64 [R1+0x2b8], R14 ;  /* 0x0002b80e01007387 */ /* 0x000be60000100a00 */
[----:B------:R-:W-:-:S02]  /*15840*/  IMAD.WIDE R10, R252, 0x4, R4 ;  /* 0x00000004fc0a7825 */ /* 0x000fc400078e0204 */
[----:B------:R-:W5:Y:S02]  /*15850*/  LDL.LU.64 R4, [R1+0x240] ;  /* 0x0002400001047983 */ /* 0x000f640000300a00 */
[C---:B------:R-:W-:Y:S02]  /*15860*/  IMAD.WIDE R8, R252.reuse, 0x4, R8 ;  /* 0x00000004fc087825 */ /* 0x040fe400078e0208 */
[----:B------:R5:W-:Y:S02]  /*15870*/  STL.64 [R1+0x2b0], R12 ;  /* 0x0002b00c01007387 */ /* 0x000be40000100a00 */
[C---:B------:R-:W-:Y:S02]  /*15880*/  IMAD.WIDE R6, R252.reuse, 0x4, R6 ;  /* 0x00000004fc067825 */ /* 0x040fe400078e0206 */
[----:B------:R5:W-:Y:S04]  /*15890*/  STL.64 [R1+0x278], R10 ;  /* 0x0002780a01007387 */ /* 0x000be80000100a00 */
[----:B------:R-:W5:Y:S04]  /*158a0*/  LDL.LU.64 R144, [R1+0x238] ;  /* 0x0002380001907983 */ /* 0x000f680000300a00 */
[----:B------:R-:W-:Y:S04]  /*158b0*/  STL.64 [R1+0x270], R8 ;  /* 0x0002700801007387 */ /* 0x000fe80000100a00 */
[----:B------:R-:W5:Y:S04]  /*158c0*/  LDL.LU.64 R86, [R1+0x228] ;  /* 0x0002280001567983 */ /* 0x000f680000300a00 */
[----:B------:R5:W-:Y:S04]  /*158d0*/  STL.64 [R1+0x268], R6 ;  /* 0x0002680601007387 */ /* 0x000be80000100a00 */
        /* <DEDUP_REMOVED lines=8> */
[----:B-1----:R-:W5:Y:S04]  /*15960*/  LDL.LU.64 R24, [R1+0x1d8] ;  /* 0x0001d80001187983 */ /* 0x002f680000300a00 */
[----:B------:R-:W5:Y:S04]  /*15970*/  LDL.LU.64 R196, [R1+0x1d0] ;  /* 0x0001d00001c47983 */ /* 0x000f680000300a00 */
[----:B------:R-:W5:Y:S04]  /*15980*/  LDL.LU.64 R138, [R1+0x1c8] ;  /* 0x0001c800018a7983 */ /* 0x000f680000300a00 */
[----:B------:R-:W5:Y:S04]  /*15990*/  LDL.LU.64 R80, [R1+0x1c0] ;  /* 0x0001c00001507983 */ /* 0x000f680000300a00 */
[----:B--2---:R-:W2:Y:S04]  /*159a0*/  LDL.LU.64 R22, [R1+0x1b8] ;  /* 0x0001b80001167983 */ /* 0x004ea80000300a00 */
[----:B------:R-:W2:Y:S04]  /*159b0*/  LDL.LU.64 R194, [R1+0x1a8] ;  /* 0x0001a80001c27983 */ /* 0x000ea80000300a00 */
[----:B------:R-:W2:Y:S04]  /*159c0*/  LDL.LU.64 R136, [R1+0x1a0] ;  /* 0x0001a00001887983 */ /* 0x000ea80000300a00 */
[----:B------:R-:W2:Y:S04]  /*159d0*/  LDL.LU.64 R78, [R1+0x198] ;  /* 0x00019800014e7983 */ /* 0x000ea80000300a00 */
[----:B---3--:R-:W3:Y:S04]  /*159e0*/  LDL.LU.64 R20, [R1+0x190] ;  /* 0x0001900001147983 */ /* 0x008ee80000300a00 */
[----:B------:R-:W3:Y:S04]  /*159f0*/  LDL.LU.64 R192, [R1+0x188] ;  /* 0x0001880001c07983 */ /* 0x000ee80000300a00 */
[----:B------:R-:W3:Y:S04]  /*15a00*/  LDL.LU.64 R134, [R1+0x180] ;  /* 0x0001800001867983 */ /* 0x000ee80000300a00 */
[----:B------:R-:W3:Y:S04]  /*15a10*/  LDL.LU.64 R76, [R1+0x178] ;  /* 0x00017800014c7983 */ /* 0x000ee80000300a00 */
[----:B----4-:R-:W4:Y:S04]  /*15a20*/  LDL.LU.64 R18, [R1+0x168] ;  /* 0x0001680001127983 */ /* 0x010f280000300a00 */
[----:B-----5:R-:W5:Y:S04]  /*15a30*/  LDL.LU.64 R16, [R1+0x160] ;  /* 0x0001600001107983 */ /* 0x020f680000300a00 */
[----:B------:R-:W5:Y:S04]  /*15a40*/  LDL.LU.64 R14, [R1+0x158] ;  /* 0x00015800010e7983 */ /* 0x000f680000300a00 */
[----:B------:R-:W5:Y:S04]  /*15a50*/  LDL.LU.64 R12, [R1+0x150] ;  /* 0x00015000010c7983 */ /* 0x000f680000300a00 */
[----:B------:R-:W5:Y:S04]  /*15a60*/  LDL.LU.64 R10, [R1+0x148] ;  /* 0x00014800010a7983 */ /* 0x000f680000300a00 */
[----:B------:R-:W5:Y:S04]  /*15a70*/  LDL.LU.64 R6, [R1+0x140] ;  /* 0x0001400001067983 */ /* 0x000f680000300a00 */
[----:B------:R-:W5:Y:S01]  /*15a80*/  LDL.LU.64 R8, [R1+0x138] ;  /* 0x0001380001087983 */ /* 0x000f620000300a00 */
[----:B------:R-:W-:-:S03]  /*15a90*/  IMAD.WIDE R30, R252, 0x4, R4 ;  /* 0x00000004fc1e7825 */ /* 0x000fc600078e0204 */
[----:B------:R-:W5:Y:S04]  /*15aa0*/  LDL.LU.64 R4, [R1+0x128] ;  /* 0x0001280001047983 */ /* 0x000f680000300a00 */
[----:B------:R1:W-:Y:S01]  /*15ab0*/  STL.64 [R1+0x260], R30 ;  /* 0x0002601e01007387 */ /* 0x0003e20000100a00 */
[----:B------:R-:W-:-:S04]  /*15ac0*/  IMAD.WIDE R34, R252, 0x4, R144 ;  /* 0x00000004fc227825 */ /* 0x000fc800078e0290 */
[C---:B------:R-:W-:Y:S01]  /*15ad0*/  IMAD.WIDE R32, R252.reuse, 0x4, R86 ;  /* 0x00000004fc207825 */ /* 0x040fe200078e0256 */
[----:B------:R-:W-:Y:S03]  /*15ae0*/  STL.64 [R1+0x258], R34 ;  /* 0x0002582201007387 */ /* 0x000fe60000100a00 */
[C---:B-1----:R-:W-:Y:S01]  /*15af0*/  IMAD.WIDE R30, R252.reuse, 0x4, R28 ;  /* 0x00000004fc1e7825 */ /* 0x042fe200078e021c */
[----:B------:R1:W-:Y:S03]  /*15b00*/  STL.64 [R1+0x250], R32 ;  /* 0x0002502001007387 */ /* 0x0003e60000100a00 */
[C---:B------:R-:W-:Y:S01]  /*15b10*/  IMAD.WIDE R28, R252.reuse, 0x4, R200 ;  /* 0x00000004fc1c7825 */ /* 0x040fe200078e02c8 */
[----:B------:R1:W-:Y:S04]  /*15b20*/  STL.64 [R1+0x248], R30 ;  /* 0x0002481e01007387 */ /* 0x0003e80000100a00 */
[----:B------:R1:W-:Y:S02]  /*15b30*/  STL.64 [R1+0x240], R28 ;  /* 0x0002401c01007387 */ /* 0x0003e40000100a00 */
[----:B-1----:R-:W-:-:S04]  /*15b40*/  IMAD.WIDE R32, R252, 0x4, R142 ;  /* 0x00000004fc207825 */ /* 0x002fc800078e028e */
[C---:B------:R-:W-:Y:S01]  /*15b50*/  IMAD.WIDE R30, R252.reuse, 0x4, R84 ;  /* 0x00000004fc1e7825 */ /* 0x040fe200078e0254 */
[----:B------:R-:W-:Y:S03]  /*15b60*/  STL.64 [R1+0x228], R32 ;  /* 0x0002282001007387 */ /* 0x000fe60000100a00 */
[C---:B------:R-:W-:Y:S01]  /*15b70*/  IMAD.WIDE R28, R252.reuse, 0x4, R26 ;  /* 0x00000004fc1c7825 */ /* 0x040fe200078e021a */
        /* <DEDUP_REMOVED lines=11> */
[----:B------:R2:W-:Y:S01]  /*15c30*/  STL.64 [R1+0x1e0], R24 ;  /* 0x0001e01801007387 */ /* 0x0005e20000100a00 */
[----:B-1----:R-:W-:-:S04]  /*15c40*/  IMAD.WIDE R28, R252, 0x4, R138 ;  /* 0x00000004fc1c7825 */ /* 0x002fc800078e028a */
[C---:B--2---:R-:W-:Y:S01]  /*15c50*/  IMAD.WIDE R26, R252.reuse, 0x4, R80 ;  /* 0x00000004fc1a7825 */ /* 0x044fe200078e0250 */
        /* <DEDUP_REMOVED lines=17> */
[C---:B----4-:R-:W-:Y:S01]  /*15d70*/  IMAD.WIDE R20, R252.reuse, 0x4, R18 ;  /* 0x00000004fc147825 */ /* 0x050fe200078e0212 */
[----:B------:R2:W-:Y:S03]  /*15d80*/  STL.64 [R1+0x190], R22 ;  /* 0x0001901601007387 */ /* 0x0005e60000100a00 */
[C---:B-----5:R-:W-:Y:S01]  /*15d90*/  IMAD.WIDE R18, R252.reuse, 0x4, R16 ;  /* 0x00000004fc127825 */ /* 0x060fe200078e0210 */
        /* <DEDUP_REMOVED lines=10> */
[----:B------:R5:W-:Y:S04]  /*15e40*/  STL.64 [R1+0x168], R12 ;  /* 0x0001680c01007387 */ /* 0x000be80000100a00 */
[----:B------:R5:W-:Y:S04]  /*15e50*/  STL.64 [R1+0x160], R10 ;  /* 0x0001600a01007387 */ /* 0x000be80000100a00 */
[----:B------:R-:W5:Y:S04]  /*15e60*/  LDL.LU.64 R144, [R1+0x118] ;  /* 0x0001180001907983 */ /* 0x000f680000300a00 */
[----:B------:R-:W-:Y:S04]  /*15e70*/  STL.64 [R1+0x158], R8 ;  /* 0x0001580801007387 */ /* 0x000fe80000100a00 */
[----:B------:R-:W5:Y:S01]  /*15e80*/  LDL.LU.64 R86, [R1+0x110] ;  /* 0x0001100001567983 */ /* 0x000f620000300a00 */
[----:B------:R-:W-:-:S05]  /*15e90*/  IMAD.WIDE R4, R252, 0x4, R4 ;  /* 0x00000004fc047825 */ /* 0x000fca00078e0204 */
        /* <DEDUP_REMOVED lines=26> */
[----:B------:R-:W2:Y:S04]  /*16040*/  LDL.LU.64 R4, [R1+0x20] ;  /* 0x0000200001047983 */ /* 0x000ea80000300a00 */
[----:B------:R-:W5:Y:S01]  /*16050*/  LDL.LU.64 R8, [R1+0x18] ;  /* 0x0000180001087983 */ /* 0x000f620000300a00 */
[----:B------:R-:W-:-:S03]  /*16060*/  IMAD.WIDE R30, R252, 0x4, R6 ;  /* 0x00000004fc1e7825 */ /* 0x000fc600078e0206 */
[----:B------:R-:W5:Y:S04]  /*16070*/  LDL.LU.64 R6, [R1+0x10] ;  /* 0x0000100001067983 */ /* 0x000f680000300a00 */
[----:B------:R1:W-:Y:S02]  /*16080*/  STL.64 [R1+0x148], R30 ;  /* 0x0001481e01007387 */ /* 0x0003e40000100a00 */
[----:B-1----:R-:W-:-:S04]  /*16090*/  IMAD.WIDE R30, R252, 0x4, R144 ;  /* 0x00000004fc1e7825 */ /* 0x002fc800078e0290 */
[C---:B------:R-:W-:Y:S01]  /*160a0*/  IMAD.WIDE R34, R252.reuse, 0x4, R86 ;  /* 0x00000004fc227825 */ /* 0x040fe200078e0256 */
[----:B------:R1:W-:Y:S04]  /*160b0*/  STL.64 [R1+0x140], R30 ;  /* 0x0001401e01007387 */ /* 0x0003e80000100a00 */
[----:B------:R-:W-:Y:S01]  /*160c0*/  STL.64 [R1+0x128], R34 ;  /* 0x0001282201007387 */ /* 0x000fe20000100a00 */
[----:B------:R-:W-:-:S04]  /*160d0*/  IMAD.WIDE R32, R252, 0x4, R28 ;  /* 0x00000004fc207825 */ /* 0x000fc800078e021c */
[C---:B-1----:R-:W-:Y:S01]  /*160e0*/  IMAD.WIDE R30, R252.reuse, 0x4, R200 ;  /* 0x00000004fc1e7825 */ /* 0x042fe200078e02c8 */
[----:B------:R-:W-:Y:S03]  /*160f0*/  STL.64 [R1+0x120], R32 ;  /* 0x0001202001007387 */ /* 0x000fe60000100a00 */
[C---:B------:R-:W-:Y:S01]  /*16100*/  IMAD.WIDE R28, R252.reuse, 0x4, R142 ;  /* 0x00000004fc1c7825 */ /* 0x040fe200078e028e */
[----:B------:R1:W-:Y:S04]  /*16110*/  STL.64 [R1+0x70], R30 ;  /* 0x0000701e01007387 */ /* 0x0003e80000100a00 */
[----:B------:R1:W-:Y:S01]  /*16120*/  STL.64 [R1+0x30], R28 ;  /* 0x0000301c01007387 */ /* 0x0003e20000100a00 */
[----:B--2---:R-:W-:-:S03]  /*16130*/  IMAD.WIDE R188, R252, 0x4, R4 ;  /* 0x00000004fcbc7825 */ /* 0x004fc600078e0204 */
[----:B------:R-:W2:Y:S04]  /*16140*/  LDL.LU.64 R4, [R1+0x8] ;  /* 0x0000080001047983 */ /* 0x000ea80000300a00 */
[----:B------:R-:W2:Y:S04]  /*16150*/  LDL.LU.64 R146, [R1] ;  /* 0x0000000001927983 */ /* 0x000ea80000300a00 */
[----:B------:R-:W2:Y:S04]  /*16160*/  LDL.LU.64 R88, [R1+0x2f8] ;  /* 0x0002f80001587983 */ /* 0x000ea80000300a00 */
[----:B-1----:R-:W2:Y:S01]  /*16170*/  LDL.LU.64 R30, [R1+0x300] ;  /* 0x00030000011e7983 */ /* 0x002ea20000300a00 */
[----:B------:R-:W-:-:S03]  /*16180*/  IMAD.WIDE R248, R252, 0x4, R84 ;  /* 0x00000004fcf87825 */ /* 0x000fc600078e0254 */
[----:B------:R-:W2:Y:S01]  /*16190*/  LDL.LU.64 R144, [R1+0x308] ;  /* 0x0003080001907983 */ /* 0x000ea20000300a00 */
        /* <DEDUP_REMOVED lines=10> */
[----:B---3--:R-:W-:-:S03]  /*16240*/  IMAD.WIDE R206, R252, 0x4, R134 ;  /* 0x00000004fcce7825 */ /* 0x008fc600078e0286 */
[----:B------:R-:W3:Y:S01]  /*16250*/  LDL.LU.64 R140, [R1+0x338] ;  /* 0x00033800018c7983 */ /* 0x000ee20000300a00 */
[----:B------:R-:W-:-:S03]  /*16260*/  IMAD.WIDE R234, R252, 0x4, R24 ;  /* 0x00000004fcea7825 */ /* 0x000fc600078e0218 */
        /* <DEDUP_REMOVED lines=15> */
[----:B----4-:R-:W-:-:S03]  /*16360*/  IMAD.WIDE R202, R252, 0x4, R18 ;  /* 0x00000004fcca7825 */ /* 0x010fc600078e0212 */
[----:B------:R-:W4:Y:S01]  /*16370*/  LDL.LU.64 R78, [R1+0x380] ;  /* 0x00038000014e7983 */ /* 0x000f220000300a00 */
[----:B------:R-:W-:-:S03]  /*16380*/  IMAD.WIDE R240, R252, 0x4, R198 ;  /* 0x00000004fcf07825 */ /* 0x000fc600078e02c6 */
[----:B------:R-:W4:Y:S01]  /*16390*/  LDL.LU.64 R20, [R1+0x388] ;  /* 0x0003880001147983 */ /* 0x000f220000300a00 */
[----:B-----5:R-:W-:-:S03]  /*163a0*/  IMAD.WIDE R200, R252, 0x4, R16 ;  /* 0x00000004fcc87825 */ /* 0x020fc600078e0210 */
[----:B------:R-:W5:Y:S01]  /*163b0*/  LDL.LU.64 R192, [R1+0x390] ;  /* 0x0003900001c07983 */ /* 0x000f620000300a00 */
[----:B------:R-:W-:-:S03]  /*163c0*/  IMAD.WIDE R232, R252, 0x4, R196 ;  /* 0x00000004fce87825 */ /* 0x000fc600078e02c4 */
        /* <DEDUP_REMOVED lines=10> */
[----:B------:R-:W5:Y:S04]  /*16470*/  LDL.LU.64 R10, [R1+0x3c0] ;  /* 0x0003c000010a7983 */ /* 0x000f680000300a00 */
[----:B------:R-:W5:Y:S04]  /*16480*/  LDL.LU.64 R8, [R1+0x3c8] ;  /* 0x0003c80001087983 */ /* 0x000f680000300a00 */
[----:B------:R-:W5:Y:S01]  /*16490*/  LDL.LU.64 R6, [R1+0x3d0] ;  /* 0x0003d00001067983 */ /* 0x000f620000300a00 */
[----:B--2---:R-:W-:-:S03]  /*164a0*/  IMAD.WIDE R182, R252, 0x4, R4 ;  /* 0x00000004fcb67825 */ /* 0x004fc600078e0204 */
[----:B------:R-:W2:Y:S01]  /*164b0*/  LDL.LU.64 R4, [R1+0x3d8] ;  /* 0x0003d80001047983 */ /* 0x000ea20000300a00 */
[----:B------:R-:W-:-:S04]  /*164c0*/  IMAD.WIDE R176, R252, 0x4, R30 ;  /* 0x00000004fcb07825 */ /* 0x000fc800078e021e */
[----:B------:R-:W-:-:S04]  /*164d0*/  IMAD.WIDE R174, R252, 0x4, R144 ;  /* 0x00000004fcae7825 */ /* 0x000fc800078e0290 */
[----:B------:R-:W-:-:S04]  /*164e0*/  IMAD.WIDE R170, R252, 0x4, R28 ;  /* 0x00000004fcaa7825 */ /* 0x000fc800078e021c */
[----:B------:R-:W-:-:S04]  /*164f0*/  IMAD.WIDE R144, R252, 0x4, R26 ;  /* 0x00000004fc907825 */ /* 0x000fc800078e021a */
[----:B---3--:R-:W-:-:S04]  /*16500*/  IMAD.WIDE R132, R252, 0x4, R24 ;  /* 0x00000004fc847825 */ /* 0x008fc800078e0218 */
[----:B------:R-:W-:-:S04]  /*16510*/  IMAD.WIDE R128, R252, 0x4, R22 ;  /* 0x00000004fc807825 */ /* 0x000fc800078e0216 */
[----:B----4-:R-:W-:-:S04]  /*16520*/  IMAD.WIDE R122, R252, 0x4, R20 ;  /* 0x00000004fc7a7825 */ /* 0x010fc800078e0214 */
[C---:B-----5:R-:W-:Y:S02]  /*16530*/  IMAD.WIDE R30, R252.reuse, 0x4, R16 ;  /* 0x00000004fc1e7825 */ /* 0x060fe400078e0210 */
[----:B------:R-:W3:Y:S02]  /*16540*/  LDL.LU.64 R16, [R1+0x3e0] ;  /* 0x0003e00001107983 */ /* 0x000ee40000300a00 */
[C---:B------:R-:W-:Y:S02]  /*16550*/  IMAD.WIDE R28, R252.reuse, 0x4, R14 ;  /* 0x00000004fc1c7825 */ /* 0x040fe400078e020e */
[----:B------:R-:W4:Y:S02]  /*16560*/  LDL.LU.64 R14, [R1+0x3f0] ;  /* 0x0003f000010e7983 */ /* 0x000f240000300a00 */
[C---:B------:R-:W-:Y:S02]  /*16570*/  IMAD.WIDE R26, R252.reuse, 0x4, R12 ;  /* 0x00000004fc1a7825 */ /* 0x040fe400078e020c */
[----:B------:R-:W5:Y:S02]  /*16580*/  LDL.LU.64 R12, [R1+0x3f8] ;  /* 0x0003f800010c7983 */ /* 0x000f640000300a00 */
[----:B------:R-:W-:-:S02]  /*16590*/  IMAD.WIDE R24, R252, 0x4, R10 ;  /* 0x00000004fc187825 */ /* 0x000fc400078e020a */
[----:B------:R-:W5:Y:S02]  /*165a0*/  LDL.LU.64 R10, [R1+0x400] ;  /* 0x00040000010a7983 */ /* 0x000f640000300a00 */
[C---:B------:R-:W-:Y:S02]  /*165b0*/  IMAD.WIDE R22, R252.reuse, 0x4, R8 ;  /* 0x00000004fc167825 */ /* 0x040fe400078e0208 */
[----:B------:R-:W5:Y:S02]  /*165c0*/  LDL.LU.64 R8, [R1+0x408] ;  /* 0x0004080001087983 */ /* 0x000f640000300a00 */
[----:B------:R-:W-:-:S04]  /*165d0*/  IMAD.WIDE R32, R252, 0x4, R18 ;  /* 0x00000004fc207825 */ /* 0x000fc800078e0212 */
[C---:B------:R-:W-:Y:S02]  /*165e0*/  IMAD.WIDE R20, R252.reuse, 0x4, R6 ;  /* 0x00000004fc147825 */ /* 0x040fe400078e0206 */
[----:B------:R-:W5:Y:S02]  /*165f0*/  LDL.LU.64 R6, [R1+0x440] ;  /* 0x0004400001067983 */ /* 0x000f640000300a00 */
[----:B------:R-:W-:-:S04]  /*16600*/  IMAD.WIDE R178, R252, 0x4, R88 ;  /* 0x00000004fcb27825 */ /* 0x000fc800078e0258 */
        /* <DEDUP_REMOVED lines=11> */
[C---:B--2---:R-:W-:Y:S02]  /*166c0*/  IMAD.WIDE R18, R252.reuse, 0x4, R4 ;  /* 0x00000004fc127825 */ /* 0x044fe400078e0204 */
[----:B------:R-:W2:Y:S04]  /*166d0*/  LDL.LU.64 R4, [R1+0x448] ;  /* 0x0004480001047983 */ /* 0x000ea80000300a00 */
[----:B------:R-:W3:Y:S04]  /*166e0*/  LDL.LU.64 R100, [R1+0x1428] ;  /* 0x0014280001647983 */ /* 0x000ee80000300a00 */
[----:B------:R-:W4:Y:S04]  /*166f0*/  LDL.LU.64 R42, [R1+0x1430] ;  /* 0x00143000012a7983 */ /* 0x000f280000300a00 */
[----:B------:R-:W5:Y:S04]  /*16700*/  LDL.LU.64 R156, [R1+0x1438] ;  /* 0x00143800019c7983 */ /* 0x000f680000300a00 */
[----:B------:R-:W2:Y:S04]  /*16710*/  LDL.LU.64 R98, [R1+0x1450] ;  /* 0x0014500001627983 */ /* 0x000ea80000300a00 */
        /* <DEDUP_REMOVED lines=19> */
[----:B------:R-:W2:Y:S01]  /*16850*/  LDL.LU.64 R192, [R1+0x1620] ;  /* 0x0016200001c07983 */ /* 0x000ea20000300a00 */
[----:B---3--:R-:W-:-:S04]  /*16860*/  IMAD.WIDE R48, R252, 0x4, R100 ;  /* 0x00000004fc307825 */ /* 0x008fc800078e0264 */
[C---:B----4-:R-:W-:Y:S01]  /*16870*/  IMAD.WIDE R46, R252.reuse, 0x4, R42 ;  /* 0x00000004fc2e7825 */ /* 0x050fe200078e022a */
[----:B------:R-:W-:Y:S03]  /*16880*/  STL.64 [R1], R48 ;  /* 0x0000003001007387 */ /* 0x000fe60000100a00 */
[C---:B-----5:R-:W-:Y:S01]  /*16890*/  IMAD.WIDE R44, R252.reuse, 0x4, R156 ;  /* 0x00000004fc2c7825 */ /* 0x060fe200078e029c */
[----:B------:R-:W-:Y:S03]  /*168a0*/  STL.64 [R1+0x8], R46 ;  /* 0x0000082e01007387 */ /* 0x000fe60000100a00 */
[C---:B--2---:R-:W-:Y:S01]  /*168b0*/  IMAD.WIDE R42, R252.reuse, 0x4, R98 ;  /* 0x00000004fc2a7825 */ /* 0x044fe200078e0262 */
        /* <DEDUP_REMOVED lines=34> */
[----:B------:R-:W-:Y:S03]  /*16ae0*/  STL.64 [R1+0x310], R40 ;  /* 0x0003102801007387 */ /* 0x000fe60000100a00 */
[C---:B---3--:R-:W-:Y:S02]  /*16af0*/  IMAD.WIDE R36, R252.reuse, 0x4, R76 ;  /* 0x00000004fc247825 */ /* 0x048fe400078e024c */
[----:B------:R-:W2:Y:S04]  /*16b00*/  LDL.LU.64 R76, [R1+0x1638] ;  /* 0x00163800014c7983 */ /* 0x000ea80000300a00 */
[----:B------:R1:W-:Y:S04]  /*16b10*/  STL.64 [R1+0x318], R38 ;  /* 0x0003182601007387 */ /* 0x0003e80000100a00 */
[----:B------:R3:W-:Y:S04]  /*16b20*/  STL.64 [R1+0x330], R36 ;  /* 0x0003302401007387 */ /* 0x0007e80000100a00 */
[----:B------:R-:W4:Y:S01]  /*16b30*/  LDL.LU.64 R104, [R1+0x1640] ;  /* 0x0016400001687983 */ /* 0x000f220000300a00 */
[----:B-1----:R-:W-:-:S04]  /*16b40*/  IMAD.WIDE R38, R252, 0x4, R78 ;  /* 0x00000004fc267825 */ /* 0x002fc800078e024e */
[C---:B---3--:R-:W-:Y:S01]  /*16b50*/  IMAD.WIDE R36, R252.reuse, 0x4, R192 ;  /* 0x00000004fc247825 */ /* 0x048fe200078e02c0 */
[----:B------:R1:W-:Y:S04]  /*16b60*/  STL.64 [R1+0x338], R38 ;  /* 0x0003382601007387 */ /* 0x0003e80000100a00 */
[----:B------:R-:W3:Y:S04]  /*16b70*/  LDL.LU.64 R46, [R1+0x1648] ;  /* 0x00164800012e7983 */ /* 0x000ee80000300a00 */
[----:B------:R5:W-:Y:S04]  /*16b80*/  STL.64 [R1+0x340], R36 ;  /* 0x0003402401007387 */ /* 0x000be80000100a00 */
[----:B------:R-:W3:Y:S04]  /*16b90*/  LDL.LU.64 R160, [R1+0x1660] ;  /* 0x0016600001a07983 */ /* 0x000ee80000300a00 */
        /* <DEDUP_REMOVED lines=10> */
[----:B-1----:R-:W3:Y:S04]  /*16c40*/  LDL.LU.64 R38, [R1+0x1778] ;  /* 0x0017780001267983 */ /* 0x002ee80000300a00 */
[----:B------:R-:W3:Y:S04]  /*16c50*/  LDL.LU.64 R152, [R1+0x1780] ;  /* 0x0017800001987983 */ /* 0x000ee80000300a00 */
[----:B------:R-:W3:Y:S04]  /*16c60*/  LDL.LU.64 R94, [R1+0x1798] ;  /* 0x00179800015e7983 */ /* 0x000ee80000300a00 */
[----:B-----5:R-:W5:Y:S04]  /*16c70*/  LDL.LU.64 R36, [R1+0x17a0] ;  /* 0x0017a00001247983 */ /* 0x020f680000300a00 */
        /* <DEDUP_REMOVED lines=11> */
[----:B------:R-:W5:Y:S01]  /*16d30*/  LDL.LU.64 R78, [R1+0x18c0] ;  /* 0x0018c000014e7983 */ /* 0x000f620000300a00 */
[----:B--2---:R-:W-:-:S03]  /*16d40*/  IMAD.WIDE R48, R252, 0x4, R76 ;  /* 0x00000004fc307825 */ /* 0x004fc600078e024c */
[----:B------:R-:W2:Y:S04]  /*16d50*/  LDL.LU.64 R76, [R1+0x18d8] ;  /* 0x0018d800014c7983 */ /* 0x000ea80000300a00 */
[----:B------:R4:W-:Y:S02]  /*16d60*/  STL.64 [R1+0x348], R48 ;  /* 0x0003483001007387 */ /* 0x0009e40000100a00 */
[----:B----4-:R-:W-:-:S04]  /*16d70*/  IMAD.WIDE R48, R252, 0x4, R104 ;  /* 0x00000004fc307825 */ /* 0x010fc800078e0268 */
[C---:B---3--:R-:W-:Y:S01]  /*16d80*/  IMAD.WIDE R46, R252.reuse, 0x4, R46 ;  /* 0x00000004fc2e7825 */ /* 0x048fe200078e022e */
[----:B------:R1:W-:Y:S04]  /*16d90*/  STL.64 [R1+0x350], R48 ;  /* 0x0003503001007387 */ /* 0x0003e80000100a00 */
[----:B------:R3:W-:Y:S01]  /*16da0*/  STL.64 [R1+0x358], R46 ;  /* 0x0003582e01007387 */ /* 0x0007e20000100a00 */
[----:B------:R-:W-:-:S04]  /*16db0*/  IMAD.WIDE R50, R252, 0x4, R160 ;  /* 0x00000004fc327825 */ /* 0x000fc800078e02a0 */
[C---:B-1----:R-:W-:Y:S01]  /*16dc0*/  IMAD.WIDE R48, R252.reuse, 0x4, R102 ;  /* 0x00000004fc307825 */ /* 0x042fe200078e0266 */
[----:B------:R-:W-:Y:S03]  /*16dd0*/  STL.64 [R1+0x360], R50 ;  /* 0x0003603201007387 */ /* 0x000fe60000100a00 */
[C---:B---3--:R-:W-:Y:S01]  /*16de0*/  IMAD.WIDE R46, R252.reuse, 0x4, R44 ;  /* 0x00000004fc2e7825 */ /* 0x048fe200078e022c */
[----:B------:R1:W-:Y:S03]  /*16df0*/  STL.64 [R1+0x368], R48 ;  /* 0x0003683001007387 */ /* 0x0003e60000100a00 */
[C---:B------:R-:W-:Y:S01]  /*16e00*/  IMAD.WIDE R44, R252.reuse, 0x4, R158 ;  /* 0x00000004fc2c7825 */ /* 0x040fe200078e029e */
[----:B------:R3:W-:Y:S04]  /*16e10*/  STL.64 [R1+0x370], R46 ;  /* 0x0003702e01007387 */ /* 0x0007e80000100a00 */
[----:B------:R4:W-:Y:S01]  /*16e20*/  STL.64 [R1+0x378], R44 ;  /* 0x0003782c01007387 */ /* 0x0009e20000100a00 */
[----:B-1----:R-:W-:-:S04]  /*16e30*/  IMAD.WIDE R48, R252, 0x4, R100 ;  /* 0x00000004fc307825 */ /* 0x002fc800078e0264 */
[C---:B---3--:R-:W-:Y:S01]  /*16e40*/  IMAD.WIDE R46, R252.reuse, 0x4, R42 ;  /* 0x00000004fc2e7825 */ /* 0x048fe200078e022a */
[----:B------:R-:W-:Y:S03]  /*16e50*/  STL.64 [R1+0x390], R48 ;  /* 0x0003903001007387 */ /* 0x000fe60000100a00 */
[C---:B----4-:R-:W-:Y:S01]  /*16e60*/  IMAD.WIDE R44, R252.reuse, 0x4, R156 ;  /* 0x00000004fc2c7825 */ /* 0x050fe200078e029c */
[----:B------:R-:W-:Y:S03]  /*16e70*/  STL.64 [R1+0x398], R46 ;  /* 0x0003982e01007387 */ /* 0x000fe60000100a00 */
[C---:B------:R-:W-:Y:S01]  /*16e80*/  IMAD.WIDE R42, R252.reuse, 0x4, R98 ;  /* 0x00000004fc2a7825 */ /* 0x040fe200078e0262 */
        /* <DEDUP_REMOVED lines=8> */
[----:B------:R1:W-:Y:S03]  /*16f10*/  STL.64 [R1+0x3d0], R42 ;  /* 0x0003d02a01007387 */ /* 0x0003e60000100a00 */
[C---:B------:R-:W-:Y:S01]  /*16f20*/  IMAD.WIDE R38, R252.reuse, 0x4, R152 ;  /* 0x00000004fc267825 */ /* 0x040fe200078e0298 */
[----:B------:R5:W-:Y:S04]  /*16f30*/  STL.64 [R1+0x3d8], R40 ;  /* 0x0003d82801007387 */ /* 0x000be80000100a00 */
[----:B------:R3:W-:Y:S01]  /*16f40*/  STL.64 [R1+0x3e0], R38 ;  /* 0x0003e02601007387 */ /* 0x0007e20000100a00 */
[----:B-1----:R-:W-:-:S04]  /*16f50*/  IMAD.WIDE R42, R252, 0x4, R94 ;  /* 0x00000004fc2a7825 */ /* 0x002fc800078e025e */
[C---:B-----5:R-:W-:Y:S01]  /*16f60*/  IMAD.WIDE R40, R252.reuse, 0x4, R36 ;  /* 0x00000004fc287825 */ /* 0x060fe200078e0224 */
        /* <DEDUP_REMOVED lines=8> */
[----:B------:R1:W-:Y:S03]  /*16ff0*/  STL.64 [R1+0x1438], R40 ;  /* 0x0014382801007387 */ /* 0x0003e60000100a00 */
[C---:B----4-:R-:W-:Y:S01]  /*17000*/  IMAD.WIDE R36, R252.reuse, 0x4, R88 ;  /* 0x00000004fc247825 */ /* 0x050fe200078e0258 */
[----:B------:R3:W-:Y:S04]  /*17010*/  STL.64 [R1+0x1450], R38 ;  /* 0x0014502601007387 */ /* 0x0007e80000100a00 */
[----:B------:R4:W-:Y:S01]  /*17020*/  STL.64 [R1+0x1468], R36 ;  /* 0x0014682401007387 */ /* 0x0009e20000100a00 */
[----:B-1----:R-:W-:-:S04]  /*17030*/  IMAD.WIDE R40, R252, 0x4, R86 ;  /* 0x00000004fc287825 */ /* 0x002fc800078e0256 */
[C---:B---3--:R-:W-:Y:S01]  /*17040*/  IMAD.WIDE R38, R252.reuse, 0x4, R84 ;  /* 0x00000004fc267825 */ /* 0x048fe200078e0254 */
[----:B------:R1:W-:Y:S03]  /*17050*/  STL.64 [R1+0x1470], R40 ;  /* 0x0014702801007387 */ /* 0x0003e60000100a00 */
[C---:B----4-:R-:W-:Y:S01]  /*17060*/  IMAD.WIDE R36, R252.reuse, 0x4, R82 ;  /* 0x00000004fc247825 */ /* 0x050fe200078e0252 */
[----:B------:R-:W-:Y:S04]  /*17070*/  STL.64 [R1+0x1488], R38 ;  /* 0x0014882601007387 */ /* 0x000fe80000100a00 */
[----:B------:R3:W-:Y:S01]  /*17080*/  STL.64 [R1+0x14c0], R36 ;  /* 0x0014c02401007387 */ /* 0x0007e20000100a00 */
[----:B-1----:R-:W-:-:S05]  /*17090*/  IMAD.WIDE R40, R252, 0x4, R80 ;  /* 0x00000004fc287825 */ /* 0x002fca00078e0250 */
[----:B------:R-:W-:Y:S01]  /*170a0*/  STL.64 [R1+0x14d8], R40 ;  /* 0x0014d82801007387 */ /* 0x000fe20000100a00 */
[----:B---3--:R-:W-:-:S03]  /*170b0*/  IMAD.WIDE R36, R252, 0x4, R192 ;  /* 0x00000004fc247825 */ /* 0x008fc600078e02c0 */
[----:B------:R-:W3:Y:S01]  /*170c0*/  LDL.LU.64 R192, [R1+0x18e0] ;  /* 0x0018e00001c07983 */ /* 0x000ee20000300a00 */
[----:B------:R-:W-:-:S05]  /*170d0*/  IMAD.WIDE R38, R252, 0x4, R194 ;  /* 0x00000004fc267825 */ /* 0x000fca00078e02c2 */
[----:B------:R1:W-:Y:S04]  /*170e0*/  STL.64 [R1+0x14e0], R38 ;  /* 0x0014e02601007387 */ /* 0x0003e80000100a00 */
[----:B------:R2:W-:Y:S04]  /*170f0*/  STL.64 [R1+0x14f8], R36 ;  /* 0x0014f82401007387 */ /* 0x0005e80000100a00 */
[----:B------:R-:W4:Y:S01]  /*17100*/  LDL.LU.64 R104, [R1+0x1928] ;  /* 0x0019280001687983 */ /* 0x000f220000300a00 */
[----:B-1----:R-:W-:-:S05]  /*17110*/  IMAD.WIDE R38, R252, 0x4, R78 ;  /* 0x00000004fc267825 */ /* 0x002fca00078e024e */
[----:B------:R1:W-:Y:S04]  /*17120*/  STL.64 [R1+0x1500], R38 ;  /* 0x0015002601007387 */ /* 0x0003e80000100a00 */
[----:B------:R-:W5:Y:S01]  /*17130*/  LDL.LU.64 R46, [R1+0x1930] ;  /* 0x00193000012e7983 */ /* 0x000f620000300a00 */
[----:B--2---:R-:W-:-:S05]  /*17140*/  IMAD.WIDE R36, R252, 0x4, R76 ;  /* 0x00000004fc247825 */ /* 0x004fca00078e024c */
        /* <DEDUP_REMOVED lines=15> */
[----:B--2---:R-:W2:Y:S04]  /*17240*/  LDL.LU.64 R36, [R1+0x1aa0] ;  /* 0x001aa00001247983 */ /* 0x004ea80000300a00 */
        /* <DEDUP_REMOVED lines=12> */
[----:B---3--:R-:W-:-:S03]  /*17310*/  IMAD.WIDE R48, R252, 0x4, R192 ;  /* 0x00000004fc307825 */ /* 0x008fc600078e02c0 */
[----:B------:R-:W3:Y:S04]  /*17320*/  LDL.LU.64 R192, [R1+0x1bd8] ;  /* 0x001bd80001c07983 */ /* 0x000ee80000300a00 */
[----:B------:R4:W-:Y:S02]  /*17330*/  STL.64 [R1+0x1520], R48 ;  /* 0x0015203001007387 */ /* 0x0009e40000100a00 */
[----:B----4-:R-:W-:-:S05]  /*17340*/  IMAD.WIDE R48, R252, 0x4, R104 ;  /* 0x00000004fc307825 */ /* 0x010fca00078e0268 */
[----:B------:R1:W-:Y:S01]  /*17350*/  STL.64 [R1+0x1568], R48 ;  /* 0x0015683001007387 */ /* 0x0003e20000100a00 */
[----:B-----5:R-:W-:-:S05]  /*17360*/  IMAD.WIDE R46, R252, 0x4, R46 ;  /* 0x00000004fc2e7825 */ /* 0x020fca00078e022e */
[----:B------:R4:W-:Y:S01]  /*17370*/  STL.64 [R1+0x1570], R46 ;  /* 0x0015702e01007387 */ /* 0x0009e20000100a00 */
[----:B------:R-:W-:-:S04]  /*17380*/  IMAD.WIDE R50, R252, 0x4, R160 ;  /* 0x00000004fc327825 */ /* 0x000fc800078e02a0 */
[C---:B-1----:R-:W-:Y:S01]  /*17390*/  IMAD.WIDE R48, R252.reuse, 0x4, R102 ;  /* 0x00000004fc307825 */ /* 0x042fe200078e0266 */
[----:B------:R-:W-:Y:S03]  /*173a0*/  STL.64 [R1+0x1588], R50 ;  /* 0x0015883201007387 */ /* 0x000fe60000100a00 */
[C---:B----4-:R-:W-:Y:S01]  /*173b0*/  IMAD.WIDE R46, R252.reuse, 0x4, R44 ;  /* 0x00000004fc2e7825 */ /* 0x050fe200078e022c */
[----:B------:R1:W-:Y:S03]  /*173c0*/  STL.64 [R1+0x1590], R48 ;  /* 0x0015903001007387 */ /* 0x0003e60000100a00 */
[C---:B------:R-:W-:Y:S01]  /*173d0*/  IMAD.WIDE R44, R252.reuse, 0x4, R158 ;  /* 0x00000004fc2c7825 */ /* 0x040fe200078e029e */
[----:B------:R4:W-:Y:S04]  /*173e0*/  STL.64 [R1+0x15a8], R46 ;  /* 0x0015a82e01007387 */ /* 0x0009e80000100a00 */
[----:B------:R5:W-:Y:S01]  /*173f0*/  STL.64 [R1+0x15b0], R44 ;  /* 0x0015b02c01007387 */ /* 0x000be20000100a00 */
[----:B-1----:R-:W-:-:S04]  /*17400*/  IMAD.WIDE R48, R252, 0x4, R100 ;  /* 0x00000004fc307825 */ /* 0x002fc800078e0264 */
[C---:B----4-:R-:W-:Y:S01]  /*17410*/  IMAD.WIDE R46, R252.reuse, 0x4, R42 ;  /* 0x00000004fc2e7825 */ /* 0x050fe200078e022a */
[----:B------:R-:W-:Y:S03]  /*17420*/  STL.64 [R1+0x15c8], R48 ;  /* 0x0015c83001007387 */ /* 0x000fe60000100a00 */
[C---:B-----5:R-:W-:Y:S01]  /*17430*/  IMAD.WIDE R44, R252.reuse, 0x4, R156 ;  /* 0x00000004fc2c7825 */ /* 0x060fe200078e029c */
[----:B------:R-:W-:Y:S03]  /*17440*/  STL.64 [R1+0x1600], R46 ;  /* 0x0016002e01007387 */ /* 0x000fe60000100a00 */
[C---:B------:R-:W-:Y:S01]  /*17450*/  IMAD.WIDE R42, R252.reuse, 0x4, R98 ;  /* 0x00000004fc2a7825 */ /* 0x040fe200078e0262 */
        /* <DEDUP_REMOVED lines=15> */
[C---:B----4-:R-:W-:Y:S01]  /*17550*/  IMAD.WIDE R38, R252.reuse, 0x4, R150 ;  /* 0x00000004fc267825 */ /* 0x050fe200078e0296 */
        /* <DEDUP_REMOVED lines=18> */
[----:B------:R-:W-:Y:S03]  /*17680*/  STL.64 [R1+0x1780], R40 ;  /* 0x0017802801007387 */ /* 0x000fe60000100a00 */
[C---:B----4-:R-:W-:Y:S02]  /*17690*/  IMAD.WIDE R36, R252.reuse, 0x4, R76 ;  /* 0x00000004fc247825 */ /* 0x050fe400078e024c */
[----:B------:R-:W2:Y:S04]  /*176a0*/  LDL.LU.64 R76, [R1+0x1bf0] ;  /* 0x001bf000014c7983 */ /* 0x000ea80000300a00 */
[----:B------:R1:W-:Y:S04]  /*176b0*/  STL.64 [R1+0x1798], R38 ;  /* 0x0017982601007387 */ /* 0x0003e80000100a00 */
[----:B------:R3:W-:Y:S04]  /*176c0*/  STL.64 [R1+0x17a0], R36 ;  /* 0x0017a02401007387 */ /* 0x0007e80000100a00 */
[----:B------:R-:W4:Y:S01]  /*176d0*/  LDL.LU.64 R104, [R1+0x1bf8] ;  /* 0x001bf80001687983 */ /* 0x000f220000300a00 */
[----:B-1----:R-:W-:-:S05]  /*176e0*/  IMAD.WIDE R38, R252, 0x4, R78 ;  /* 0x00000004fc267825 */ /* 0x002fca00078e024e */
[----:B------:R1:W-:Y:S01]  /*176f0*/  STL.64 [R1+0x17e8], R38 ;  /* 0x0017e82601007387 */ /* 0x0003e20000100a00 */
[----:B---3--:R-:W-:-:S03]  /*17700*/  IMAD.WIDE R36, R252, 0x4, R192 ;  /* 0x00000004fc247825 */ /* 0x008fc600078e02c0 */
        /* <DEDUP_REMOVED lines=184> */
[----:B------:R1:W-:Y:S04]  /*18290*/  STL.64 [R1+0x1ee0], R38 ;  /* 0x001ee02601007387 */ /* 0x0003e80000100a00 */
[----:B------:R-:W5:Y:S01]  /*182a0*/  LDL.LU.64 R46, [R1+0x1a38] ;  /* 0x001a3800012e7983 */ /* 0x000f620000300a00 */
[----:B---3--:R-:W-:-:S05]  /*182b0*/  IMAD.WIDE R36, R252, 0x4, R192 ;  /* 0x00000004fc247825 */ /* 0x008fca00078e02c0 */
        /* <DEDUP_REMOVED lines=15> */
[----:B---3--:R-:W3:Y:S04]  /*183b0*/  LDL.LU.64 R36, [R1+0x1940] ;  /* 0x0019400001247983 */ /* 0x008ee80000300a00 */
        /* <DEDUP_REMOVED lines=11> */
[----:B------:R-:W3:Y:S01]  /*18470*/  LDL.LU.64 R78, [R1+0x18b0] ;  /* 0x0018b000014e7983 */ /* 0x000ee20000300a00 */
[----:B--2---:R-:W-:-:S03]  /*18480*/  IMAD.WIDE R48, R252, 0x4, R76 ;  /* 0x00000004fc307825 */ /* 0x004fc600078e024c */
[----:B------:R-:W2:Y:S04]  /*18490*/  LDL.LU.64 R76, [R1+0x18a8] ;  /* 0x0018a800014c7983 */ /* 0x000ea80000300a00 */
[----:B------:R4:W-:Y:S02]  /*184a0*/  STL.64 [R1+0x1ef8], R48 ;  /* 0x001ef83001007387 */ /* 0x0009e40000100a00 */
[----:B----4-:R-:W-:-:S04]  /*184b0*/  IMAD.WIDE R48, R252, 0x4, R104 ;  /* 0x00000004fc307825 */ /* 0x010fc800078e0268 */
[C---:B-----5:R-:W-:Y:S01]  /*184c0*/  IMAD.WIDE R46, R252.reuse, 0x4, R46 ;  /* 0x00000004fc2e7825 */ /* 0x060fe200078e022e */
[----:B------:R1:W-:Y:S04]  /*184d0*/  STL.64 [R1+0x1f00], R48 ;  /* 0x001f003001007387 */ /* 0x0003e80000100a00 */
        /* <DEDUP_REMOVED lines=1788> */
[----:B------:R1:W-:Y:S03]  /*1f4a0*/  STL.64 [R1+0x3670], R44 ;  /* 0x0036702c01007387 */ /* 0x0003e60000100a00 */
[C---:B-----5:R-:W-:Y:S01]  /*1f4b0*/  IMAD.WIDE R40, R252.reuse, 0x4, R38 ;  /* 0x00000004fc287825 */ /* 0x060fe200078e0226 */
[----:B------:R4:W-:Y:S03]  /*1f4c0*/  STL.64 [R1+0x3668], R42 ;  /* 0x0036682a01007387 */ /* 0x0009e60000100a00 */
[C---:B------:R-:W-:Y:S01]  /*1f4d0*/  IMAD.WIDE R38, R252.reuse, 0x4, R152 ;  /* 0x00000004fc267825 */ /* 0x040fe200078e0298 */
[----:B------:R2:W-:Y:S04]  /*1f4e0*/  STL.64 [R1+0x3660], R40 ;  /* 0x0036602801007387 */ /* 0x0005e80000100a00 */
[----:B------:R5:W-:Y:S01]  /*1f4f0*/  STL.64 [R1+0x3658], R38 ;  /* 0x0036582601007387 */ /* 0x000be20000100a00 */
[----:B-1----:R-:W1:Y:S01]  /*1f500*/  LDC R44, c[0x0][0x230] ;  /* 0x00008c00ff2c7b82 */ /* 0x002e620000000800 */
[----:B----4-:R-:W-:-:S04]  /*1f510*/  IMAD.WIDE R42, R252, 0x4, R94 ;  /* 0x00000004fc2a7825 */ /* 0x010fc800078e025e */
[C---:B--2---:R-:W-:Y:S01]  /*1f520*/  IMAD.WIDE R40, R252.reuse, 0x4, R36 ;  /* 0x00000004fc287825 */ /* 0x044fe200078e0224 */
[----:B------:R2:W-:Y:S03]  /*1f530*/  STL.64 [R1+0x3650], R42 ;  /* 0x0036502a01007387 */ /* 0x0005e60000100a00 */
[C---:B-----5:R-:W-:Y:S01]  /*1f540*/  IMAD.WIDE R38, R252.reuse, 0x4, R150 ;  /* 0x00000004fc267825 */ /* 0x060fe200078e0296 */
[----:B------:R4:W-:Y:S03]  /*1f550*/  STL.64 [R1+0x3648], R40 ;  /* 0x0036482801007387 */ /* 0x0009e60000100a00 */
[C---:B------:R-:W-:Y:S01]  /*1f560*/  IMAD.WIDE R36, R252.reuse, 0x4, R92 ;  /* 0x00000004fc247825 */ /* 0x040fe200078e025c */
[----:B------:R5:W-:Y:S04]  /*1f570*/  STL.64 [R1+0x3640], R38 ;  /* 0x0036402601007387 */ /* 0x000be80000100a00 */
[----:B------:R5:W-:Y:S01]  /*1f580*/  STL.64 [R1+0x36a8], R36 ;  /* 0x0036a82401007387 */ /* 0x000be20000100a00 */
[----:B--2---:R-:W2:Y:S01]  /*1f590*/  LDC R43, c[0x0][0x230] ;  /* 0x00008c00ff2b7b82 */ /* 0x004ea20000000800 */
[----:B----4-:R-:W-:-:S04]  /*1f5a0*/  IMAD.WIDE R40, R252, 0x4, R148 ;  /* 0x00000004fc287825 */ /* 0x010fc800078e0294 */
[C---:B-----5:R-:W-:Y:S01]  /*1f5b0*/  IMAD.WIDE R38, R252.reuse, 0x4, R90 ;  /* 0x00000004fc267825 */ /* 0x060fe200078e025a */
[----:B------:R4:W-:Y:S03]  /*1f5c0*/  STL.64 [R1+0x36a0], R40 ;  /* 0x0036a02801007387 */ /* 0x0009e60000100a00 */
[C---:B------:R-:W-:Y:S01]  /*1f5d0*/  IMAD.WIDE R36, R252.reuse, 0x4, R88 ;  /* 0x00000004fc247825 */ /* 0x040fe200078e0258 */
[----:B------:R5:W-:Y:S04]  /*1f5e0*/  STL.64 [R1+0x3698], R38 ;  /* 0x0036982601007387 */ /* 0x000be80000100a00 */
[----:B------:R1:W-:Y:S01]  /*1f5f0*/  STL.64 [R1+0x3690], R36 ;  /* 0x0036902401007387 */ /* 0x0003e20000100a00 */
[----:B----4-:R-:W-:-:S04]  /*1f600*/  IMAD.WIDE R40, R252, 0x4, R86 ;  /* 0x00000004fc287825 */ /* 0x010fc800078e0256 */
[C---:B-----5:R-:W-:Y:S01]  /*1f610*/  IMAD.WIDE R38, R252.reuse, 0x4, R84 ;  /* 0x00000004fc267825 */ /* 0x060fe200078e0254 */
[----:B------:R4:W-:Y:S03]  /*1f620*/  STL.64 [R1+0x3688], R40 ;  /* 0x0036882801007387 */ /* 0x0009e60000100a00 */
[C---:B-1----:R-:W-:Y:S01]  /*1f630*/  IMAD.WIDE R36, R252.reuse, 0x4, R82 ;  /* 0x00000004fc247825 */ /* 0x042fe200078e0252 */
[----:B------:R1:W-:Y:S04]  /*1f640*/  STL.64 [R1+0x3680], R38 ;  /* 0x0036802601007387 */ /* 0x0003e80000100a00 */
[----:B------:R5:W-:Y:S01]  /*1f650*/  STL.64 [R1+0x3678], R36 ;  /* 0x0036782401007387 */ /* 0x000be20000100a00 */
[----:B----4-:R-:W-:-:S04]  /*1f660*/  IMAD.WIDE R40, R252, 0x4, R80 ;  /* 0x00000004fc287825 */ /* 0x010fc800078e0250 */
[----:B-1----:R-:W-:-:S04]  /*1f670*/  IMAD.WIDE R38, R252, 0x4, R194 ;  /* 0x00000004fc267825 */ /* 0x002fc800078e02c2 */
[C---:B-----5:R-:W-:Y:S02]  /*1f680*/  IMAD.WIDE R36, R252.reuse, 0x4, R76 ;  /* 0x00000004fc247825 */ /* 0x060fe400078e024c */
[----:B------:R-:W1:Y:S01]  /*1f690*/  S2R R77, SR_TID.X ;  /* 0x00000000004d7919 */ /* 0x000e620000002100 */
[----:B------:R-:W4:Y:S01]  /*1f6a0*/  LDC R76, c[0x0][0x230] ;  /* 0x00008c00ff4c7b82 */ /* 0x000f220000000800 */
[----:B------:R-:W-:Y:S04]  /*1f6b0*/  STL.64 [R1+0x480], R40 ;  /* 0x0004802801007387 */ /* 0x000fe80000100a00 */
[----:B------:R3:W-:Y:S02]  /*1f6c0*/  STL.64 [R1+0x478], R38 ;  /* 0x0004782601007387 */ /* 0x0007e40000100a00 */
[----:B---3--:R-:W-:-:S02]  /*1f6d0*/  IMAD.WIDE R38, R252, 0x4, R192 ;  /* 0x00000004fc267825 */ /* 0x008fc400078e02c0 */
[----:B------:R-:W3:Y:S01]  /*1f6e0*/  LDC R193, c[0x0][0x230] ;  /* 0x00008c00ffc17b82 */ /* 0x000ee20000000800 */
[----:B-1----:R-:W-:Y:S02]  /*1f6f0*/  LOP3.LUT R77, R77, 0x1f, RZ, 0xc0, !PT ;  /* 0x0000001f4d4d7812 */ /* 0x002fe400078ec0ff */
[----:B----4-:R-:W-:Y:S02]  /*1f700*/  IADD3 R76, R76, -0x80, RZ ;  /* 0xffffff804c4c7810 */ /* 0x010fe40007ffe0ff */
[----:B------:R-:W-:Y:S01]  /*1f710*/  LOP3.LUT R192, R77, 0x40, RZ, 0xfc, !PT ;  /* 0x000000404dc07812 */ /* 0x000fe200078efcff */
[----:B------:R-:W-:-:S04]  /*1f720*/  IMAD.WIDE R40, R252, 0x4, R78 ;  /* 0x00000004fc287825 */ /* 0x000fc800078e024e */
[----:B---3--:R-:W-:-:S05]  /*1f730*/  VIADD R193, R193, 0xffffff80 ;  /* 0xffffff80c1c17836 */ /* 0x008fca0000000000 */
[C---:B------:R-:W-:Y:S02]  /*1f740*/  ISETP.GE.AND P2, PT, R77.reuse, R193, PT ;  /* 0x000000c14d00720c */ /* 0x040fe40003f46270 */
[----:B------:R-:W-:Y:S02]  /*1f750*/  LOP3.LUT R77, R77, 0x60, RZ, 0xfc, !PT ;  /* 0x000000604d4d7812 */ /* 0x000fe400078efcff */
[----:B------:R-:W-:Y:S02]  /*1f760*/  SEL R193, RZ, 0x4, P2 ;  /* 0x00000004ffc17807 */ /* 0x000fe40001000000 */
[----:B------:R-:W-:Y:S02]  /*1f770*/  ISETP.GE.AND P2, PT, R77, R76, PT ;  /* 0x0000004c4d00720c */ /* 0x000fe40003f46270 */
[----:B------:R-:W1:Y:S01]  /*1f780*/  LDC R77, c[0x0][0x230] ;  /* 0x00008c00ff4d7b82 */ /* 0x000e620000000800 */
[----:B------:R3:W-:Y:S04]  /*1f790*/  STL.64 [R1+0x470], R36 ;  /* 0x0004702401007387 */ /* 0x0007e80000100a00 */
[----:B------:R-:W-:Y:S01]  /*1f7a0*/  STL.64 [R1+0x468], R40 ;  /* 0x0004682801007387 */ /* 0x000fe20000100a00 */
[----:B---3--:R-:W-:-:S03]  /*1f7b0*/  IMAD.WIDE R36, R252, 0x4, R250 ;  /* 0x00000004fc247825 */ /* 0x008fc600078e02fa */
[----:B------:R-:W3:Y:S04]  /*1f7c0*/  LDL.LU.64 R250, [R1+0x3fb0] ;  /* 0x003fb00001fa7983 */ /* 0x000ee80000300a00 */
[----:B------:R-:W-:Y:S04]  /*1f7d0*/  STL.64 [R1+0x460], R38 ;  /* 0x0004602601007387 */ /* 0x000fe80000100a00 */
[----:B------:R4:W-:Y:S02]  /*1f7e0*/  STL.64 [R1+0x458], R36 ;  /* 0x0004582401007387 */ /* 0x0009e40000100a00 */
[----:B----4-:R-:W-:-:S02]  /*1f7f0*/  IMAD.WIDE R36, R252, 0x4, R2 ;  /* 0x00000004fc247825 */ /* 0x010fc400078e0202 */
[----:B------:R-:W4:Y:S01]  /*1f800*/  LDL.LU.64 R2, [R1+0x3fa8] ;  /* 0x003fa80001027983 */ /* 0x000f220000300a00 */
[----:B------:R-:W-:-:S03]  /*1f810*/  SEL R38, R193, RZ, P4 ;  /* 0x000000ffc1267207 */ /* 0x000fc60002000000 */
[----:B------:R5:W-:Y:S01]  /*1f820*/  STL.64 [R1+0x450], R36 ;  /* 0x0004502401007387 */ /* 0x000be20000100a00 */
[----:B------:R-:W-:Y:S01]  /*1f830*/  IMAD.WIDE R138, R252, 0x4, R138 ;  /* 0x00000004fc8a7825 */ /* 0x000fe200078e028a */
[----:B-----5:R-:W-:Y:S02]  /*1f840*/  SEL R36, RZ, 0x4, P6 ;  /* 0x00000004ff247807 */ /* 0x020fe40003000000 */
[----:B------:R-:W-:Y:S02]  /*1f850*/  ISETP.GE.AND P6, PT, R192, R76, PT ;  /* 0x0000004cc000720c */ /* 0x000fe40003fc6270 */
[----:B------:R-:W-:Y:S02]  /*1f860*/  SEL R36, R36, RZ, P4 ;  /* 0x000000ff24247207 */ /* 0x000fe40002000000 */
[----:B------:R-:W-:Y:S02]  /*1f870*/  SEL R37, RZ, 0x4, P6 ;  /* 0x00000004ff257807 */ /* 0x000fe40003000000 */
[----:B------:R-:W-:Y:S01]  /*1f880*/  ISETP.NE.U32.AND P6, PT, R38, RZ, PT ;  /* 0x000000ff2600720c */ /* 0x000fe20003fc5070 */
[----:B------:R-:W-:Y:S01]  /*1f890*/  IMAD.WIDE R136, R252, 0x4, R136 ;  /* 0x00000004fc887825 */ /* 0x000fe200078e0288 */
[----:B------:R-:W-:-:S02]  /*1f8a0*/  SEL R38, RZ, 0x4, P2 ;  /* 0x00000004ff267807 */ /* 0x000fc40001000000 */
[----:B------:R-:W-:Y:S01]  /*1f8b0*/  ISETP.NE.U32.AND P2, PT, R36, RZ, PT ;  /* 0x000000ff2400720c */ /* 0x000fe20003f45070 */
[----:B------:R-:W-:Y:S01]  /*1f8c0*/  IMAD.WIDE R134, R252, 0x4, R134 ;  /* 0x00000004fc867825 */ /* 0x000fe200078e0286 */
[----:B------:R-:W-:-:S03]  /*1f8d0*/  USHF.L.U32 UR9, UR9, 0x7, URZ ;  /* 0x0000000709097899 */ /* 0x000fc6000800063f */
[----:B------:R-:W-:-:S04]  /*1f8e0*/  IMAD.WIDE R16, R252, 0x4, R16 ;  /* 0x00000004fc107825 */ /* 0x000fc800078e0210 */
[----:B------:R-:W-:-:S04]  /*1f8f0*/  IMAD.WIDE R14, R252, 0x4, R14 ;  /* 0x00000004fc0e7825 */ /* 0x000fc800078e020e */
[----:B------:R-:W-:-:S04]  /*1f900*/  IMAD.WIDE R12, R252, 0x4, R12 ;  /* 0x00000004fc0c7825 */ /* 0x000fc800078e020c */
[----:B------:R-:W-:-:S04]  /*1f910*/  IMAD.WIDE R10, R252, 0x4, R10 ;  /* 0x00000004fc0a7825 */ /* 0x000fc800078e020a */
[----:B------:R-:W-:-:S04]  /*1f920*/  IMAD.WIDE R8, R252, 0x4, R8 ;  /* 0x00000004fc087825 */ /* 0x000fc800078e0208 */
[----:B------:R-:W-:-:S04]  /*1f930*/  IMAD.WIDE R6, R252, 0x4, R6 ;  /* 0x00000004fc067825 */ /* 0x000fc800078e0206 */
[----:B------:R-:W-:-:S04]  /*1f940*/  IMAD.WIDE R4, R252, 0x4, R4 ;  /* 0x00000004fc047825 */ /* 0x000fc800078e0204 */
[----:B-1----:R-:W-:Y:S01]  /*1f950*/  VIADD R42, R77, 0xffffff7f ;  /* 0xffffff7f4d2a7836 */ /* 0x002fe20000000000 */
[----:B------:R-:W5:Y:S04]  /*1f960*/  LDL.64 R100, [R1+0x2920] ;  /* 0x0029200001647983 */ /* 0x000f680000100a00 */
[----:B------:R-:W2:Y:S04]  /*1f970*/  LDL.64 R84, [R1+0x2918] ;  /* 0x0029180001547983 */ /* 0x000ea80000100a00 */
[----:B------:R-:W4:Y:S04]  /*1f980*/  LDL.64 R82, [R1+0x2910] ;  /* 0x0029100001527983 */ /* 0x000f280000100a00 */
        /* <DEDUP_REMOVED lines=9> */
[----:B------:R-:W4:Y:S01]  /*1fa20*/  LDL.64 R76, [R1+0x2520] ;  /* 0x00252000014c7983 */ /* 0x000f220000100a00 */
[C---:B---3--:R-:W-:Y:S01]  /*1fa30*/  LOP3.LUT R39, R250.reuse, 0x10, RZ, 0x3c, !PT ;  /* 0x00000010fa277812 */ /* 0x048fe200078e3cff */
[----:B------:R-:W1:Y:S01]  /*1fa40*/  LDC R45, c[0x0][0x230] ;  /* 0x00008c00ff2d7b82 */ /* 0x000e620000000800 */
[C---:B------:R-:W-:Y:S01]  /*1fa50*/  LOP3.LUT R40, R250.reuse, 0x30, RZ, 0x3c, !PT ;  /* 0x00000030fa287812 */ /* 0x040fe200078e3cff */
[----:B------:R-:W3:Y:S01]  /*1fa60*/  LDL.LU.64 R244, [R1+0x2538] ;  /* 0x0025380001f47983 */ /* 0x000ee20000300a00 */
[----:B------:R-:W-:Y:S01]  /*1fa70*/  LOP3.LUT R41, R250, 0x50, RZ, 0x3c, !PT ;  /* 0x00000050fa297812 */ /* 0x000fe200078e3cff */
[----:B------:R-:W-:-:S02]  /*1fa80*/  ULDC UR6, c[0x0][0x230] ;  /* 0x00008c0000067ab9 */ /* 0x000fc40000000800 */
[----:B------:R-:W3:Y:S04]  /*1fa90*/  LDL.LU.64 R88, [R1+0x2530] ;  /* 0x0025300001587983 */ /* 0x000ee80000300a00 */
[----:B------:R-:W3:Y:S04]  /*1faa0*/  LDL.LU.64 R224, [R1+0x24f0] ;  /* 0x0024f00001e07983 */ /* 0x000ee80000300a00 */
[----:B------:R-:W3:Y:S04]  /*1fab0*/  LDL.LU.64 R80, [R1+0x24e0] ;  /* 0x0024e00001507983 */ /* 0x000ee80000300a00 */
[----:B------:R1:W-:Y:S04]  /*1fac0*/  STL.64 [R1+0x4448], R190 ;  /* 0x004448be01007387 */ /* 0x0003e80000100a00 */
[----:B------:R-:W0:Y:S04]  /*1fad0*/  LDGDEPBAR ;  /* 0x00000000000079af */ /* 0x000e280000000000 */
[----:B-1----:R-:W3:Y:S04]  /*1fae0*/  LDL.LU.64 R190, [R1+0x24c8] ;  /* 0x0024c80001be7983 */ /* 0x002ee80000300a00 */
[----:B------:R1:W-:Y:S04]  /*1faf0*/  STL.64 [R1+0x4440], R188 ;  /* 0x004440bc01007387 */ /* 0x0003e80000100a00 */
        /* <DEDUP_REMOVED lines=17> */
[----:B------:R-:W3:Y:S04]  /*1fc10*/  LDL.LU.64 R164, [R1+0x2350] ;  /* 0x0023500001a47983 */ /* 0x000ee80000300a00 */
[----:B------:R-:W3:Y:S04]  /*1fc20*/  LDL.LU.64 R72, [R1+0x2340] ;  /* 0x0023400001487983 */ /* 0x000ee80000300a00 */
[----:B------:R1:W-:Y:S04]  /*1fc30*/  STL.64 [R1+0x43f8], R24 ;  /* 0x0043f81801007387 */ /* 0x0003e80000100a00 */
[----:B-1----:R-:W3:Y:S04]  /*1fc40*/  LDL.LU.64 R24, [R1+0x22c8] ;  /* 0x0022c80001187983 */ /* 0x002ee80000300a00 */
[----:B------:R-:W3:Y:S04]  /*1fc50*/  LDL.LU.64 R48, [R1+0x21a0] ;  /* 0x0021a00001307983 */ /* 0x000ee80000300a00 */
[----:B------:R1:W-:Y:S04]  /*1fc60*/  STL.64 [R1+0x43f0], R22 ;  /* 0x0043f01601007387 */ /* 0x0003e80000100a00 */
[----:B-1----:R-:W3:Y:S04]  /*1fc70*/  LDL.LU.64 R22, [R1+0x2080] ;  /* 0x0020800001167983 */ /* 0x002ee80000300a00 */
[----:B------:R1:W-:Y:S04]  /*1fc80*/  STL.64 [R1+0x43e8], R20 ;  /* 0x0043e81401007387 */ /* 0x0003e80000100a00 */
[----:B-1----:R-:W3:Y:S04]  /*1fc90*/  LDL.LU.64 R20, [R1+0x22a0] ;  /* 0x0022a00001147983 */ /* 0x002ee80000300a00 */
[----:B------:R-:W3:Y:S04]  /*1fca0*/  LDL.LU.64 R156, [R1+0x2280] ;  /* 0x00228000019c7983 */ /* 0x000ee80000300a00 */
[----:B------:R-:W3:Y:S04]  /*1fcb0*/  LDL.LU.64 R64, [R1+0x2258] ;  /* 0x0022580001407983 */ /* 0x000ee80000300a00 */
[----:B------:R1:W-:Y:S04]  /*1fcc0*/  STL.64 [R1+0x43e0], R18 ;  /* 0x0043e01201007387 */ /* 0x0003e80000100a00 */
[----:B-----5:R-:W-:Y:S04]  /*1fcd0*/  LDGSTS.E [R251+0x40000], desc[UR14][R100.64], P0 ;  /* 0x4000000064fb7fae */ /* 0x020fe8000812184e */
[----:B--2---:R-:W-:Y:S04]  /*1fce0*/  LDGSTS.E [R251+0x40080], desc[UR14][R84.64], P3 ;  /* 0x4008000054fb7fae */ /* 0x004fe8000992184e */
[----:B-1----:R-:W2:Y:S04]  /*1fcf0*/  LDL.LU.64 R18, [R1+0x2180] ;  /* 0x0021800001127983 */ /* 0x002ea80000300a00 */
[----:B------:R1:W-:Y:S04]  /*1fd00*/  STL.64 [R1+0x43d8], R248 ;  /* 0x0043d8f801007387 */ /* 0x0003e80000100a00 */
[----:B----4-:R-:W-:Y:S04]  /*1fd10*/  LDGSTS.E [R251+0x40100], desc[UR14][R82.64], P5 ;  /* 0x4010000052fb7fae */ /* 0x010fe8000a92184e */
[----:B------:R-:W-:Y:S04]  /*1fd20*/  LDGSTS.E [R251+0x40180], desc[UR14][R160.64], P1 ;  /* 0x40180000a0fb7fae */ /* 0x000fe8000892184e */
[----:B-1----:R-:W4:Y:S04]  /*1fd30*/  LDL.LU.64 R248, [R1+0x2058] ;  /* 0x0020580001f87983 */ /* 0x002f280000300a00 */
[----:B------:R-:W5:Y:S04]  /*1fd40*/  LDL.LU.64 R148, [R1+0x2158] ;  /* 0x0021580001947983 */ /* 0x000f680000300a00 */
[----:B------:R-:W5:Y:S04]  /*1fd50*/  LDL.LU.64 R56, [R1+0x2138] ;  /* 0x0021380001387983 */ /* 0x000f680000300a00 */
[----:B------:R-:W5:Y:S04]  /*1fd60*/  LDL.LU.64 R112, [R1+0x2038] ;  /* 0x0020380001707983 */ /* 0x000f680000300a00 */
[----:B------:R1:W-:Y:S04]  /*1fd70*/  STL.64 [R1+0x43d0], R242 ;  /* 0x0043d0f201007387 */ /* 0x0003e80000100a00 */
[----:B------:R-:W-:Y:S04]  /*1fd80*/  LDGSTS.E [R251+0x41000], desc[UR14][R98.64], P0 ;  /* 0x4100000062fb7fae */ /* 0x000fe8000812184e */
[----:B------:R-:W-:Y:S04]  /*1fd90*/  LDGSTS.E [R251+0x41080], desc[UR14][R96.64], P3 ;  /* 0x4108000060fb7fae */ /* 0x000fe8000992184e */
[----:B-1----:R-:W3:Y:S04]  /*1fda0*/  LDL.LU.64 R242, [R1+0x2478] ;  /* 0x0024780001f27983 */ /* 0x002ee80000300a00 */
[----:B------:R1:W-:Y:S04]  /*1fdb0*/  STL.64 [R1+0x43c8], R240 ;  /* 0x0043c8f001007387 */ /* 0x0003e80000100a00 */
[----:B------:R-:W-:Y:S04]  /*1fdc0*/  LDGSTS.E [R251+0x41100], desc[UR14][R152.64], P5 ;  /* 0x4110000098fb7fae */ /* 0x000fe8000a92184e */
[----:B-1----:R-:W2:Y:S04]  /*1fdd0*/  LDL.LU.64 R240, [R1+0x2430] ;  /* 0x0024300001f07983 */ /* 0x002ea80000300a00 */
[----:B------:R1:W-:Y:S04]  /*1fde0*/  STL.64 [R1+0x43c0], R238 ;  /* 0x0043c0ee01007387 */ /* 0x0003e80000100a00 */
[----:B-1----:R-:W4:Y:S04]  /*1fdf0*/  LDL.LU.64 R238, [R1+0x23e0] ;  /* 0x0023e00001ee7983 */ /* 0x002f280000300a00 */
[----:B------:R1:W-:Y:S04]  /*1fe00*/  STL.64 [R1+0x43b8], R236 ;  /* 0x0043b8ec01007387 */ /* 0x0003e80000100a00 */
[----:B-1----:R-:W5:Y:S04]  /*1fe10*/  LDL.LU.64 R236, [R1+0x2398] ;  /* 0x0023980001ec7983 */ /* 0x002f680000300a00 */
        /* <DEDUP_REMOVED lines=18> */
[----:B------:R-:W5:Y:S04]  /*1ff40*/  LDL.LU.64 R102, [R1+0x2480] ;  /* 0x0024800001667983 */ /* 0x000f680000300a00 */
        /* <DEDUP_REMOVED lines=14> */
[----:B---3--:R-:W-:Y:S04]  /*20030*/  LDGSTS.E [R251+0x41180], desc[UR14][R242.64], P1 ;  /* 0x41180000f2fb7fae */ /* 0x008fe8000892184e */
[----:B------:R-:W-:Y:S04]  /*20040*/  LDGSTS.E [R251+0x42000], desc[UR14][R158.64], P0 ;  /* 0x420000009efb7fae */ /* 0x000fe8000812184e */
[----:B-1----:R-:W3:Y:S04]  /*20050*/  LDL.LU.64 R4, [R1+0x2418] ;  /* 0x0024180001047983 */ /* 0x002ee80000300a00 */
[----:B------:R1:W-:Y:S04]  /*20060*/  STL.64 [R1+0x4330], R222 ;  /* 0x004330de01007387 */ /* 0x0003e80000100a00 */
[----:B------:R-:W-:Y:S04]  /*20070*/  LDGSTS.E [R251+0x42080], desc[UR14][R150.64], P3 ;  /* 0x4208000096fb7fae */ /* 0x000fe8000992184e */
[----:B------:R-:W-:Y:S04]  /*20080*/  LDGSTS.E [R251+0x42100], desc[UR14][R92.64], P5 ;  /* 0x421000005cfb7fae */ /* 0x000fe8000a92184e */
[----:B-1----:R-:W3:Y:S04]  /*20090*/  LDL.LU.64 R222, [R1+0x2410] ;  /* 0x0024100001de7983 */ /* 0x002ee80000300a00 */
[----:B------:R1:W-:Y:S04]  /*200a0*/  STL.64 [R1+0x4328], R220 ;  /* 0x004328dc01007387 */ /* 0x0003e80000100a00 */
[----:B--2---:R-:W-:Y:S04]  /*200b0*/  LDGSTS.E [R251+0x42180], desc[UR14][R240.64], P1 ;  /* 0x42180000f0fb7fae */ /* 0x004fe8000892184e */
[----:B------:R-:W-:Y:S04]  /*200c0*/  LDGSTS.E [R251+0x43000], desc[UR14][R192.64], P0 ;  /* 0x43000000c0fb7fae */ /* 0x000fe8000812184e */
[----:B-1----:R-:W2:Y:S04]  /*200d0*/  LDL.LU.64 R220, [R1+0x2408] ;  /* 0x0024080001dc7983 */ /* 0x002ea80000300a00 */
[----:B------:R1:W-:Y:S04]  /*200e0*/  STL.64 [R1+0x4320], R218 ;  /* 0x004320da01007387 */ /* 0x0003e80000100a00 */
[----:B------:R-:W-:Y:S04]  /*200f0*/  LDGSTS.E [R251+0x43080], desc[UR14][R90.64], P3 ;  /* 0x430800005afb7fae */ /* 0x000fe8000992184e */
[----:B------:R-:W-:Y:S04]  /*20100*/  LDGSTS.E [R251+0x43100], desc[UR14][R76.64], P5 ;  /* 0x431000004cfb7fae */ /* 0x000fe8000a92184e */
[----:B-1----:R-:W2:Y:S04]  /*20110*/  LDL.LU.64 R218, [R1+0x2400] ;  /* 0x0024000001da7983 */ /* 0x002ea80000300a00 */
[----:B------:R-:W2:Y:S04]  /*20120*/  LDL.LU.64 R230, [R1+0x23f8] ;  /* 0x0023f80001e67983 */ /* 0x000ea80000300a00 */
[----:B------:R-:W2:Y:S04]  /*20130*/  LDL.LU.64 R86, [R1+0x23f0] ;  /* 0x0023f00001567983 */ /* 0x000ea80000300a00 */
[----:B------:R1:W-:Y:S04]  /*20140*/  STL.64 [R1+0x4318], R216 ;  /* 0x004318d801007387 */ /* 0x0003e80000100a00 */
[----:B----4-:R-:W-:Y:S04]  /*20150*/  LDGSTS.E [R251+0x43180], desc[UR14][R238.64], P1 ;  /* 0x43180000eefb7fae */ /* 0x010fe8000892184e */
[----:B-1----:R-:W4:Y:S04]  /*20160*/  LDL.LU.64 R216, [R1+0x23d8] ;  /* 0x0023d80001d87983 */ /* 0x002f280000300a00 */
[----:B------:R1:W-:Y:S04]  /*20170*/  STL.64 [R1+0x4310], R214 ;  /* 0x004310d601007387 */ /* 0x0003e80000100a00 */
[----:B-1----:R-:W2:Y:S04]  /*20180*/  LDL.LU.64 R214, [R1+0x23d0] ;  /* 0x0023d00001d67983 */ /* 0x002ea80000300a00 */
[----:B------:R1:W-:Y:S04]  /*20190*/  STL.64 [R1+0x4308], R212 ;  /* 0x004308d401007387 */ /* 0x0003e80000100a00 */
[----:B-1----:R-:W2:Y:S04]  /*201a0*/  LDL.LU.64 R212, [R1+0x23c8] ;  /* 0x0023c80001d47983 */ /* 0x002ea80000300a00 */
[----:B------:R1:W-:Y:S04]  /*201b0*/  STL.64 [R1+0x4300], R210 ;  /* 0x004300d201007387 */ /* 0x0003e80000100a00 */
[----:B-1----:R-:W2:Y:S04]  /*201c0*/  LDL.LU.64 R210, [R1+0x23c0] ;  /* 0x0023c00001d27983 */ /* 0x002ea80000300a00 */
[----:B------:R1:W-:Y:S04]  /*201d0*/  STL.64 [R1+0x42f8], R142 ;  /* 0x0042f88e01007387 */ /* 0x0003e80000100a00 */
[----:B-1----:R-:W3:Y:S04]  /*201e0*/  LDL.LU.64 R142, [R1+0x2390] ;  /* 0x00239000018e7983 */ /* 0x002ee80000300a00 */
[----:B------:R1:W-:Y:S04]  /*201f0*/  STL.64 [R1+0x42f0], R140 ;  /* 0x0042f08c01007387 */ /* 0x0003e80000100a00 */
[----:B-1----:R-:W2:Y:S04]  /*20200*/  LDL.LU.64 R140, [R1+0x2310] ;  /* 0x00231000018c7983 */ /* 0x002ea80000300a00 */
[----:B------:R1:W-:Y:S04]  /*20210*/  STL.64 [R1+0x42e8], R138 ;  /* 0x0042e88a01007387 */ /* 0x0003e80000100a00 */
[----:B-1----:R-:W2:Y:S04]  /*20220*/  LDL.LU.64 R138, [R1+0x2208] ;  /* 0x00220800018a7983 */ /* 0x002ea80000300a00 */
[----:B------:R1:W-:Y:S04]  /*20230*/  STL.64 [R1+0x42e0], R136 ;  /* 0x0042e08801007387 */ /* 0x0003e80000100a00 */
[----:B-1----:R-:W2:Y:S04]  /*20240*/  LDL.LU.64 R136, [R1+0x20e0] ;  /* 0x0020e00001887983 */ /* 0x002ea80000300a00 */
[----:B------:R1:W-:Y:S04]  /*20250*/  STL.64 [R1+0x42d8], R134 ;  /* 0x0042d88601007387 */ /* 0x0003e80000100a00 */
[----:B-1----:R-:W2:Y:S04]  /*20260*/  LDL.LU.64 R134, [R1+0x23b8] ;  /* 0x0023b80001867983 */ /* 0x002ea80000300a00 */
[----:B------:R-:W2:Y:S04]  /*20270*/  LDL.LU.64 R194, [R1+0x23b0] ;  /* 0x0023b00001c27983 */ /* 0x000ea80000300a00 */
[----:B------:R-:W2:Y:S04]  /*20280*/  LDL.LU.64 R78, [R1+0x23a0] ;  /* 0x0023a000014e7983 */ /* 0x000ea80000300a00 */
        /* <DEDUP_REMOVED lines=20> */
[----:B------:R-:W2:Y:S04]  /*203d0*/  LDL.LU.64 R154, [R1+0x2278] ;  /* 0x00227800019a7983 */ /* 0x000ea80000300a00 */
[----:B------:R-:W2:Y:S04]  /*203e0*/  LDL.LU.64 R62, [R1+0x2250] ;  /* 0x00225000013e7983 */ /* 0x000ea80000300a00 */
[----:B------:R-:W2:Y:S04]  /*203f0*/  LDL.LU.64 R118, [R1+0x2150] ;  /* 0x0021500001767983 */ /* 0x000ea80000300a00 */
        /* <DEDUP_REMOVED lines=15> */
[----:B-1----:R-:W2:Y:S01]  /*204f0*/  LDL.LU.64 R32, [R1+0x22c0] ;  /* 0x0022c00001207983 */ /* 0x002ea20000300a00 */
[----:B------:R-:W-:Y:S01]  /*20500*/  VIADD R39, R39, UR5 ;  /* 0x0000000527277c36 */ /* 0x000fe20008000000 */
[----:B------:R-:W-:Y:S01]  /*20510*/  LOP3.LUT R36, R250, 0x70, RZ, 0x3c, !PT ;  /* 0x00000070fa247812 */ /* 0x000fe200078e3cff */
[----:B------:R-:W-:Y:S01]  /*20520*/  VIADD R41, R41, UR5 ;  /* 0x0000000529297c36 */ /* 0x000fe20008000000 */
[----:B------:R-:W5:Y:S01]  /*20530*/  LDL.64 R100, [R1+0x26c8] ;  /* 0x0026c80001647983 */ /* 0x000f620000100a00 */
[----:B------:R-:W-:-:S02]  /*20540*/  IADD3 R40, R40, UR5, RZ ;  /* 0x0000000528287c10 */ /* 0x000fc4000fffe0ff */
[----:B------:R-:W-:Y:S01]  /*20550*/  SEL R37, R37, RZ, P4 ;  /* 0x000000ff25257207 */ /* 0x000fe20002000000 */
[----:B------:R-:W4:Y:S01]  /*20560*/  LDL.64 R84, [R1+0x26c0] ;  /* 0x0026c00001547983 */ /* 0x000f220000100a00 */
[----:B------:R-:W-:Y:S01]  /*20570*/  SEL R38, R38, RZ, P4 ;  /* 0x000000ff26267207 */ /* 0x000fe20002000000 */
[----:B------:R-:W-:Y:S02]  /*20580*/  VIADD R36, R36, UR5 ;  /* 0x0000000524247c36 */ /* 0x000fe40008000000 */
[----:B------:R-:W3:Y:S04]  /*20590*/  LDL.64 R82, [R1+0x24d8] ;  /* 0x0024d80001527983 */ /* 0x000ee80000100a00 */
[----:B------:R-:W2:Y:S04]  /*205a0*/  LDL.64 R98, [R1+0x2638] ;  /* 0x0026380001627983 */ /* 0x000ea80000100a00 */
[----:B------:R-:W2:Y:S04]  /*205b0*/  LDL.64 R96, [R1+0x2630] ;  /* 0x0026300001607983 */ /* 0x000ea80000100a00 */
[----:B------:R-:W2:Y:S04]  /*205c0*/  LDL.64 R152, [R1+0x2330] ;  /* 0x0023300001987983 */ /* 0x000ea80000100a00 */
[----:B------:R1:W-:Y:S04]  /*205d0*/  STL.64 [R1+0x4450], R242 ;  /* 0x004450f201007387 */ /* 0x0003e80000100a00 */
[----:B-1----:R-:W2:Y:S04]  /*205e0*/  LDL.LU.64 R242, [R1+0x24f8] ;  /* 0x0024f80001f27983 */ /* 0x002ea80000300a00 */
[----:B------:R-:W2:Y:S04]  /*205f0*/  LDL.64 R150, [R1+0x2248] ;  /* 0x0022480001967983 */ /* 0x000ea80000100a00 */
[----:B------:R-:W2:Y:S04]  /*20600*/  LDL.64 R92, [R1+0x2240] ;  /* 0x00224000015c7983 */ /* 0x000ea80000100a00 */
[----:B------:R1:W-:Y:S04]  /*20610*/  STL.64 [R1+0x4458], R240 ;  /* 0x004458f001007387 */ /* 0x0003e80000100a00 */
[----:B-1----:R-:W2:Y:S04]  /*20620*/  LDL.LU.64 R240, [R1+0x20f0] ;  /* 0x0020f00001f07983 */ /* 0x002ea80000300a00 */
[----:B------:R-:W2:Y:S04]  /*20630*/  LDL.64 R192, [R1+0x2238] ;  /* 0x0022380001c07983 */ /* 0x000ea80000100a00 */
[----:B------:R-:W2:Y:S04]  /*20640*/  LDL.64 R158, [R1+0x2120] ;  /* 0x00212000019e7983 */ /* 0x000ea80000100a00 */
[----:B------:R-:W2:Y:S04]  /*20650*/  LDL.64 R90, [R1+0x2118] ;  /* 0x00211800015a7983 */ /* 0x000ea80000100a00 */
[----:B------:R-:W2:Y:S04]  /*20660*/  LDL.64 R76, [R1+0x2110] ;  /* 0x00211000014c7983 */ /* 0x000ea80000100a00 */
[----:B------:R1:W-:Y:S04]  /*20670*/  STL.64 [R1+0x4460], R238 ;  /* 0x004460ee01007387 */ /* 0x0003e80000100a00 */
[----:B-1----:R-:W2:Y:S04]  /*20680*/  LDL.LU.64 R238, [R1+0x2210] ;  /* 0x0022100001ee7983 */ /* 0x002ea80000300a00 */
[----:B-----5:R-:W-:Y:S04]  /*20690*/  LDGSTS.E [R251+0x44000], desc[UR14][R100.64], P0 ;  /* 0x4400000064fb7fae */ /* 0x020fe8000812184e */
[----:B----4-:R-:W-:Y:S04]  /*206a0*/  LDGSTS.E [R251+0x44080], desc[UR14][R84.64], P3 ;  /* 0x4408000054fb7fae */ /* 0x010fe8000992184e */
[----:B---3--:R-:W-:Y:S04]  /*206b0*/  LDGSTS.E [R251+0x44100], desc[UR14][R82.64], P5 ;  /* 0x4410000052fb7fae */ /* 0x008fe8000a92184e */
[----:B------:R-:W3:Y:S04]  /*206c0*/  LDL.64 R100, [R1+0x2900] ;  /* 0x0029000001647983 */ /* 0x000ee80000100a00 */
[----:B------:R-:W4:Y:S04]  /*206d0*/  LDL.64 R84, [R1+0x2830] ;  /* 0x0028300001547983 */ /* 0x000f280000100a00 */
[----:B------:R-:W5:Y:S04]  /*206e0*/  LDL.64 R82, [R1+0x25f8] ;  /* 0x0025f80001527983 */ /* 0x000f680000100a00 */
[----:B------:R-:W-:Y:S04]  /*206f0*/  LDGSTS.E [R251+0x44180], desc[UR14][R236.64], P1 ;  /* 0x44180000ecfb7fae */ /* 0x000fe8000892184e */
[----:B------:R1:W-:Y:S04]  /*20700*/  STL.64 [R1+0x4468], R236 ;  /* 0x004468ec01007387 */ /* 0x0003e80000100a00 */
[----:B--2---:R-:W-:Y:S04]  /*20710*/  LDGSTS.E [R251+0x45000], desc[UR14][R98.64], P0 ;  /* 0x4500000062fb7fae */ /* 0x004fe8000812184e */
[----:B------:R-:W-:Y:S04]  /*20720*/  LDGSTS.E [R251+0x45080], desc[UR14][R96.64], P3 ;  /* 0x4508000060fb7fae */ /* 0x000fe8000992184e */
[----:B-1----:R-:W2:Y:S04]  /*20730*/  LDL.LU.64 R236, [R1+0x2318] ;  /* 0x0023180001ec7983 */ /* 0x002ea80000300a00 */
[----:B------:R-:W2:Y:S04]  /*20740*/  LDL.64 R98, [R1+0x28b8] ;  /* 0x0028b80001627983 */ /* 0x000ea80000100a00 */
[----:B------:R-:W-:Y:S04]  /*20750*/  LDGSTS.E [R251+0x45100], desc[UR14][R152.64], P5 ;  /* 0x4510000098fb7fae */ /* 0x000fe8000a92184e */
[----:B------:R-:W2:Y:S04]  /*20760*/  LDL.64 R96, [R1+0x27e0] ;  /* 0x0027e00001607983 */ /* 0x000ea80000100a00 */
[----:B------:R-:W-:Y:S04]  /*20770*/  LDGSTS.E [R251+0x45180], desc[UR14][R234.64], P1 ;  /* 0x45180000eafb7fae */ /* 0x000fe8000892184e */
[----:B------:R-:W2:Y:S04]  /*20780*/  LDL.64 R152, [R1+0x25b0] ;  /* 0x0025b00001987983 */ /* 0x000ea80000100a00 */
[----:B------:R1:W-:Y:S04]  /*20790*/  STL.64 [R1+0x4470], R234 ;  /* 0x004470ea01007387 */ /* 0x0003e80000100a00 */
[----:B------:R-:W-:Y:S04]  /*207a0*/  LDGSTS.E [R251+0x46000], desc[UR14][R150.64], P0 ;  /* 0x4600000096fb7fae */ /* 0x000fe8000812184e */
[----:B------:R-:W-:Y:S04]  /*207b0*/  LDGSTS.E [R251+0x46080], desc[UR14][R92.64], P3 ;  /* 0x460800005cfb7fae */ /* 0x000fe8000992184e */
[----:B-1----:R-:W2:Y:S04]  /*207c0*/  LDL.LU.64 R234, [R1+0x24d0] ;  /* 0x0024d00001ea7983 */ /* 0x002ea80000300a00 */
[----:B------:R-:W2:Y:S04]  /*207d0*/  LDL.64 R150, [R1+0x2870] ;  /* 0x0028700001967983 */ /* 0x000ea80000100a00 */
[----:B------:R-:W2:Y:S04]  /*207e0*/  LDL.64 R92, [R1+0x2798] ;  /* 0x00279800015c7983 */ /* 0x000ea80000100a00 */
[----:B------:R-:W-:Y:S04]  /*207f0*/  LDGSTS.E [R251+0x46100], desc[UR14][R192.64], P5 ;  /* 0x46100000c0fb7fae */ /* 0x000fe8000a92184e */
[----:B------:R-:W-:Y:S04]  /*20800*/  LDGSTS.E [R251+0x46180], desc[UR14][R232.64], P1 ;  /* 0x46180000e8fb7fae */ /* 0x000fe8000892184e */
        /* <DEDUP_REMOVED lines=9> */
[----:B------:R1:W-:Y:S04]  /*208a0*/  STL [R1+0x4488], R251 ;  /* 0x004488fb01007387 */ /* 0x0003e80000100800 */
[----:B-1----:R-:W2:Y:S04]  /*208b0*/  LDL.LU.64 R250, [R1+0x2510] ;  /* 0x0025100001fa7983 */ /* 0x002ea80000300a00 */
[----:B------:R1:W-:Y:S04]  /*208c0*/  STL.64 [R1+0x4480], R176 ;  /* 0x004480b001007387 */ /* 0x0003e80000100a00 */
[----:B-1----:R-:W2:Y:S04]  /*208d0*/  LDL.LU.64 R176, [R1+0x2508] ;  /* 0x0025080001b07983 */ /* 0x002ea80000300a00 */
[----:B---3--:R-:W-:Y:S04]  /*208e0*/  LDGSTS.E [R39+0x40200], desc[UR14][R100.64], P0 ;  /* 0x4020000064277fae */ /* 0x008fe8000812184e */
[----:B----4-:R-:W-:Y:S04]  /*208f0*/  LDGSTS.E [R39+0x40280], desc[UR14][R84.64], P3 ;  /* 0x4028000054277fae */ /* 0x010fe8000992184e */
[----:B-----5:R-:W-:Y:S04]  /*20900*/  LDGSTS.E [R39+0x40300], desc[UR14][R82.64], P5 ;  /* 0x4030000052277fae */ /* 0x020fe8000a92184e */
[----:B------:R-:W-:Y:S04]  /*20910*/  LDGSTS.E [R39+0x40380], desc[UR14][R174.64], P1 ;  /* 0x40380000ae277fae */ /* 0x000fe8000892184e */
[----:B------:R-:W3:Y:S04]  /*20920*/  LDL.64 R84, [R1+0x26b8] ;  /* 0x0026b80001547983 */ /* 0x000ee80000100a00 */
[----:B------:R-:W4:Y:S04]  /*20930*/  LDL.64 R82, [R1+0x26b0] ;  /* 0x0026b00001527983 */ /* 0x000f280000100a00 */
[----:B------:R1:W-:Y:S04]  /*20940*/  STL.64 [R1+0x4490], R174 ;  /* 0x004490ae01007387 */ /* 0x0003e80000100a00 */
[----:B--2---:R-:W-:Y:S04]  /*20950*/  LDGSTS.E [R39+0x41200], desc[UR14][R98.64], P0 ;  /* 0x4120000062277fae */ /* 0x004fe8000812184e */
[----:B-1----:R-:W2:Y:S04]  /*20960*/  LDL.LU.64 R174, [R1+0x2518] ;  /* 0x0025180001ae7983 */ /* 0x002ea80000300a00 */
[----:B------:R-:W-:Y:S04]  /*20970*/  LDGSTS.E [R39+0x41280], desc[UR14][R96.64], P3 ;  /* 0x4128000060277fae */ /* 0x000fe8000992184e */
[----:B------:R1:W-:Y:S04]  /*20980*/  STL.64 [R1+0x4498], R16 ;  /* 0x0044981001007387 */ /* 0x0003e80000100a00 */
[----:B------:R-:W-:Y:S04]  /*20990*/  LDGSTS.E [R39+0x41300], desc[UR14][R152.64], P5 ;  /* 0x4130000098277fae */ /* 0x000fe8000a92184e */
[----:B------:R-:W-:Y:S04]  /*209a0*/  LDGSTS.E [R39+0x41380], desc[UR14][R16.64], P1 ;  /* 0x4138000010277fae */ /* 0x000fe8000892184e */
[----:B-1----:R-:W5:Y:S04]  /*209b0*/  LDL.LU.64 R16, [R1+0x2540] ;  /* 0x0025400001107983 */ /* 0x002f680000300a00 */
[----:B------:R-:W5:Y:S04]  /*209c0*/  LDL.64 R98, [R1+0x2620] ;  /* 0x0026200001627983 */ /* 0x000f680000100a00 */
[----:B------:R-:W5:Y:S04]  /*209d0*/  LDL.64 R152, [R1+0x2618] ;  /* 0x0026180001987983 */ /* 0x000f680000100a00 */
[----:B------:R-:W-:Y:S04]  /*209e0*/  LDGSTS.E [R39+0x42200], desc[UR14][R150.64], P0 ;  /* 0x4220000096277fae */ /* 0x000fe8000812184e */
[----:B------:R-:W-:Y:S04]  /*209f0*/  LDGSTS.E [R39+0x42280], desc[UR14][R92.64], P3 ;  /* 0x422800005c277fae */ /* 0x000fe8000992184e */
[----:B------:R-:W-:Y:S04]  /*20a00*/  LDGSTS.E [R39+0x42300], desc[UR14][R192.64], P5 ;  /* 0x42300000c0277fae */ /* 0x000fe8000a92184e */
[----:B------:R-:W5:Y:S04]  /*20a10*/  LDL.64 R92, [R1+0x2220] ;  /* 0x00222000015c7983 */ /* 0x000f680000100a00 */
[----:B------:R-:W-:Y:S04]  /*20a20*/  LDGSTS.E [R39+0x42380], desc[UR14][R6.64], P1 ;  /* 0x4238000006277fae */ /* 0x000fe8000892184e */
[----:B------:R-:W5:Y:S04]  /*20a30*/  LDL.64 R192, [R1+0x2218] ;  /* 0x0022180001c07983 */ /* 0x000f680000100a00 */
[----:B------:R-:W5:Y:S04]  /*20a40*/  LDL.LU.64 R104, [R1+0x25c0] ;  /* 0x0025c00001687983 */ /* 0x000f680000300a00 */
[----:B------:R-:W5:Y:S04]  /*20a50*/  LDL.LU.64 R96, [R1+0x2578] ;  /* 0x0025780001607983 */ /* 0x000f680000300a00 */
[----:B------:R1:W-:Y:S04]  /*20a60*/  STL.64 [R1+0x44a0], R6 ;  /* 0x0044a00601007387 */ /* 0x0003e80000100a00 */
[----:B------:R-:W-:Y:S04]  /*20a70*/  LDGSTS.E [R39+0x43200], desc[UR14][R90.64], P0 ;  /* 0x432000005a277fae */ /* 0x000fe8000812184e */
[----:B------:R-:W-:Y:S04]  /*20a80*/  LDGSTS.E [R39+0x43280], desc[UR14][R76.64], P3 ;  /* 0x432800004c277fae */ /* 0x000fe8000992184e */
[----:B-1----:R-:W5:Y:S04]  /*20a90*/  LDL.LU.64 R6, [R1+0x2548] ;  /* 0x0025480001067983 */ /* 0x002f680000300a00 */
[----:B------:R-:W5:Y:S04]  /*20aa0*/  LDL.64 R90, [R1+0x2100] ;  /* 0x00210000015a7983 */ /* 0x000f680000100a00 */
[----:B------:R-:W5:Y:S04]  /*20ab0*/  LDL.64 R76, [R1+0x20f8] ;  /* 0x0020f800014c7983 */ /* 0x000f680000100a00 */
[----:B--2---:R-:W-:Y:S04]  /*20ac0*/  LDGSTS.E [R39+0x43300], desc[UR14][R174.64], P5 ;  /* 0x43300000ae277fae */ /* 0x004fe8000a92184e */
[----:B------:R1:W-:Y:S04]  /*20ad0*/  STL.64 [R1+0x44a8], R174 ;  /* 0x0044a8ae01007387 */ /* 0x0003e80000100a00 */
[----:B------:R-:W-:Y:S04]  /*20ae0*/  LDGSTS.E [R39+0x43380], desc[UR14][R216.64], P1 ;  /* 0x43380000d8277fae */ /* 0x000fe8000892184e */
[----:B---3--:R-:W-:Y:S04]  /*20af0*/  LDGSTS.E [R39+0x44200], desc[UR14][R84.64], P0 ;  /* 0x4420000054277fae */ /* 0x008fe8000812184e */
[----:B-1----:R-:W2:Y:S04]  /*20b00*/  LDL.LU.64 R174, [R1+0x2550] ;  /* 0x0025500001ae7983 */ /* 0x002ea80000300a00 */
[----:B------:R1:W-:Y:S04]  /*20b10*/  STL.64 [R1+0x44b0], R216 ;  /* 0x0044b0d801007387 */ /* 0x0003e80000100a00 */
[----:B----4-:R-:W-:Y:S04]  /*20b20*/  LDGSTS.E [R39+0x44280], desc[UR14][R82.64], P3 ;  /* 0x4428000052277fae */ /* 0x010fe8000992184e */
[----:B------:R-:W-:Y:S04]  /*20b30*/  LDGSTS.E [R39+0x44300], desc[UR14][R234.64], P5 ;  /* 0x44300000ea277fae */ /* 0x000fe8000a92184e */
[----:B-1----:R-:W3:Y:S04]  /*20b40*/  LDL.LU.64 R216, [R1+0x2558] ;  /* 0x0025580001d87983 */ /* 0x002ee80000300a00 */
[----:B------:R-:W4:Y:S04]  /*20b50*/  LDL.64 R150, [R1+0x28f8] ;  /* 0x0028f80001967983 */ /* 0x000f280000100a00 */
[----:B------:R-:W2:Y:S04]  /*20b60*/  LDL.64 R84, [R1+0x2820] ;  /* 0x0028200001547983 */ /* 0x000ea80000100a00 */
[----:B------:R-:W3:Y:S04]  /*20b70*/  LDL.64 R82, [R1+0x25f0] ;  /* 0x0025f00001527983 */ /* 0x000ee80000100a00 */
[----:B------:R1:W-:Y:S04]  /*20b80*/  STL.64 [R1+0x44b8], R234 ;  /* 0x0044b8ea01007387 */ /* 0x0003e80000100a00 */
[----:B------:R-:W-:Y:S04]  /*20b90*/  LDGSTS.E [R39+0x44380], desc[UR14][R142.64], P1 ;  /* 0x443800008e277fae */ /* 0x000fe8000892184e */
[----:B-----5:R-:W-:Y:S04]  /*20ba0*/  LDGSTS.E [R39+0x45200], desc[UR14][R98.64], P0 ;  /* 0x4520000062277fae */ /* 0x020fe8000812184e */
[----:B-1----:R-:W5:Y:S04]  /*20bb0*/  LDL.LU.64 R234, [R1+0x2580] ;  /* 0x0025800001ea7983 */ /* 0x002f680000300a00 */
[----:B------:R1:W-:Y:S04]  /*20bc0*/  STL.64 [R1+0x44c0], R142 ;  /* 0x0044c08e01007387 */ /* 0x0003e80000100a00 */
[----:B------:R-:W-:Y:S04]  /*20bd0*/  LDGSTS.E [R39+0x45280], desc[UR14][R152.64], P3 ;  /* 0x4528000098277fae */ /* 0x000fe8000992184e */
[----:B------:R-:W-:Y:S04]  /*20be0*/  LDGSTS.E [R39+0x45300], desc[UR14][R236.64], P5 ;  /* 0x45300000ec277fae */ /* 0x000fe8000a92184e */
        /* <DEDUP_REMOVED lines=9> */
[----:B------:R-:W5:Y:S04]  /*20c80*/  LDL.64 R92, [R1+0x28b0] ;  /* 0x0028b000015c7983 */ /* 0x000f680000100a00 */
[----:B------:R-:W5:Y:S04]  /*20c90*/  LDL.64 R192, [R1+0x27d8] ;  /* 0x0027d80001c07983 */ /* 0x000f680000100a00 */
        /* <DEDUP_REMOVED lines=12> */
[----:B-1----:R-:W5:Y:S04]  /*20d60*/  LDL.LU.64 R240, [R1+0x25d0] ;  /* 0x0025d00001f07983 */ /* 0x002f680000300a00 */
[----:B------:R1:W-:Y:S04]  /*20d70*/  STL.64 [R1+0x44f0], R136 ;  /* 0x0044f08801007387 */ /* 0x0003e80000100a00 */
[----:B-1----:R-:W5:Y:S04]  /*20d80*/  LDL.LU.64 R136, [R1+0x25d8] ;  /* 0x0025d80001887983 */ /* 0x002f680000300a00 */
[----:B----4-:R-:W-:Y:S04]  /*20d90*/  LDGSTS.E [R3+0x40400], desc[UR14][R150.64], P0 ;  /* 0x4040000096037fae */ /* 0x010fe8000812184e */
[----:B--2---:R-:W-:Y:S04]  /*20da0*/  LDGSTS.E [R3+0x40480], desc[UR14][R84.64], P3 ;  /* 0x4048000054037fae */ /* 0x004fe8000992184e */
[----:B---3--:R-:W-:Y:S04]  /*20db0*/  LDGSTS.E [R3+0x40500], desc[UR14][R82.64], P5 ;  /* 0x4050000052037fae */ /* 0x008fe8000a92184e */
[----:B------:R-:W-:Y:S04]  /*20dc0*/  LDGSTS.E [R3+0x40580], desc[UR14][R172.64], P1 ;  /* 0x40580000ac037fae */ /* 0x000fe8000892184e */
[----:B------:R-:W2:Y:S04]  /*20dd0*/  LDL.64 R84, [R1+0x2738] ;  /* 0x0027380001547983 */ /* 0x000ea80000100a00 */
[----:B------:R-:W3:Y:S04]  /*20de0*/  LDL.64 R82, [R1+0x2730] ;  /* 0x0027300001527983 */ /* 0x000ee80000100a00 */
[----:B------:R-:W4:Y:S04]  /*20df0*/  LDL.LU.64 R166, [R1+0x2650] ;  /* 0x0026500001a67983 */ /* 0x000f280000300a00 */
[----:B------:R-:W4:Y:S04]  /*20e00*/  LDL.LU.64 R74, [R1+0x2640] ;  /* 0x00264000014a7983 */ /* 0x000f280000300a00 */
[----:B------:R-:W4:Y:S04]  /*20e10*/  LDL.LU.64 R158, [R1+0x2288] ;  /* 0x00228800019e7983 */ /* 0x000f280000300a00 */
[----:B------:R-:W4:Y:S04]  /*20e20*/  LDL.LU.64 R66, [R1+0x2260] ;  /* 0x0022600001427983 */ /* 0x000f280000300a00 */
[----:B------:R-:W4:Y:S04]  /*20e30*/  LDL.LU.64 R150, [R1+0x2160] ;  /* 0x0021600001967983 */ /* 0x000f280000300a00 */
[----:B------:R-:W4:Y:S04]  /*20e40*/  LDL.LU.64 R58, [R1+0x2140] ;  /* 0x00214000013a7983 */ /* 0x000f280000300a00 */
[----:B------:R-:W4:Y:S04]  /*20e50*/  LDL.LU.64 R114, [R1+0x2040] ;  /* 0x0020400001727983 */ /* 0x000f280000300a00 */
[----:B------:R-:W4:Y:S04]  /*20e60*/  LDL.LU.64 R50, [R1+0x2018] ;  /* 0x0020180001327983 */ /* 0x000f280000300a00 */
[----:B------:R1:W-:Y:S04]  /*20e70*/  STL.64 [R1+0x44f8], R172 ;  /* 0x0044f8ac01007387 */ /* 0x0003e80000100a00 */
[----:B-1----:R-:W4:Y:S04]  /*20e80*/  LDL.LU.64 R172, [R1+0x25e0] ;  /* 0x0025e00001ac7983 */ /* 0x002f280000300a00 */
[----:B------:R-:W4:Y:S04]  /*20e90*/  LDL.64 R98, [R1+0x26a0] ;  /* 0x0026a00001627983 */ /* 0x000f280000100a00 */
[----:B------:R-:W4:Y:S04]  /*20ea0*/  LDL.64 R152, [R1+0x2698] ;  /* 0x0026980001987983 */ /* 0x000f280000100a00 */
[----:B-----5:R-:W-:Y:S04]  /*20eb0*/  LDGSTS.E [R3+0x41400], desc[UR14][R92.64], P0 ;  /* 0x414000005c037fae */ /* 0x020fe8000812184e */
[----:B------:R-:W-:Y:S04]  /*20ec0*/  LDGSTS.E [R3+0x41480], desc[UR14][R192.64], P3 ;  /* 0x41480000c0037fae */ /* 0x000fe8000992184e */
[----:B------:R-:W5:Y:S04]  /*20ed0*/  LDL.64 R92, [R1+0x2610] ;  /* 0x00261000015c7983 */ /* 0x000f680000100a00 */
[----:B------:R-:W5:Y:S04]  /*20ee0*/  LDL.64 R192, [R1+0x2608] ;  /* 0x0026080001c07983 */ /* 0x000f680000100a00 */
[----:B------:R-:W-:Y:S04]  /*20ef0*/  LDGSTS.E [R3+0x41500], desc[UR14][R238.64], P5 ;  /* 0x41500000ee037fae */ /* 0x000fe8000a92184e */
[----:B------:R1:W-:Y:S04]  /*20f00*/  STL.64 [R1+0x4500], R238 ;  /* 0x004500ee01007387 */ /* 0x0003e80000100a00 */
        /* <DEDUP_REMOVED lines=8> */
[----:B------:R-:W-:Y:S04]  /*20f90*/  LDGSTS.E [R3+0x42500], desc[UR14][R216.64], P5 ;  /* 0x42500000d8037fae */ /* 0x000fe8000a92184e */
[----:B------:R1:W-:Y:S04]  /*20fa0*/  STL.64 [R1+0x4510], R216 ;  /* 0x004510d801007387 */ /* 0x0003e80000100a00 */
[----:B------:R-:W-:Y:S04]  /*20fb0*/  LDGSTS.E [R3+0x42580], desc[UR14][R4.64], P1 ;  /* 0x4258000004037fae */ /* 0x000fe8000892184e */
[----:B-1----:R-:W5:Y:S04]  /*20fc0*/  LDL.LU.64 R216, [R1+0x22b0] ;  /* 0x0022b00001d87983 */ /* 0x002f680000300a00 */
[----:B------:R1:W-:Y:S04]  /*20fd0*/  STL.64 [R1+0x4518], R4 ;  /* 0x0045180401007387 */ /* 0x0003e80000100a00 */
[----:B-1----:R-:W5:Y:S04]  /*20fe0*/  LDL.LU.64 R4, [R1+0x2088] ;  /* 0x0020880001047983 */ /* 0x002f680000300a00 */
[----:B--2---:R-:W-:Y:S04]  /*20ff0*/  LDGSTS.E [R3+0x43400], desc[UR14][R84.64], P0 ;  /* 0x4340000054037fae */ /* 0x004fe8000812184e */
[----:B---3--:R-:W-:Y:S04]  /*21000*/  LDGSTS.E [R3+0x43480], desc[UR14][R82.64], P3 ;  /* 0x4348000052037fae */ /* 0x008fe8000992184e */
[----:B------:R-:W-:Y:S04]  /*21010*/  LDGSTS.E [R3+0x43500], desc[UR14][R250.64], P5 ;  /* 0x43500000fa037fae */ /* 0x000fe8000a92184e */
[----:B------:R-:W2:Y:S04]  /*21020*/  LDL.64 R84, [R1+0x20d8] ;  /* 0x0020d80001547983 */ /* 0x000ea80000100a00 */
[----:B------:R-:W3:Y:S04]  /*21030*/  LDL.64 R82, [R1+0x20d0] ;  /* 0x0020d00001527983 */ /* 0x000ee80000100a00 */
[----:B------:R1:W-:Y:S04]  /*21040*/  STL.64 [R1+0x4520], R250 ;  /* 0x004520fa01007387 */ /* 0x0003e80000100a00 */
[----:B------:R-:W-:Y:S04]  /*21050*/  LDGSTS.E [R3+0x43580], desc[UR14][R214.64], P1 ;  /* 0x43580000d6037fae */ /* 0x000fe8000892184e */
[----:B-1----:R-:W3:Y:S04]  /*21060*/  LDL.LU.64 R250, [R1+0x21b0] ;  /* 0x0021b00001fa7983 */ /* 0x002ee80000300a00 */
[----:B------:R1:W-:Y:S04]  /*21070*/  STL.64 [R1+0x4528], R214 ;  /* 0x004528d601007387 */ /* 0x0003e80000100a00 */
[----:B-1----:R-:W3:Y:S04]  /*21080*/  LDL.LU.64 R214, [R1+0x22d0] ;  /* 0x0022d00001d67983 */ /* 0x002ee80000300a00 */
[----:B------:R1:W-:Y:S04]  /*21090*/  STL.64 [R1+0x4530], R190 ;  /* 0x004530be01007387 */ /* 0x0003e80000100a00 */
[----:B----4-:R-:W-:Y:S04]  /*210a0*/  LDGSTS.E [R3+0x44400], desc[UR14][R98.64], P0 ;  /* 0x4440000062037fae */ /* 0x010fe8000812184e */
[----:B------:R-:W-:Y:S04]  /*210b0*/  LDGSTS.E [R3+0x44480], desc[UR14][R152.64], P3 ;  /* 0x4448000098037fae */ /* 0x000fe8000992184e */
[----:B------:R-:W-:Y:S04]  /*210c0*/  LDGSTS.E [R3+0x44500], desc[UR14][R190.64], P5 ;  /* 0x44500000be037fae */ /* 0x000fe8000a92184e */
[----:B------:R-:W-:Y:S04]  /*210d0*/  LDGSTS.E [R3+0x44580], desc[UR14][R132.64], P1 ;  /* 0x4458000084037fae */ /* 0x000fe8000892184e */
[----:B-1----:R-:W4:Y:S04]  /*210e0*/  LDL.LU.64 R190, [R1+0x20b0] ;  /* 0x0020b00001be7983 */ /* 0x002f280000300a00 */
[----:B------:R1:W-:Y:S04]  /*210f0*/  STL.64 [R1+0x4538], R132 ;  /* 0x0045388401007387 */ /* 0x0003e80000100a00 */
[----:B-----5:R-:W-:Y:S04]  /*21100*/  LDGSTS.E [R3+0x45400], desc[UR14][R92.64], P0 ;  /* 0x454000005c037fae */ /* 0x020fe8000812184e */
[----:B------:R-:W-:Y:S04]  /*21110*/  LDGSTS.E [R3+0x45480], desc[UR14][R192.64], P3 ;  /* 0x45480000c0037fae */ /* 0x000fe8000992184e */
[----:B-1----:R-:W5:Y:S04]  /*21120*/  LDL.LU.64 R132, [R1+0x21d0] ;  /* 0x0021d00001847983 */ /* 0x002f680000300a00 */
[----:B------:R-:W4:Y:S04]  /*21130*/  LDL.64 R152, [R1+0x28f0] ;  /* 0x0028f00001987983 */ /* 0x000f280000100a00 */
        /* <DEDUP_REMOVED lines=21> */
[----:B------:R-:W3:Y:S04]  /*21290*/  LDL.LU.64 R98, [R1+0x27b0] ;  /* 0x0027b00001627983 */ /* 0x000ee80000300a00 */
[----:B------:R-:W3:Y:S04]  /*212a0*/  LDL.LU.64 R246, [R1+0x2770] ;  /* 0x0027700001f67983 */ /* 0x000ee80000300a00 */
[----:B------:R-:W3:Y:S04]  /*212b0*/  LDL.LU.64 R90, [R1+0x2760] ;  /* 0x00276000015a7983 */ /* 0x000ee80000300a00 */
[----:B------:R-:W3:Y:S04]  /*212c0*/  LDL.LU.64 R226, [R1+0x26e0] ;  /* 0x0026e00001e27983 */ /* 0x000ee80000300a00 */
[----:B------:R-:W3:Y:S04]  /*212d0*/  LDL.LU.64 R82, [R1+0x26d0] ;  /* 0x0026d00001527983 */ /* 0x000ee80000300a00 */
[----:B------:R1:W-:Y:S04]  /*212e0*/  STL.64 [R1+0x4560], R184 ;  /* 0x004560b801007387 */ /* 0x0003e80000100a00 */
[----:B------:R-:W-:Y:S04]  /*212f0*/  LDGSTS.E [R3+0x47580], desc[UR14][R206.64], P1 ;  /* 0x47580000ce037fae */ /* 0x000fe8000892184e */
[----:B-1----:R-:W3:Y:S04]  /*21300*/  LDL.LU.64 R184, [R1+0x26f8] ;  /* 0x0026f80001b87983 */ /* 0x002ee80000300a00 */
[----:B------:R1:W-:Y:S04]  /*21310*/  STL.64 [R1+0x4568], R206 ;  /* 0x004568ce01007387 */ /* 0x0003e80000100a00 */
[----:B-1----:R-:W3:Y:S04]  /*21320*/  LDL.LU.64 R206, [R1+0x2708] ;  /* 0x0027080001ce7983 */ /* 0x002ee80000300a00 */
[----:B----4-:R-:W-:Y:S04]  /*21330*/  LDGSTS.E [R40+0x40600], desc[UR14][R152.64], P0 ;  /* 0x4060000098287fae */ /* 0x010fe8000812184e */
[----:B-----5:R-:W-:Y:S04]  /*21340*/  LDGSTS.E [R40+0x40680], desc[UR14][R192.64], P3 ;  /* 0x40680000c0287fae */ /* 0x020fe8000992184e */
[----:B------:R-:W-:Y:S04]  /*21350*/  LDGSTS.E [R40+0x40700], desc[UR14][R172.64], P5 ;  /* 0x40700000ac287fae */ /* 0x000fe8000a92184e */
[----:B------:R-:W-:Y:S04]  /*21360*/  LDGSTS.E [R40+0x40780], desc[UR14][R170.64], P1 ;  /* 0x40780000aa287fae */ /* 0x000fe8000892184e */
[----:B------:R-:W4:Y:S04]  /*21370*/  LDL.64 R192, [R1+0x2720] ;  /* 0x0027200001c07983 */ /* 0x000f280000100a00 */
[----:B------:R1:W-:Y:S04]  /*21380*/  STL.64 [R1+0x4570], R172 ;  /* 0x004570ac01007387 */ /* 0x0003e80000100a00 */
[----:B-1----:R-:W5:Y:S04]  /*21390*/  LDL.LU.64 R172, [R1+0x2718] ;  /* 0x0027180001ac7983 */ /* 0x002f680000300a00 */
[----:B------:R1:W-:Y:S04]  /*213a0*/  STL.64 [R1+0x4578], R170 ;  /* 0x004578aa01007387 */ /* 0x0003e80000100a00 */
[----:B------:R-:W-:Y:S04]  /*213b0*/  LDGSTS.E [R40+0x41600], desc[UR14][R92.64], P0 ;  /* 0x416000005c287fae */ /* 0x000fe8000812184e */
[----:B-1----:R-:W3:Y:S04]  /*213c0*/  LDL.LU.64 R170, [R1+0x2778] ;  /* 0x0027780001aa7983 */ /* 0x002ee80000300a00 */
[----:B------:R-:W-:Y:S04]  /*213d0*/  LDGSTS.E [R40+0x41680], desc[UR14][R76.64], P3 ;  /* 0x416800004c287fae */ /* 0x000fe8000992184e */
[----:B------:R-:W3:Y:S04]  /*213e0*/  LDL.64 R92, [R1+0x2690] ;  /* 0x00269000015c7983 */ /* 0x000ee80000100a00 */
[----:B------:R-:W-:Y:S04]  /*213f0*/  LDGSTS.E [R40+0x41700], desc[UR14][R140.64], P5 ;  /* 0x417000008c287fae */ /* 0x000fe8000a92184e */
        /* <DEDUP_REMOVED lines=12> */
[----:B-1----:R-:W4:Y:S04]  /*214c0*/  LDL.LU.64 R12, [R1+0x2788] ;  /* 0x00278800010c7983 */ /* 0x002f280000300a00 */
[----:B--2---:R-:W-:Y:S04]  /*214d0*/  LDGSTS.E [R40+0x42600], desc[UR14][R84.64], P0 ;  /* 0x4260000054287fae */ /* 0x004fe8000812184e */
[----:B------:R-:W2:Y:S04]  /*214e0*/  LDL.64 R84, [R1+0x2600] ;  /* 0x0026000001547983 */ /* 0x000ea80000100a00 */
[----:B----4-:R-:W-:Y:S04]  /*214f0*/  LDGSTS.E [R40+0x42680], desc[UR14][R12.64], P3 ;  /* 0x426800000c287fae */ /* 0x010fe8000992184e */
[----:B------:R1:W-:Y:S04]  /*21500*/  STL.64 [R1+0x4590], R12 ;  /* 0x0045900c01007387 */ /* 0x0003e80000100a00 */
[----:B------:R-:W-:Y:S04]  /*21510*/  LDGSTS.E [R40+0x42700], desc[UR14][R174.64], P5 ;  /* 0x42700000ae287fae */ /* 0x000fe8000a92184e */
[----:B------:R-:W-:Y:S04]  /*21520*/  LDGSTS.E [R40+0x42780], desc[UR14][R222.64], P1 ;  /* 0x42780000de287fae */ /* 0x000fe8000892184e */
[----:B-1----:R-:W4:Y:S04]  /*21530*/  LDL.LU.64 R12, [R1+0x27b8] ;  /* 0x0027b800010c7983 */ /* 0x002f280000300a00 */
[----:B------:R1:W-:Y:S04]  /*21540*/  STL.64 [R1+0x4598], R174 ;  /* 0x004598ae01007387 */ /* 0x0003e80000100a00 */
[----:B------:R-:W-:Y:S04]  /*21550*/  LDGSTS.E [R40+0x43600], desc[UR14][R192.64], P0 ;  /* 0x43600000c0287fae */ /* 0x000fe8000812184e */
[----:B-----5:R-:W-:Y:S04]  /*21560*/  LDGSTS.E [R40+0x43680], desc[UR14][R172.64], P3 ;  /* 0x43680000ac287fae */ /* 0x020fe8000992184e */
[----:B-1----:R-:W5:Y:S04]  /*21570*/  LDL.LU.64 R174, [R1+0x27c0] ;  /* 0x0027c00001ae7983 */ /* 0x002f680000300a00 */
[----:B------:R1:W-:Y:S04]  /*21580*/  STL.64 [R1+0x45a0], R222 ;  /* 0x0045a0de01007387 */ /* 0x0003e80000100a00 */
[----:B------:R-:W-:Y:S04]  /*21590*/  LDGSTS.E [R40+0x43700], desc[UR14][R176.64], P5 ;  /* 0x43700000b0287fae */ /* 0x000fe8000a92184e */
[----:B------:R-:W-:Y:S04]  /*215a0*/  LDGSTS.E [R40+0x43780], desc[UR14][R212.64], P1 ;  /* 0x43780000d4287fae */ /* 0x000fe8000892184e */
[----:B-1----:R-:W4:Y:S04]  /*215b0*/  LDL.LU.64 R222, [R1+0x27c8] ;  /* 0x0027c80001de7983 */ /* 0x002f280000300a00 */
[----:B------:R-:W5:Y:S04]  /*215c0*/  LDL.64 R192, [R1+0x21d8] ;  /* 0x0021d80001c07983 */ /* 0x000f680000100a00 */
        /* <DEDUP_REMOVED lines=9> */
[----:B-1----:R-:W4:Y:S04]  /*21660*/  LDL.LU.64 R212, [R1+0x2810] ;  /* 0x0028100001d47983 */ /* 0x002f280000300a00 */
[----:B------:R1:W-:Y:S04]  /*21670*/  STL.64 [R1+0x45c0], R208 ;  /* 0x0045c0d001007387 */ /* 0x0003e80000100a00 */
        /* <DEDUP_REMOVED lines=9> */
[----:B------:R-:W4:Y:S04]  /*21710*/  LDL.64 R46, [R1+0x28e0] ;  /* 0x0028e000012e7983 */ /* 0x000f280000100a00 */
[----:B------:R1:W-:Y:S04]  /*21720*/  STL.64 [R1+0x45d8], R188 ;  /* 0x0045d8bc01007387 */ /* 0x0003e80000100a00 */
[----:B-1----:R-:W2:Y:S04]  /*21730*/  LDL.LU.64 R188, [R1+0x22b8] ;  /* 0x0022b80001bc7983 */ /* 0x002ea80000300a00 */
[----:B------:R1:W-:Y:S04]  /*21740*/  STL.64 [R1+0x45e0], R30 ;  /* 0x0045e01e01007387 */ /* 0x0003e80000100a00 */
[----:B-1----:R-:W2:Y:S04]  /*21750*/  LDL.LU.64 R30, [R1+0x2090] ;  /* 0x00209000011e7983 */ /* 0x002ea80000300a00 */
[----:B------:R1:W-:Y:S04]  /*21760*/  STL.64 [R1+0x45e8], R198 ;  /* 0x0045e8c601007387 */ /* 0x0003e80000100a00 */
[----:B-1----:R-:W2:Y:S04]  /*21770*/  LDL.LU.64 R198, [R1+0x21b8] ;  /* 0x0021b80001c67983 */ /* 0x002ea80000300a00 */
[----:B------:R-:W2:Y:S04]  /*21780*/  LDL.64 R100, [R1+0x2850] ;  /* 0x0028500001647983 */ /* 0x000ea80000100a00 */
[----:B------:R-:W2:Y:S04]  /*21790*/  LDL.LU.64 R92, [R1+0x2838] ;  /* 0x00283800015c7983 */ /* 0x000ea80000300a00 */
[----:B------:R-:W2:Y:S04]  /*217a0*/  LDL.LU.64 R228, [R1+0x26f0] ;  /* 0x0026f00001e47983 */ /* 0x000ea80000300a00 */
[----:B------:R-:W2:Y:S04]  /*217b0*/  LDL.LU.64 R84, [R1+0x26d8] ;  /* 0x0026d80001547983 */ /* 0x000ea80000300a00 */
[----:B-----5:R-:W-:Y:S04]  /*217c0*/  LDGSTS.E [R40+0x46600], desc[UR14][R192.64], P0 ;  /* 0x46600000c0287fae */ /* 0x020fe8000812184e */
[----:B------:R-:W-:Y:S04]  /*217d0*/  LDGSTS.E [R40+0x46680], desc[UR14][R132.64], P3 ;  /* 0x4668000084287fae */ /* 0x000fe8000992184e */
[----:B------:R-:W-:Y:S04]  /*217e0*/  LDGSTS.E [R40+0x46700], desc[UR14][R28.64], P5 ;  /* 0x467000001c287fae */ /* 0x000fe8000a92184e */
[----:B------:R-:W5:Y:S04]  /*217f0*/  LDL.LU.64 R192, [R1+0x2658] ;  /* 0x0026580001c07983 */ /* 0x000f680000300a00 */
[----:B------:R1:W-:Y:S04]  /*21800*/  STL.64 [R1+0x45f0], R132 ;  /* 0x0045f08401007387 */ /* 0x0003e80000100a00 */
[----:B------:R-:W-:Y:S04]  /*21810*/  LDGSTS.E [R40+0x46780], desc[UR14][R128.64], P1 ;  /* 0x4678000080287fae */ /* 0x000fe8000892184e */
[----:B-1----:R-:W5:Y:S04]  /*21820*/  LDL.LU.64 R132, [R1+0x22d8] ;  /* 0x0022d80001847983 */ /* 0x002f680000300a00 */
[----:B------:R1:W-:Y:S04]  /*21830*/  STL.64 [R1+0x45f8], R28 ;  /* 0x0045f81c01007387 */ /* 0x0003e80000100a00 */
[----:B-1----:R-:W5:Y:S04]  /*21840*/  LDL.LU.64 R28, [R1+0x2670] ;  /* 0x00267000011c7983 */ /* 0x002f680000300a00 */
[----:B------:R1:W-:Y:S04]  /*21850*/  STL.64 [R1+0x4600], R128 ;  /* 0x0046008001007387 */ /* 0x0003e80000100a00 */
[----:B-1----:R-:W5:Y:S04]  /*21860*/  LDL.LU.64 R128, [R1+0x2680] ;  /* 0x0026800001807983 */ /* 0x002f680000300a00 */
[----:B---3--:R-:W-:Y:S04]  /*21870*/  LDGSTS.E [R40+0x47600], desc[UR14][R208.64], P0 ;  /* 0x47600000d0287fae */ /* 0x008fe8000812184e */
[----:B------:R-:W-:Y:S04]  /*21880*/  STL.64 [R1+0x4608], R208 ;  /* 0x004608d001007387 */ /* 0x000fe80000100a00 */
[----:B------:R-:W-:Y:S04]  /*21890*/  LDGSTS.E [R40+0x47680], desc[UR14][R190.64], P3 ;  /* 0x47680000be287fae */ /* 0x000fe8000992184e */
[----:B------:R-:W-:Y:S04]  /*218a0*/  STL.64 [R1+0x4610], R190 ;  /* 0x004610be01007387 */ /* 0x000fe80000100a00 */
[----:B------:R-:W-:Y:S04]  /*218b0*/  LDGSTS.E [R40+0x47700], desc[UR14][R26.64], P5 ;  /* 0x477000001a287fae */ /* 0x000fe8000a92184e */
[----:B------:R-:W-:Y:S04]  /*218c0*/  STL.64 [R1+0x4618], R26 ;  /* 0x0046181a01007387 */ /* 0x000fe80000100a00 */
[----:B------:R-:W-:Y:S04]  /*218d0*/  LDGSTS.E [R40+0x47780], desc[UR14][R196.64], P1 ;  /* 0x47780000c4287fae */ /* 0x000fe8000892184e */
[----:B------:R1:W-:Y:S04]  /*218e0*/  STL.64 [R1+0x4620], R196 ;  /* 0x004620c401007387 */ /* 0x0003e80000100a00 */
[----:B----4-:R3:W-:Y:S04]  /*218f0*/  LDGSTS.E [R2+0x40800], desc[UR14][R46.64], P0 ;  /* 0x408000002e027fae */ /* 0x0107e8000812184e */
[----:B-1----:R-:W4:Y:S04]  /*21900*/  LDL.LU.64 R196, [R1+0x2898] ;  /* 0x0028980001c47983 */ /* 0x002f280000300a00 */
[----:B------:R-:W-:Y:S04]  /*21910*/  LDGSTS.E [R2+0x40880], desc[UR14][R212.64], P3 ;  /* 0x40880000d4027fae */ /* 0x000fe8000992184e */
[----:B------:R-:W-:Y:S01]  /*21920*/  STL.64 [R1+0x4628], R212 ;  /* 0x004628d401007387 */ /* 0x000fe20000100a00 */
[----:B------:R-:W-:Y:S01]  /*21930*/  ISETP.NE.U32.AND P4, PT, R37, RZ, PT ;  /* 0x000000ff2500720c */ /* 0x000fe20003f85070 */
[----:B---3--:R-:W1:Y:S02]  /*21940*/  LDC R46, c[0x0][0x230] ;  /* 0x00008c00ff2e7b82 */ /* 0x008e640000000800 */
[----:B------:R-:W-:Y:S04]  /*21950*/  LDGSTS.E [R2+0x40900], desc[UR14][R136.64], P5 ;  /* 0x4090000088027fae */ /* 0x000fe8000a92184e */
[----:B------:R-:W-:Y:S04]  /*21960*/  STL.64 [R1+0x4630], R136 ;  /* 0x0046308801007387 */ /* 0x000fe80000100a00 */
[----:B------:R-:W-:Y:S04]  /*21970*/  LDGSTS.E [R2+0x40980], desc[UR14][R168.64], P1 ;  /* 0x40980000a8027fae */ /* 0x000fe8000892184e */
[----:B------:R-:W-:Y:S04]  /*21980*/  STL.64 [R1+0x4638], R168 ;  /* 0x004638a801007387 */ /* 0x000fe80000100a00 */
[----:B----4-:R-:W-:Y:S04]  /*21990*/  LDGSTS.E [R2+0x41800], desc[UR14][R196.64], P0 ;  /* 0x41800000c4027fae */ /* 0x010fe8000812184e */
[----:B------:R-:W-:Y:S04]  /*219a0*/  STL.64 [R1+0x4688], R196 ;  /* 0x004688c401007387 */ /* 0x000fe80000100a00 */
[----:B------:R-:W-:Y:S04]  /*219b0*/  LDGSTS.E [R2+0x41880], desc[UR14][R222.64], P3 ;  /* 0x41880000de027fae */ /* 0x000fe8000992184e */
[----:B------:R3:W-:Y:S04]  /*219c0*/  STL.64 [R1+0x4640], R222 ;  /* 0x004640de01007387 */ /* 0x0007e80000100a00 */
[----:B------:R-:W-:Y:S04]  /*219d0*/  LDGSTS.E [R2+0x41900], desc[UR14][R236.64], P5 ;  /* 0x41900000ec027fae */ /* 0x000fe8000a92184e */
[----:B------:R-:W-:Y:S04]  /*219e0*/  LDGSTS.E [R2+0x41980], desc[UR14][R10.64], P1 ;  /* 0x419800000a027fae */ /* 0x000fe8000892184e */
[----:B---3--:R-:W3:Y:S04]  /*219f0*/  LDL.LU.64 R222, [R1+0x2700] ;  /* 0x0027000001de7983 */ /* 0x008ee80000300a00 */
[----:B------:R4:W-:Y:S04]  /*21a00*/  STL.64 [R1+0x4648], R236 ;  /* 0x004648ec01007387 */ /* 0x0009e80000100a00 */
[----:B--2---:R-:W-:Y:S04]  /*21a10*/  LDGSTS.E [R2+0x42800], desc[UR14][R100.64], P0 ;  /* 0x4280000064027fae */ /* 0x004fe8000812184e */
[----:B------:R-:W-:Y:S04]  /*21a20*/  LDGSTS.E [R2+0x42880], desc[UR14][R140.64], P3 ;  /* 0x428800008c027fae */ /* 0x000fe8000992184e */
[----:B----4-:R-:W2:Y:S04]  /*21a30*/  LDL.LU.64 R236, [R1+0x2710] ;  /* 0x0027100001ec7983 */ /* 0x010ea80000300a00 */
[----:B------:R-:W-:Y:S04]  /*21a40*/  STL.64 [R1+0x4650], R10 ;  /* 0x0046500a01007387 */ /* 0x000fe80000100a00 */
[----:B------:R-:W4:Y:S04]  /*21a50*/  LDL.LU.64 R208, [R1+0x2638] ;  /* 0x0026380001d07983 */ /* 0x000f280000300a00 */
[----:B------:R-:W-:Y:S04]  /*21a60*/  LDGSTS.E [R2+0x42900], desc[UR14][R6.64], P5 ;  /* 0x4290000006027fae */ /* 0x000fe8000a92184e */
[----:B------:R-:W-:Y:S04]  /*21a70*/  LDGSTS.E [R2+0x42980], desc[UR14][R220.64], P1 ;  /* 0x42980000dc027fae */ /* 0x000fe8000892184e */
[----:B--2---:R-:W-:Y:S04]  /*21a80*/  LDGSTS.E [R2+0x43800], desc[UR14][R236.64], P0 ;  /* 0x43800000ec027fae */ /* 0x004fe8000812184e */
[----:B------:R-:W-:Y:S04]  /*21a90*/  LDGSTS.E [R2+0x43880], desc[UR14][R206.64], P3 ;  /* 0x43880000ce027fae */ /* 0x000fe8000992184e */
[----:B----4-:R2:W-:Y:S04]  /*21aa0*/  STL.64 [R1+0x46a8], R208 ;  /* 0x0046a8d001007387 */ /* 0x0105e80000100a00 */
[----:B------:R4:W-:Y:S04]  /*21ab0*/  LDGSTS.E [R2+0x43900], desc[UR14][R232.64], P5 ;  /* 0x43900000e8027fae */ /* 0x0009e8000a92184e */
[----:B------:R-:W-:Y:S04]  /*21ac0*/  LDGSTS.E [R2+0x43980], desc[UR14][R210.64], P1 ;  /* 0x43980000d2027fae */ /* 0x000fe8000892184e */
[----:B--2---:R-:W2:Y:S04]  /*21ad0*/  LDL.LU.64 R208, [R1+0x2758] ;  /* 0x0027580001d07983 */ /* 0x004ea80000300a00 */
[----:B-----5:R-:W-:Y:S04]  /*21ae0*/  LDGSTS.E [R2+0x44800], desc[UR14][R128.64], P0 ;  /* 0x4480000080027fae */ /* 0x020fe8000812184e */
[----:B------:R-:W-:Y:S04]  /*21af0*/  LDGSTS.E [R2+0x44880], desc[UR14][R186.64], P3 ;  /* 0x44880000ba027fae */ /* 0x000fe8000992184e */
        /* <DEDUP_REMOVED lines=14> */
[----:B--2---:R2:W-:Y:S04]  /*21be0*/  STL.64 [R1+0x46b0], R208 ;  /* 0x0046b0d001007387 */ /* 0x0045e80000100a00 */
[----:B--2---:R-:W2:Y:S04]  /*21bf0*/  LDL.LU.64 R208, [R1+0x2878] ;  /* 0x0028780001d07983 */ /* 0x004ea80000300a00 */
        /* <DEDUP_REMOVED lines=10> */
[----:B------:R-:W5:Y:S04]  /*21ca0*/  LDL.LU.64 R196, [R1+0x28f0] ;  /* 0x0028f00001c47983 */ /* 0x000f680000300a00 */
[----:B-----5:R5:W-:Y:S04]  /*21cb0*/  STL.64 [R1+0x4690], R196 ;  /* 0x004690c401007387 */ /* 0x020be80000100a00 */
[----:B-----5:R-:W5:Y:S04]  /*21cc0*/  LDL.LU.64 R196, [R1+0x28f8] ;  /* 0x0028f80001c47983 */ /* 0x020f680000300a00 */
[----:B-----5:R5:W-:Y:S04]  /*21cd0*/  STL.64 [R1+0x4698], R196 ;  /* 0x004698c401007387 */ /* 0x020be80000100a00 */
[----:B-----5:R-:W5:Y:S04]  /*21ce0*/  LDL.LU.64 R196, [R1+0x2900] ;  /* 0x0029000001c47983 */ /* 0x020f680000300a00 */
[----:B-----5:R5:W-:Y:S04]  /*21cf0*/  STL.64 [R1+0x46a0], R196 ;  /* 0x0046a0c401007387 */ /* 0x020be80000100a00 */
[----:B-----5:R-:W5:Y:S04]  /*21d00*/  LDL.LU.64 R196, [R1+0x2120] ;  /* 0x0021200001c47983 */ /* 0x020f680000300a00 */
[----:B------:R-:W5:Y:S04]  /*21d10*/  LDL.LU.64 R10, [R1+0x28d0] ;  /* 0x0028d000010a7983 */ /* 0x000f680000300a00 */
[----:B------:R-:W5:Y:S04]  /*21d20*/  LDL.LU.64 R108, [R1+0x28c8] ;  /* 0x0028c800016c7983 */ /* 0x000f680000300a00 */
[----:B------:R-:W5:Y:S04]  /*21d30*/  LDL.LU.64 R168, [R1+0x28b8] ;  /* 0x0028b80001a87983 */ /* 0x000f680000300a00 */
[----:B------:R-:W5:Y:S04]  /*21d40*/  LDL.LU.64 R136, [R1+0x28b0] ;  /* 0x0028b00001887983 */ /* 0x000f680000300a00 */
[----:B------:R-:W5:Y:S04]  /*21d50*/  LDL.LU.64 R212, [R1+0x28a0] ;  /* 0x0028a00001d47983 */ /* 0x000f680000300a00 */
[----:B------:R-:W3:Y:S04]  /*21d60*/  LDL.LU.64 R26, [R1+0x2890] ;  /* 0x00289000011a7983 */ /* 0x000ee80000300a00 */
[----:B------:R-:W5:Y:S04]  /*21d70*/  LDL.LU.64 R190, [R1+0x2888] ;  /* 0x0028880001be7983 */ /* 0x000f680000300a00 */
[----:B------:R-:W5:Y:S04]  /*21d80*/  LDL.LU.64 R100, [R1+0x2880] ;  /* 0x0028800001647983 */ /* 0x000f680000300a00 */
[----:B------:R1:W-:Y:S04]  /*21d90*/  STL.64 [R1+0x4658], R140 ;  /* 0x0046588c01007387 */ /* 0x0003e80000100a00 */
[----:B-1----:R-:W4:Y:S04]  /*21da0*/  LDL.LU.64 R140, [R1+0x28d8] ;  /* 0x0028d800018c7983 */ /* 0x002f280000300a00 */
[----:B------:R1:W-:Y:S04]  /*21db0*/  STL.64 [R1+0x4660], R6 ;  /* 0x0046600601007387 */ /* 0x0003e80000100a00 */
[----:B-1----:R-:W5:Y:S04]  /*21dc0*/  LDL.LU.64 R6, [R1+0x28e0] ;  /* 0x0028e00001067983 */ /* 0x002f680000300a00 */
[----:B------:R1:W-:Y:S04]  /*21dd0*/  STL.64 [R1+0x4668], R220 ;  /* 0x004668dc01007387 */ /* 0x0003e80000100a00 */
[----:B-1----:R-:W5:Y:S04]  /*21de0*/  LDL.LU.64 R220, [R1+0x2840] ;  /* 0x0028400001dc7983 */ /* 0x002f680000300a00 */
[----:B------:R1:W-:Y:S04]  /*21df0*/  STL.64 [R1+0x4670], R236 ;  /* 0x004670ec01007387 */ /* 0x0003e80000100a00 */
[----:B-1----:R-:W5:Y:S01]  /*21e00*/  LDL.LU.64 R236, [R1+0x2848] ;  /* 0x0028480001ec7983 */ /* 0x002f620000300a00 */
[----:B------:R-:W-:-:S03]  /*21e10*/  MOV R37, UR9 ;  /* 0x0000000900257c02 */ /* 0x000fc60008000f00 */
[----:B------:R1:W-:Y:S02]  /*21e20*/  STL.64 [R1+0x4678], R206 ;  /* 0x004678ce01007387 */ /* 0x0003e40000100a00 */
[C---:B--2---:R-:W-:Y:S02]  /*21e30*/  IMAD.WIDE R208, R37.reuse, 0x4, R208 ;  /* 0x0000000425d07825 */ /* 0x044fe400078e02d0 */
[----:B-1----:R-:W2:Y:S04]  /*21e40*/  LDL.LU.64 R206, [R1+0x2248] ;  /* 0x0022480001ce7983 */ /* 0x002ea80000300a00 */
[----:B------:R1:W-:Y:S04]  /*21e50*/  STL.64 [R1+0x4680], R232 ;  /* 0x004680e801007387 */ /* 0x0003e80000100a00 */
[----:B-1----:R-:W2:Y:S04]  /*21e60*/  LDL.LU.64 R232, [R1+0x26c8] ;  /* 0x0026c80001e87983 */ /* 0x002ea80000300a00 */
[----:B------:R1:W-:Y:S04]  /*21e70*/  STL.64 [R1+0x4178], R40 ;  /* 0x0041782801007387 */ /* 0x0003e80000100a00 */
[----:B----4-:R4:W-:Y:S04]  /*21e80*/  LDGSTS.E [R41+0x40a00], desc[UR14][R140.64], P0 ;  /* 0x40a000008c297fae */ /* 0x0109e8000812184e */
[----:B------:R-:W-:Y:S04]  /*21e90*/  LDGSTS.E [R41+0x40a80], desc[UR14][R176.64], P3 ;  /* 0x40a80000b0297fae */ /* 0x000fe8000992184e */
[----:B------:R-:W-:Y:S04]  /*21ea0*/  LDGSTS.E [R41+0x40b00], desc[UR14][R240.64], P5 ;  /* 0x40b00000f0297fae */ /* 0x000fe8000a92184e */
[----:B------:R-:W-:Y:S04]  /*21eb0*/  LDGSTS.E [R41+0x40b80], desc[UR14][R146.64], P1 ;  /* 0x40b8000092297fae */ /* 0x000fe8000892184e */
[----:B---3--:R-:W-:Y:S04]  /*21ec0*/  LDGSTS.E [R41+0x41a00], desc[UR14][R26.64], P0 ;  /* 0x41a000001a297fae */ /* 0x008fe8000812184e */
[----:B------:R-:W-:Y:S04]  /*21ed0*/  LDGSTS.E [R41+0x41a80], desc[UR14][R174.64], P3 ;  /* 0x41a80000ae297fae */ /* 0x000fe8000992184e */
[----:B------:R-:W-:Y:S04]  /*21ee0*/  LDGSTS.E [R41+0x41b00], desc[UR14][R142.64], P5 ;  /* 0x41b000008e297fae */ /* 0x000fe8000a92184e */
[----:B------:R-:W-:Y:S04]  /*21ef0*/  LDGSTS.E [R41+0x41b80], desc[UR14][R8.64], P1 ;  /* 0x41b8000008297fae */ /* 0x000fe8000892184e */
        /* <DEDUP_REMOVED lines=23> */
[----:B------:R-:W-:Y:S01]  /*22070*/  LDGSTS.E [R41+0x47b80], desc[UR14][R126.64], P1 ;  /* 0x47b800007e297fae */ /* 0x000fe2000892184e */
[----:B--2---:R-:W-:-:S03]  /*22080*/  IMAD.WIDE R232, R37, 0x4, R232 ;  /* 0x0000000425e87825 */ /* 0x004fc600078e02e8 */
[----:B------:R2:W-:Y:S01]  /*22090*/  LDGSTS.E [R0+0x40c00], desc[UR14][R10.64], P0 ;  /* 0x40c000000a007fae */ /* 0x0005e2000812184e */
[----:B------:R-:W-:-:S03]  /*220a0*/  IMAD.WIDE R206, R37, 0x4, R206 ;  /* 0x0000000425ce7825 */ /* 0x000fc600078e02ce */
[----:B------:R-:W-:Y:S04]  /*220b0*/  LDGSTS.E [R0+0x40c80], desc[UR14][R172.64], P3 ;  /* 0x40c80000ac007fae */ /* 0x000fe8000992184e */
[----:B-1----:R-:W3:Y:S04]  /*220c0*/  LDL.LU.64 R40, [R1+0x2440] ;  /* 0x0024400001287983 */ /* 0x002ee80000300a00 */
[----:B------:R1:W-:Y:S01]  /*220d0*/  STL.64 [R1+0x3ae0], R208 ;  /* 0x003ae0d001007387 */ /* 0x0003e20000100a00 */
[----:B------:R-:W-:-:S03]  /*220e0*/  IMAD.WIDE R196, R37, 0x4, R196 ;  /* 0x0000000425c47825 */ /* 0x000fc600078e02c4 */
[----:B------:R-:W-:Y:S04]  /*220f0*/  LDGSTS.E [R0+0x40d00], desc[UR14][R138.64], P5 ;  /* 0x40d000008a007fae */ /* 0x000fe8000a92184e */
[----:B------:R-:W-:Y:S04]  /*22100*/  LDGSTS.E [R0+0x40d80], desc[UR14][R144.64], P1 ;  /* 0x40d8000090007fae */ /* 0x000fe8000892184e */
[----:B-1----:R-:W5:Y:S04]  /*22110*/  LDL.LU.64 R208, [R1+0x46d8] ;  /* 0x0046d80001d07983 */ /* 0x002f680000300a00 */
[----:B------:R1:W-:Y:S04]  /*22120*/  LDGSTS.E [R0+0x41c00], desc[UR14][R190.64], P0 ;  /* 0x41c00000be007fae */ /* 0x0003e8000812184e */
[----:B------:R-:W-:Y:S04]  /*22130*/  LDGSTS.E [R0+0x41c80], desc[UR14][R12.64], P3 ;  /* 0x41c800000c007fae */ /* 0x000fe8000992184e */
[----:B------:R-:W-:Y:S01]  /*22140*/  LDGSTS.E [R0+0x41d00], desc[UR14][R234.64], P5 ;  /* 0x41d00000ea007fae */ /* 0x000fe2000a92184e */
[----:B------:R-:W-:-:S04]  /*22150*/  IMAD.WIDE R6, R37, 0x4, R6 ;  /* 0x0000000425067825 */ /* 0x000fc800078e0206 */
[----:B----4-:R-:W-:-:S04]  /*22160*/  IMAD.WIDE R140, R37, 0x4, R140 ;  /* 0x00000004258c7825 */ /* 0x010fc800078e028c */
[----:B--2---:R-:W-:-:S04]  /*22170*/  IMAD.WIDE R10, R37, 0x4, R10 ;  /* 0x00000004250a7825 */ /* 0x004fc800078e020a */
[C---:B------:R-:W-:Y:S01]  /*22180*/  IMAD.WIDE R168, R37.reuse, 0x4, R168 ;  /* 0x0000000425a87825 */ /* 0x040fe200078e02a8 */
[----:B---3--:R-:W-:Y:S04]  /*22190*/  LDGSTS.E [R0+0x41d80], desc[UR14][R40.64], P1 ;  /* 0x41d8000028007fae */ /* 0x008fe8000892184e */
[----:B------:R-:W-:Y:S04]  /*221a0*/  LDGSTS.E [R0+0x42c00], desc[UR14][R220.64], P0 ;  /* 0x42c00000dc007fae */ /* 0x000fe8000812184e */
[----:B------:R-:W-:Y:S04]  /*221b0*/  LDGSTS.E [R0+0x42c80], desc[UR14][R246.64], P3 ;  /* 0x42c80000f6007fae */ /* 0x000fe8000992184e */
[----:B------:R-:W-:Y:S01]  /*221c0*/  LDGSTS.E [R0+0x42d00], desc[UR14][R244.64], P5 ;  /* 0x42d00000f4007fae */ /* 0x000fe2000a92184e */
[----:B-----5:R-:W-:-:S03]  /*221d0*/  IMAD.WIDE R208, R37, 0x4, R208 ;  /* 0x0000000425d07825 */ /* 0x020fc600078e02d0 */
[----:B------:R-:W-:Y:S04]  /*221e0*/  LDGSTS.E [R0+0x42d80], desc[UR14][R230.64], P1 ;  /* 0x42d80000e6007fae */ /* 0x000fe8000892184e */
[----:B------:R2:W-:Y:S04]  /*221f0*/  STL.64 [R1+0x3ad8], R208 ;  /* 0x003ad8d001007387 */ /* 0x0005e80000100a00 */
[----:B------:R-:W-:Y:S04]  /*22200*/  LDGSTS.E [R0+0x43c00], desc[UR14][R228.64], P0 ;  /* 0x43c00000e4007fae */ /* 0x000fe8000812184e */
[----:B------:R-:W-:Y:S04]  /*22210*/  LDGSTS.E [R0+0x43c80], desc[UR14][R226.64], P3 ;  /* 0x43c80000e2007fae */ /* 0x000fe8000992184e */
[----:B--2---:R-:W2:Y:S04]  /*22220*/  LDL.LU.64 R208, [R1+0x46d0] ;  /* 0x0046d00001d07983 */ /* 0x004ea80000300a00 */
        /* <DEDUP_REMOVED lines=18> */
[----:B------:R3:W-:Y:S01]  /*22350*/  LDGSTS.E [R36+0x40e00], desc[UR14][R108.64], P0 ;  /* 0x40e000006c247fae */ /* 0x0007e2000812184e */
[----:B------:R-:W-:-:S03]  /*22360*/  IMAD.WIDE R26, R37, 0x4, R26 ;  /* 0x00000004251a7825 */ /* 0x000fc600078e021a */
[----:B------:R-:W-:Y:S01]  /*22370*/  LDGSTS.E [R36+0x40e80], desc[UR14][R106.64], P3 ;  /* 0x40e800006a247fae */ /* 0x000fe2000992184e */
[----:B-1----:R-:W-:-:S03]  /*22380*/  IMAD.WIDE R190, R37, 0x4, R190 ;  /* 0x0000000425be7825 */ /* 0x002fc600078e02be */
[----:B------:R-:W-:Y:S01]  /*22390*/  LDGSTS.E [R36+0x40f00], desc[UR14][R104.64], P5 ;  /* 0x40f0000068247fae */ /* 0x000fe2000a92184e */
[----:B--2---:R-:W-:-:S03]  /*223a0*/  IMAD.WIDE R208, R37, 0x4, R208 ;  /* 0x0000000425d07825 */ /* 0x004fc600078e02d0 */
[----:B------:R-:W-:Y:S04]  /*223b0*/  LDGSTS.E [R36+0x40f80], desc[UR14][R102.64], P1 ;  /* 0x40f8000066247fae */ /* 0x000fe8000892184e */
[----:B------:R1:W-:Y:S01]  /*223c0*/  STL.64 [R1+0x3ad0], R208 ;  /* 0x003ad0d001007387 */ /* 0x0003e20000100a00 */
[----:B---3--:R-:W-:-:S03]  /*223d0*/  IMAD.WIDE R108, R37, 0x4, R108 ;  /* 0x00000004256c7825 */ /* 0x008fc600078e026c */
[----:B------:R2:W-:Y:S04]  /*223e0*/  LDGSTS.E [R36+0x41e00], desc[UR14][R100.64], P0 ;  /* 0x41e0000064247fae */ /* 0x0005e8000812184e */
[----:B------:R-:W-:Y:S04]  /*223f0*/  LDGSTS.E [R36+0x41e80], desc[UR14][R98.64], P3 ;  /* 0x41e8000062247fae */ /* 0x000fe8000992184e */
[----:B-1----:R-:W3:Y:S01]  /*22400*/  LDL.LU.64 R208, [R1+0x46c8] ;  /* 0x0046c80001d07983 */ /* 0x002ee20000300a00 */
[----:B--2---:R-:W-:-:S03]  /*22410*/  IMAD.WIDE R100, R37, 0x4, R100 ;  /* 0x0000000425647825 */ /* 0x004fc600078e0264 */
[----:B------:R-:W-:Y:S04]  /*22420*/  LDGSTS.E [R36+0x41f00], desc[UR14][R96.64], P5 ;  /* 0x41f0000060247fae */ /* 0x000fe8000a92184e */
[----:B------:R-:W-:Y:S04]  /*22430*/  LDGSTS.E [R36+0x41f80], desc[UR14][R94.64], P1 ;  /* 0x41f800005e247fae */ /* 0x000fe8000892184e */
[----:B------:R1:W-:Y:S01]  /*22440*/  LDGSTS.E [R36+0x42e00], desc[UR14][R92.64], P0 ;  /* 0x42e000005c247fae */ /* 0x0003e2000812184e */
[----:B------:R-:W-:-:S03]  /*22450*/  IMAD.WIDE R222, R37, 0x4, R222 ;  /* 0x0000000425de7825 */ /* 0x000fc600078e02de */
[----:B------:R-:W-:Y:S01]  /*22460*/  LDGSTS.E [R36+0x42e80], desc[UR14][R90.64], P3 ;  /* 0x42e800005a247fae */ /* 0x000fe2000992184e */
[----:B------:R-:W-:-:S03]  /*22470*/  IMAD.WIDE R228, R37, 0x4, R228 ;  /* 0x0000000425e47825 */ /* 0x000fc600078e02e4 */
[----:B------:R-:W-:Y:S01]  /*22480*/  LDGSTS.E [R36+0x42f00], desc[UR14][R88.64], P5 ;  /* 0x42f0000058247fae */ /* 0x000fe2000a92184e */
[----:B---3--:R-:W-:-:S03]  /*22490*/  IMAD.WIDE R208, R37, 0x4, R208 ;  /* 0x0000000425d07825 */ /* 0x008fc600078e02d0 */
[----:B------:R-:W-:Y:S04]  /*224a0*/  LDGSTS.E [R36+0x42f80], desc[UR14][R86.64], P1 ;  /* 0x42f8000056247fae */ /* 0x000fe8000892184e */
[----:B------:R2:W-:Y:S01]  /*224b0*/  STL.64 [R1+0x3ac8], R208 ;  /* 0x003ac8d001007387 */ /* 0x0005e20000100a00 */
[----:B-1----:R-:W-:-:S03]  /*224c0*/  IMAD.WIDE R92, R37, 0x4, R92 ;  /* 0x00000004255c7825 */ /* 0x002fc600078e025c */
[----:B------:R1:W-:Y:S01]  /*224d0*/  LDGSTS.E [R36+0x43e00], desc[UR14][R84.64], P0 ;  /* 0x43e0000054247fae */ /* 0x0003e2000812184e */
[----:B------:R-:W-:-:S03]  /*224e0*/  IMAD.WIDE R192, R37, 0x4, R192 ;  /* 0x0000000425c07825 */ /* 0x000fc600078e02c0 */
[----:B------:R-:W-:Y:S04]  /*224f0*/  LDGSTS.E [R36+0x43e80], desc[UR14][R82.64], P3 ;  /* 0x43e8000052247fae */ /* 0x000fe8000992184e */
[----:B--2---:R-:W2:Y:S01]  /*22500*/  LDL.LU.64 R208, [R1+0x46c0] ;  /* 0x0046c00001d07983 */ /* 0x004ea20000300a00 */
[----:B-1----:R-:W-:-:S03]  /*22510*/  IMAD.WIDE R84, R37, 0x4, R84 ;  /* 0x0000000425547825 */ /* 0x002fc600078e0254 */
[----:B------:R-:W-:Y:S04]  /*22520*/  LDGSTS.E [R36+0x43f00], desc[UR14][R80.64], P5 ;  /* 0x43f0000050247fae */ /* 0x000fe8000a92184e */
[----:B------:R-:W-:Y:S04]  /*22530*/  LDGSTS.E [R36+0x43f80], desc[UR14][R78.64], P1 ;  /* 0x43f800004e247fae */ /* 0x000fe8000892184e */
[----:B------:R1:W-:Y:S01]  /*22540*/  LDGSTS.E [R36+0x44e00], desc[UR14][R76.64], P0 ;  /* 0x44e000004c247fae */ /* 0x0003e2000812184e */
[----:B------:R-:W-:-:S03]  /*22550*/  IMAD.WIDE R160, R37, 0x4, R160 ;  /* 0x0000000425a07825 */ /* 0x000fc600078e02a0 */
[----:B------:R-:W-:Y:S04]  /*22560*/  LDGSTS.E [R36+0x44e80], desc[UR14][R74.64], P3 ;  /* 0x44e800004a247fae */ /* 0x000fe8000992184e */
[----:B------:R-:W-:Y:S01]  /*22570*/  LDGSTS.E [R36+0x44f00], desc[UR14][R72.64], P5 ;  /* 0x44f0000048247fae */ /* 0x000fe2000a92184e */
[----:B--2---:R-:W-:-:S03]  /*22580*/  IMAD.WIDE R208, R37, 0x4, R208 ;  /* 0x0000000425d07825 */ /* 0x004fc600078e02d0 */
        /* <DEDUP_REMOVED lines=20> */
[----:B------:R3:W-:Y:S04]  /*226d0*/  LDGSTS.E [R36+0x47e80], desc[UR14][R50.64], P3 ;  /* 0x47e8000032247fae */ /* 0x0007e8000992184e */
[----:B--2---:R-:W2:Y:S02]  /*226e0*/  LDL.LU.64 R208, [R1+0x46b0] ;  /* 0x0046b00001d07983 */ /* 0x004ea40000300a00 */
[----:B--2---:R-:W-:-:S05]  /*226f0*/  IMAD.WIDE R208, R37, 0x4, R208 ;  /* 0x0000000425d07825 */ /* 0x004fca00078e02d0 */
[----:B------:R2:W-:Y:S04]  /*22700*/  STL.64 [R1+0x3d28], R208 ;  /* 0x003d28d001007387 */ /* 0x0005e80000100a00 */
[----:B--2---:R-:W2:Y:S04]  /*22710*/  LDL.LU.64 R208, [R1+0x46a8] ;  /* 0x0046a80001d07983 */ /* 0x004ea80000300a00 */
[----:B------:R4:W-:Y:S04]  /*22720*/  STL.64 [R1+0x3d48], R232 ;  /* 0x003d48e801007387 */ /* 0x0009e80000100a00 */
[----:B----4-:R-:W4:Y:S01]  /*22730*/  LDL.LU.64 R232, [R1+0x2870] ;  /* 0x0028700001e87983 */ /* 0x010f220000300a00 */
[----:B--2---:R-:W-:-:S05]  /*22740*/  IMAD.WIDE R208, R37, 0x4, R208 ;  /* 0x0000000425d07825 */ /* 0x004fca00078e02d0 */
[----:B------:R2:W-:Y:S04]  /*22750*/  STL.64 [R1+0x3d68], R208 ;  /* 0x003d68d001007387 */ /* 0x0005e80000100a00 */
[----:B--2---:R-:W2:Y:S04]  /*22760*/  LDL.LU.64 R208, [R1+0x2860] ;  /* 0x0028600001d07983 */ /* 0x004ea80000300a00 */
[----:B------:R5:W-:Y:S04]  /*22770*/  STL.64 [R1+0x3d80], R206 ;  /* 0x003d80ce01007387 */ /* 0x000be80000100a00 */
[----:B-----5:R-:W5:Y:S04]  /*22780*/  LDL.LU.64 R206, [R1+0x2858] ;  /* 0x0028580001ce7983 */ /* 0x020f680000300a00 */
[----:B------:R1:W-:Y:S04]  /*22790*/  STL.64 [R1+0x3d98], R196 ;  /* 0x003d98c401007387 */ /* 0x0003e80000100a00 */
[----:B-1----:R-:W3:Y:S02]  /*227a0*/  LDL.LU.64 R196, [R1+0x46a0] ;  /* 0x0046a00001c47983 */ /* 0x002ee40000300a00 */
[----:B---3--:R-:W-:-:S05]  /*227b0*/  IMAD.WIDE R196, R37, 0x4, R196 ;  /* 0x0000000425c47825 */ /* 0x008fca00078e02c4 */
[----:B------:R1:W-:Y:S04]  /*227c0*/  STL.64 [R1+0x3a70], R196 ;  /* 0x003a70c401007387 */ /* 0x0003e80000100a00 */
[----:B-1----:R-:W3:Y:S02]  /*227d0*/  LDL.LU.64 R196, [R1+0x4698] ;  /* 0x0046980001c47983 */ /* 0x002ee40000300a00 */
[----:B---3--:R-:W-:-:S05]  /*227e0*/  IMAD.WIDE R196, R37, 0x4, R196 ;  /* 0x0000000425c47825 */ /* 0x008fca00078e02c4 */
[----:B------:R1:W-:Y:S04]  /*227f0*/  STL.64 [R1+0x3a90], R196 ;  /* 0x003a90c401007387 */ /* 0x0003e80000100a00 */
[----:B-1----:R-:W3:Y:S02]  /*22800*/  LDL.LU.64 R196, [R1+0x4690] ;  /* 0x0046900001c47983 */ /* 0x002ee40000300a00 */
[----:B---3--:R-:W-:-:S05]  /*22810*/  IMAD.WIDE R196, R37, 0x4, R196 ;  /* 0x0000000425c47825 */ /* 0x008fca00078e02c4 */
        /* <DEDUP_REMOVED lines=9> */
[----:B------:R-:W-:Y:S01]  /*228b0*/  STL.64 [R1+0x3b20], R108 ;  /* 0x003b206c01007387 */ /* 0x000fe20000100a00 */
[----:B-1----:R-:W-:-:S04]  /*228c0*/  IMAD.WIDE R168, R37, 0x4, R136 ;  /* 0x0000000425a87825 */ /* 0x002fc800078e0288 */
[C---:B------:R-:W-:Y:S01]  /*228d0*/  IMAD.WIDE R136, R37.reuse, 0x4, R212 ;  /* 0x0000000425887825 */ /* 0x040fe200078e02d4 */
[----:B------:R-:W-:Y:S04]  /*228e0*/  STL.64 [R1+0x3b48], R168 ;  /* 0x003b48a801007387 */ /* 0x000fe80000100a00 */
[----:B------:R1:W-:Y:S04]  /*228f0*/  STL.64 [R1+0x3fa8], R108 ;  /* 0x003fa86c01007387 */ /* 0x0003e80000100a00 */
[----:B------:R2:W-:Y:S04]  /*22900*/  STL.64 [R1+0x3b60], R136 ;  /* 0x003b608801007387 */ /* 0x0005e80000100a00 */
[----:B-1----:R-:W3:Y:S04]  /*22910*/  LDL.LU.64 R108, [R1+0x2850] ;  /* 0x00285000016c7983 */ /* 0x002ee80000300a00 */
[----:B------:R-:W3:Y:S01]  /*22920*/  LDL.LU.64 R168, [R1+0x26b8] ;  /* 0x0026b80001a87983 */ /* 0x000ee20000300a00 */
[----:B----4-:R-:W-:-:S03]  /*22930*/  IMAD.WIDE R232, R37, 0x4, R232 ;  /* 0x0000000425e87825 */ /* 0x010fc600078e02e8 */
[----:B--2---:R-:W2:Y:S01]  /*22940*/  LDL.LU.64 R136, [R1+0x2620] ;  /* 0x0026200001887983 */ /* 0x004ea20000300a00 */
[----:B------:R-:W-:-:S04]  /*22950*/  IMAD.WIDE R208, R37, 0x4, R208 ;  /* 0x0000000425d07825 */ /* 0x000fc800078e02d0 */
[----:B-----5:R-:W-:-:S04]  /*22960*/  IMAD.WIDE R206, R37, 0x4, R206 ;  /* 0x0000000425ce7825 */ /* 0x020fc800078e02ce */
[----:B---3--:R-:W-:-:S05]  /*22970*/  IMAD.WIDE R196, R37, 0x4, R196 ;  /* 0x0000000425c47825 */ /* 0x008fca00078e02c4 */
[----:B------:R1:W-:Y:S04]  /*22980*/  STL.64 [R1+0x3b78], R196 ;  /* 0x003b78c401007387 */ /* 0x0003e80000100a00 */
[----:B------:R-:W3:Y:S04]  /*22990*/  LDL.LU.64 R212, [R1+0x2220] ;  /* 0x0022200001d47983 */ /* 0x000ee80000300a00 */
        /* <DEDUP_REMOVED lines=11> */
[----:B------:R-:W-:Y:S04]  /*22a50*/  STL.64 [R1+0x3be0], R100 ;  /* 0x003be06401007387 */ /* 0x000fe80000100a00 */
[----:B------:R1:W-:Y:S02]  /*22a60*/  STL.64 [R1+0x3fb0], R100 ;  /* 0x003fb06401007387 */ /* 0x0003e40000100a00 */
[----:B-1----:R-:W-:-:S04]  /*22a70*/  IMAD.WIDE R100, R37, 0x4, R108 ;  /* 0x0000000425647825 */ /* 0x002fc800078e026c */
[C---:B------:R-:W-:Y:S02]  /*22a80*/  IMAD.WIDE R108, R37.reuse, 0x4, R236 ;  /* 0x00000004256c7825 */ /* 0x040fe400078e02ec */
[----:B------:R-:W5:Y:S02]  /*22a90*/  LDL.LU.64 R236, [R1+0x4670] ;  /* 0x0046700001ec7983 */ /* 0x000f640000300a00 */
[C---:B------:R-:W-:Y:S02]  /*22aa0*/  IMAD.WIDE R6, R37.reuse, 0x4, R6 ;  /* 0x0000000425067825 */ /* 0x040fe400078e0206 */
[----:B------:R1:W-:Y:S02]  /*22ab0*/  STL.64 [R1+0x3c68], R100 ;  /* 0x003c686401007387 */ /* 0x0003e40000100a00 */
[----:B------:R-:W-:-:S04]  /*22ac0*/  IMAD.WIDE R140, R37, 0x4, R140 ;  /* 0x00000004258c7825 */ /* 0x000fc800078e028c */
[C---:B------:R-:W-:Y:S01]  /*22ad0*/  IMAD.WIDE R10, R37.reuse, 0x4, R10 ;  /* 0x00000004250a7825 */ /* 0x040fe200078e020a */
[----:B-1----:R-:W5:Y:S04]  /*22ae0*/  LDL.LU.64 R100, [R1+0x21d8] ;  /* 0x0021d80001647983 */ /* 0x002f680000300a00 */
[----:B------:R1:W-:Y:S02]  /*22af0*/  STL.64 [R1+0x3c80], R108 ;  /* 0x003c806c01007387 */ /* 0x0003e40000100a00 */
[C---:B-1----:R-:W-:Y:S02]  /*22b00*/  IMAD.WIDE R108, R37.reuse, 0x4, R220 ;  /* 0x00000004256c7825 */ /* 0x042fe400078e02dc */
[----:B------:R-:W5:Y:S04]  /*22b10*/  LDL.LU.64 R220, [R1+0x4668] ;  /* 0x0046680001dc7983 */ /* 0x000f680000300a00 */
[----:B------:R1:W-:Y:S01]  /*22b20*/  STL.64 [R1+0x3cd8], R6 ;  /* 0x003cd80601007387 */ /* 0x0003e20000100a00 */
[----:B------:R-:W-:-:S03]  /*22b30*/  IMAD.WIDE R168, R37, 0x4, R168 ;  /* 0x0000000425a87825 */ /* 0x000fc600078e02a8 */
[----:B-1----:R-:W5:Y:S04]  /*22b40*/  LDL.LU.64 R6, [R1+0x4660] ;  /* 0x0046600001067983 */ /* 0x002f680000300a00 */
[----:B------:R1:W-:Y:S01]  /*22b50*/  STL.64 [R1+0x3d10], R140 ;  /* 0x003d108c01007387 */ /* 0x0003e20000100a00 */
[----:B--2---:R-:W-:-:S03]  /*22b60*/  IMAD.WIDE R136, R37, 0x4, R136 ;  /* 0x0000000425887825 */ /* 0x004fc600078e0288 */
[----:B-1----:R-:W2:Y:S04]  /*22b70*/  LDL.LU.64 R140, [R1+0x4658] ;  /* 0x00465800018c7983 */ /* 0x002ea80000300a00 */
[----:B------:R-:W-:Y:S04]  /*22b80*/  STL.64 [R1+0x3c98], R108 ;  /* 0x003c986c01007387 */ /* 0x000fe80000100a00 */
[----:B------:R1:W-:Y:S04]  /*22b90*/  STL.64 [R1+0x3fd8], R108 ;  /* 0x003fd86c01007387 */ /* 0x0003e80000100a00 */
[----:B-1----:R-:W2:Y:S04]  /*22ba0*/  LDL.LU.64 R108, [R1+0x2600] ;  /* 0x00260000016c7983 */ /* 0x002ea80000300a00 */
[----:B------:R1:W-:Y:S04]  /*22bb0*/  STL.64 [R1+0x3d20], R10 ;  /* 0x003d200a01007387 */ /* 0x0003e80000100a00 */
[----:B-1----:R-:W2:Y:S04]  /*22bc0*/  LDL.LU.64 R10, [R1+0x4650] ;  /* 0x00465000010a7983 */ /* 0x002ea80000300a00 */
[----:B------:R-:W-:Y:S04]  /*22bd0*/  STL.64 [R1+0x3cb8], R92 ;  /* 0x003cb85c01007387 */ /* 0x000fe80000100a00 */
[----:B------:R1:W-:Y:S04]  /*22be0*/  STL.64 [R1+0x3fb8], R92 ;  /* 0x003fb85c01007387 */ /* 0x0003e80000100a00 */
[----:B-1----:R-:W2:Y:S01]  /*22bf0*/  LDL.LU.64 R92, [R1+0x2690] ;  /* 0x00269000015c7983 */ /* 0x002ea20000300a00 */
[----:B---3--:R-:W-:-:S04]  /*22c00*/  IMAD.WIDE R212, R37, 0x4, R212 ;  /* 0x0000000425d47825 */ /* 0x008fc800078e02d4 */
[----:B----4-:R-:W-:-:S04]  /*22c10*/  IMAD.WIDE R196, R37, 0x4, R196 ;  /* 0x0000000425c47825 */ /* 0x010fc800078e02c4 */
[----:B-----5:R-:W-:-:S04]  /*22c20*/  IMAD.WIDE R26, R37, 0x4, R26 ;  /* 0x00000004251a7825 */ /* 0x020fc800078e021a */
[----:B------:R-:W-:-:S04]  /*22c30*/  IMAD.WIDE R190, R37, 0x4, R190 ;  /* 0x0000000425be7825 */ /* 0x000fc800078e02be */
[----:B------:R-:W-:-:S04]  /*22c40*/  IMAD.WIDE R208, R37, 0x4, R208 ;  /* 0x0000000425d07825 */ /* 0x000fc800078e02d0 */
[----:B------:R-:W-:-:S05]  /*22c50*/  IMAD.WIDE R236, R37, 0x4, R236 ;  /* 0x0000000425ec7825 */ /* 0x000fca00078e02ec */
[----:B------:R1:W-:Y:S04]  /*22c60*/  STL.64 [R1+0x3d38], R236 ;  /* 0x003d38ec01007387 */ /* 0x0003e80000100a00 */
[----:B-1----:R-:W3:Y:S04]  /*22c70*/  LDL.LU.64 R236, [R1+0x4648] ;  /* 0x0046480001ec7983 */ /* 0x002ee80000300a00 */
[----:B------:R1:W-:Y:S04]  /*22c80*/  STL.64 [R1+0x3d58], R222 ;  /* 0x003d58de01007387 */ /* 0x0003e80000100a00 */
[----:B-1----:R-:W4:Y:S04]  /*22c90*/  LDL.LU.64 R222, [R1+0x4640] ;  /* 0x0046400001de7983 */ /* 0x002f280000300a00 */
[----:B------:R1:W-:Y:S04]  /*22ca0*/  STL.64 [R1+0x3d50], R168 ;  /* 0x003d50a801007387 */ /* 0x0003e80000100a00 */
[----:B-1----:R-:W5:Y:S04]  /*22cb0*/  LDL.LU.64 R168, [R1+0x4638] ;  /* 0x0046380001a87983 */ /* 0x002f680000300a00 */
[----:B------:R1:W-:Y:S04]  /*22cc0*/  STL.64 [R1+0x3d70], R136 ;  /* 0x003d708801007387 */ /* 0x0003e80000100a00 */
[----:B-1----:R-:W3:Y:S04]  /*22cd0*/  LDL.LU.64 R136, [R1+0x4630] ;  /* 0x0046300001887983 */ /* 0x002ee80000300a00 */
[----:B------:R1:W-:Y:S04]  /*22ce0*/  STL.64 [R1+0x3d88], R212 ;  /* 0x003d88d401007387 */ /* 0x0003e80000100a00 */
[----:B-1----:R-:W4:Y:S04]  /*22cf0*/  LDL.LU.64 R212, [R1+0x4628] ;  /* 0x0046280001d47983 */ /* 0x002f280000300a00 */
[----:B------:R1:W-:Y:S04]  /*22d00*/  STL.64 [R1+0x3da0], R196 ;  /* 0x003da0c401007387 */ /* 0x0003e80000100a00 */
[----:B-1----:R-:W5:Y:S04]  /*22d10*/  LDL.LU.64 R196, [R1+0x4620] ;  /* 0x0046200001c47983 */ /* 0x002f680000300a00 */
[----:B------:R1:W-:Y:S04]  /*22d20*/  STL.64 [R1+0x3dd8], R26 ;  /* 0x003dd81a01007387 */ /* 0x0003e80000100a00 */
[----:B-1----:R-:W5:Y:S04]  /*22d30*/  LDL.LU.64 R26, [R1+0x4618] ;  /* 0x00461800011a7983 */ /* 0x002f680000300a00 */
[----:B------:R1:W-:Y:S04]  /*22d40*/  STL.64 [R1+0x3de8], R190 ;  /* 0x003de8be01007387 */ /* 0x0003e80000100a00 */
[----:B-1----:R-:W3:Y:S04]  /*22d50*/  LDL.LU.64 R190, [R1+0x4610] ;  /* 0x0046100001be7983 */ /* 0x002ee80000300a00 */
[----:B------:R-:W-:Y:S04]  /*22d60*/  STL.64 [R1+0x3db8], R228 ;  /* 0x003db8e401007387 */ /* 0x000fe80000100a00 */
[----:B------:R1:W-:Y:S04]  /*22d70*/  STL.64 [R1+0x3fc8], R228 ;  /* 0x003fc8e401007387 */ /* 0x0003e80000100a00 */
[----:B-1----:R-:W4:Y:S04]  /*22d80*/  LDL.LU.64 R228, [R1+0x20d8] ;  /* 0x0020d80001e47983 */ /* 0x002f280000300a00 */
[----:B------:R1:W-:Y:S04]  /*22d90*/  STL.64 [R1+0x3df8], R208 ;  /* 0x003df8d001007387 */ /* 0x0003e80000100a00 */
[----:B-1----:R-:W5:Y:S04]  /*22da0*/  LDL.LU.64 R208, [R1+0x4608] ;  /* 0x0046080001d07983 */ /* 0x002f680000300a00 */
[----:B------:R-:W-:Y:S04]  /*22db0*/  STL.64 [R1+0x3dc8], R84 ;  /* 0x003dc85401007387 */ /* 0x000fe80000100a00 */
[----:B------:R1:W-:Y:S01]  /*22dc0*/  STL.64 [R1+0x3fc0], R84 ;  /* 0x003fc05401007387 */ /* 0x0003e20000100a00 */
[----:B--2---:R-:W-:-:S04]  /*22dd0*/  IMAD.WIDE R108, R37, 0x4, R108 ;  /* 0x00000004256c7825 */ /* 0x004fc800078e026c */
[----:B-1----:R-:W-:-:S04]  /*22de0*/  IMAD.WIDE R84, R37, 0x4, R92 ;  /* 0x0000000425547825 */ /* 0x002fc800078e025c */
[----:B------:R-:W-:-:S04]  /*22df0*/  IMAD.WIDE R92, R37, 0x4, R128 ;  /* 0x00000004255c7825 */ /* 0x000fc800078e0280 */
[----:B----4-:R-:W-:-:S05]  /*22e00*/  IMAD.WIDE R228, R37, 0x4, R228 ;  /* 0x0000000425e47825 */ /* 0x010fca00078e02e4 */
[----:B------:R-:W-:Y:S04]  /*22e10*/  STL.64 [R1+0x3e08], R228 ;  /* 0x003e08e401007387 */ /* 0x000fe80000100a00 */
[----:B------:R-:W2:Y:S04]  /*22e20*/  LDL.LU.64 R128, [R1+0x4600] ;  /* 0x0046000001807983 */ /* 0x000ea80000300a00 */
[----:B------:R1:W-:Y:S02]  /*22e30*/  STL.64 [R1+0x3e10], R84 ;  /* 0x003e105401007387 */ /* 0x0003e40000100a00 */
[----:B-1----:R-:W-:-:S02]  /*22e40*/  IMAD.WIDE R84, R37, 0x4, R28 ;  /* 0x0000000425547825 */ /* 0x002fc400078e021c */
[----:B------:R-:W4:Y:S04]  /*22e50*/  LDL.LU.64 R28, [R1+0x45f8] ;  /* 0x0045f800011c7983 */ /* 0x000f280000300a00 */
[----:B------:R1:W-:Y:S04]  /*22e60*/  STL.64 [R1+0x3e18], R92 ;  /* 0x003e185c01007387 */ /* 0x0003e80000100a00 */
[----:B------:R5:W-:Y:S04]  /*22e70*/  STL.64 [R1+0x3e20], R84 ;  /* 0x003e205401007387 */ /* 0x000be80000100a00 */
[----:B------:R-:W-:Y:S01]  /*22e80*/  STL.64 [R1+0x3e28], R108 ;  /* 0x003e286c01007387 */ /* 0x000fe20000100a00 */
[----:B-1----:R-:W-:-:S03]  /*22e90*/  IMAD.WIDE R92, R37, 0x4, R100 ;  /* 0x00000004255c7825 */ /* 0x002fc600078e0264 */
[----:B------:R-:W-:Y:S01]  /*22ea0*/  STL.64 [R1+0x3e30], R192 ;  /* 0x003e30c001007387 */ /* 0x000fe20000100a00 */
[----:B-----5:R-:W-:-:S03]  /*22eb0*/  IMAD.WIDE R84, R37, 0x4, R208 ;  /* 0x0000000425547825 */ /* 0x020fc600078e02d0 */
[----:B------:R1:W-:Y:S04]  /*22ec0*/  STL.64 [R1+0x3e38], R92 ;  /* 0x003e385c01007387 */ /* 0x0003e80000100a00 */
[----:B------:R-:W-:Y:S04]  /*22ed0*/  STL.64 [R1+0x3fd0], R192 ;  /* 0x003fd0c001007387 */ /* 0x000fe80000100a00 */
[----:B------:R5:W-:Y:S04]  /*22ee0*/  STL.64 [R1+0x3e40], R84 ;  /* 0x003e405401007387 */ /* 0x000be80000100a00 */
[----:B------:R-:W3:Y:S01]  /*22ef0*/  LDL.LU.64 R208, [R1+0x27f0] ;  /* 0x0027f00001d07983 */ /* 0x000ee20000300a00 */
[----:B-1----:R-:W-:-:S04]  /*22f00*/  IMAD.WIDE R92, R37, 0x4, R198 ;  /* 0x00000004255c7825 */ /* 0x002fc800078e02c6 */
[C---:B-----5:R-:W-:Y:S02]  /*22f10*/  IMAD.WIDE R84, R37.reuse, 0x4, R132 ;  /* 0x0000000425547825 */ /* 0x060fe400078e0284 */
[----:B------:R-:W5:Y:S04]  /*22f20*/  LDL.LU.64 R132, [R1+0x45f0] ;  /* 0x0045f00001847983 */ /* 0x000f680000300a00 */
[----:B------:R-:W2:Y:S04]  /*22f30*/  LDL.LU.64 R198, [R1+0x45e8] ;  /* 0x0045e80001c67983 */ /* 0x000ea80000300a00 */
[----:B------:R1:W-:Y:S02]  /*22f40*/  STL.64 [R1+0x3e50], R84 ;  /* 0x003e505401007387 */ /* 0x0003e40000100a00 */
[----:B-1----:R-:W-:-:S02]  /*22f50*/  IMAD.WIDE R84, R37, 0x4, R30 ;  /* 0x0000000425547825 */ /* 0x002fc400078e021e */
[----:B------:R-:W4:Y:S04]  /*22f60*/  LDL.LU.64 R30, [R1+0x45e0] ;  /* 0x0045e000011e7983 */ /* 0x000f280000300a00 */
[----:B------:R-:W-:Y:S04]  /*22f70*/  STL.64 [R1+0x3e58], R92 ;  /* 0x003e585c01007387 */ /* 0x000fe80000100a00 */
[----:B------:R-:W-:Y:S04]  /*22f80*/  STL.64 [R1+0x3e48], R76 ;  /* 0x003e484c01007387 */ /* 0x000fe80000100a00 */
[----:B------:R1:W-:Y:S04]  /*22f90*/  STL.64 [R1+0x3fe0], R76 ;  /* 0x003fe04c01007387 */ /* 0x0003e80000100a00 */
[----:B------:R1:W-:Y:S02]  /*22fa0*/  STL.64 [R1+0x3e60], R84 ;  /* 0x003e605401007387 */ /* 0x0003e40000100a00 */
[----:B-1----:R-:W-:-:S02]  /*22fb0*/  IMAD.WIDE R76, R37, 0x4, R188 ;  /* 0x00000004254c7825 */ /* 0x002fc400078e02bc */
[----:B------:R-:W2:Y:S04]  /*22fc0*/  LDL.LU.64 R188, [R1+0x45d8] ;  /* 0x0045d80001bc7983 */ /* 0x000ea80000300a00 */
[----:B------:R1:W-:Y:S01]  /*22fd0*/  STL.64 [R1+0x3e68], R76 ;  /* 0x003e684c01007387 */ /* 0x0003e20000100a00 */
[----:B------:R-:W-:-:S03]  /*22fe0*/  IMAD.WIDE R84, R37, 0x4, R182 ;  /* 0x0000000425547825 */ /* 0x000fc600078e02b6 */
[----:B------:R-:W5:Y:S01]  /*22ff0*/  LDL.LU.64 R92, [R1+0x26c0] ;  /* 0x0026c000015c7983 */ /* 0x000f620000300a00 */
[----:B-1----:R-:W-:-:S03]  /*23000*/  IMAD.WIDE R76, R37, 0x4, R204 ;  /* 0x00000004254c7825 */ /* 0x002fc600078e02cc */
[----:B------:R-:W4:Y:S04]  /*23010*/  LDL.LU.64 R204, [R1+0x45d0] ;  /* 0x0045d00001cc7983 */ /* 0x000f280000300a00 */
[----:B------:R-:W2:Y:S04]  /*23020*/  LDL.LU.64 R100, [R1+0x2630] ;  /* 0x0026300001647983 */ /* 0x000ea80000300a00 */
[----:B------:R1:W-:Y:S04]  /*23030*/  STL.64 [R1+0x3e80], R76 ;  /* 0x003e804c01007387 */ /* 0x0003e80000100a00 */
[----:B------:R-:W4:Y:S04]  /*23040*/  LDL.LU.64 R182, [R1+0x45c8] ;  /* 0x0045c80001b67983 */ /* 0x000f280000300a00 */
[----:B-1----:R-:W4:Y:S04]  /*23050*/  LDL.LU.64 R76, [R1+0x2820] ;  /* 0x00282000014c7983 */ /* 0x002f280000300a00 */
[----:B------:R-:W4:Y:S04]  /*23060*/  LDL.LU.64 R108, [R1+0x2818] ;  /* 0x00281800016c7983 */ /* 0x000f280000300a00 */
[----:B------:R-:W-:Y:S04]  /*23070*/  STL.64 [R1+0x3e88], R84 ;  /* 0x003e885401007387 */ /* 0x000fe80000100a00 */
[----:B------:R-:W-:Y:S04]  /*23080*/  STL.64 [R1+0x3e70], R160 ;  /* 0x003e70a001007387 */ /* 0x000fe80000100a00 */
[----:B------:R1:W-:Y:S04]  /*23090*/  STL.64 [R1+0x3fe8], R160 ;  /* 0x003fe8a001007387 */ /* 0x0003e80000100a00 */
[----:B-1----:R-:W4:Y:S04]  /*230a0*/  LDL.LU.64 R160, [R1+0x2830] ;  /* 0x0028300001a07983 */ /* 0x002f280000300a00 */
[----:B------:R-:W4:Y:S04]  /*230b0*/  LDL.LU.64 R192, [R1+0x27e0] ;  /* 0x0027e00001c07983 */ /* 0x000f280000300a00 */
[----:B------:R-:W-:Y:S04]  /*230c0*/  STL.64 [R1+0x3e78], R68 ;  /* 0x003e784401007387 */ /* 0x000fe80000100a00 */
[----:B------:R1:W-:Y:S04]  /*230d0*/  STL.64 [R1+0x3ff0], R68 ;  /* 0x003ff04401007387 */ /* 0x0003e80000100a00 */
[----:B-1----:R-:W4:Y:S04]  /*230e0*/  LDL.LU.64 R68, [R1+0x2118] ;  /* 0x0021180001447983 */ /* 0x002f280000300a00 */
[----:B------:R-:W4:Y:S04]  /*230f0*/  LDL.LU.64 R84, [R1+0x27d8] ;  /* 0x0027d80001547983 */ /* 0x000f280000300a00 */
[----:B------:R-:W4:Y:S04]  /*23100*/  LDL.LU.64 R228, [R1+0x27d0] ;  /* 0x0027d00001e47983 */ /* 0x000f280000300a00 */
[----:B------:R-:W-:Y:S04]  /*23110*/  STL.64 [R1+0x3e90], R152 ;  /* 0x003e909801007387 */ /* 0x000fe80000100a00 */
[----:B------:R1:W-:Y:S04]  /*23120*/  STL.64 [R1+0x3ff8], R152 ;  /* 0x003ff89801007387 */ /* 0x0003e80000100a00 */
[----:B-1----:R-:W4:Y:S01]  /*23130*/  LDL.LU.64 R152, [R1+0x2240] ;  /* 0x0022400001987983 */ /* 0x002f220000300a00 */
[----:B---3--:R-:W-:-:S05]  /*23140*/  IMAD.WIDE R208, R37, 0x4, R208 ;  /* 0x0000000425d07825 */ /* 0x008fca00078e02d0 */
[----:B------:R1:W-:Y:S04]  /*23150*/  STL.64 [R1+0x3978], R208 ;  /* 0x003978d001007387 */ /* 0x0003e80000100a00 */
[----:B-1----:R-:W3:Y:S04]  /*23160*/  LDL.LU.64 R208, [R1+0x45c0] ;  /* 0x0045c00001d07983 */ /* 0x002ee80000300a00 */
[----:B------:R-:W-:Y:S04]  /*23170*/  STL.64 [R1+0x3e98], R60 ;  /* 0x003e983c01007387 */ /* 0x000fe80000100a00 */
[----:B------:R1:W-:Y:S04]  /*23180*/  STL.64 [R1+0x4000], R60 ;  /* 0x0040003c01007387 */ /* 0x0003e80000100a00 */
[----:B-1----:R-:W5:Y:S04]  /*23190*/  LDL.LU.64 R60, [R1+0x2750] ;  /* 0x00275000013c7983 */ /* 0x002f680000300a00 */
[----:B------:R-:W-:Y:S04]  /*231a0*/  STL.64 [R1+0x3ea0], R116 ;  /* 0x003ea07401007387 */ /* 0x000fe80000100a00 */
[----:B------:R1:W-:Y:S04]  /*231b0*/  STL.64 [R1+0x4008], R116 ;  /* 0x0040087401007387 */ /* 0x0003e80000100a00 */
[----:B-1----:R-:W2:Y:S01]  /*231c0*/  LDL.LU.64 R116, [R1+0x27a0] ;  /* 0x0027a00001747983 */ /* 0x002ea20000300a00 */
[----:B------:R-:W-:-:S05]  /*231d0*/  IMAD.WIDE R52, R37, 0x4, R52 ;  /* 0x0000000425347825 */ /* 0x000fca00078e0234 */
[----:B------:R-:W-:Y:S01]  /*231e0*/  STL.64 [R1+0x3ea8], R52 ;  /* 0x003ea83401007387 */ /* 0x000fe20000100a00 */
[----:B-----5:R-:W-:-:S04]  /*231f0*/  IMAD.WIDE R60, R37, 0x4, R60 ;  /* 0x00000004253c7825 */ /* 0x020fc800078e023c */
[----:B--2---:R-:W-:-:S05]  /*23200*/  IMAD.WIDE R116, R37, 0x4, R116 ;  /* 0x0000000425747825 */ /* 0x004fca00078e0274 */
[----:B------:R-:W-:Y:S04]  /*23210*/  STL.64 [R1+0x3aa0], R116 ;  /* 0x003aa07401007387 */ /* 0x000fe80000100a00 */
[----:B------:R-:W-:Y:S04]  /*23220*/  STL.64 [R1+0x4010], R52 ;  /* 0x0040103401007387 */ /* 0x000fe80000100a00 */
[----:B------:R1:W-:Y:S02]  /*23230*/  STL.64 [R1+0x3b88], R60 ;  /* 0x003b883c01007387 */ /* 0x0003e40000100a00 */
[----:B-1----:R-:W-:-:S02]  /*23240*/  IMAD.WIDE R60, R37, 0x4, R92 ;  /* 0x00000004253c7825 */ /* 0x002fc400078e025c */
[----:B------:R-:W2:Y:S02]  /*23250*/  LDL.LU.64 R92, [R1+0x2798] ;  /* 0x00279800015c7983 */ /* 0x000ea40000300a00 */
[C---:B------:R-:W-:Y:S02]  /*23260*/  IMAD.WIDE R52, R37.reuse, 0x4, R100 ;  /* 0x0000000425347825 */ /* 0x040fe400078e0264 */
[----:B------:R1:W-:Y:S04]  /*23270*/  STL.64 [R1+0x3bb8], R60 ;  /* 0x003bb83c01007387 */ /* 0x0003e80000100a00 */
[----:B------:R-:W5:Y:S01]  /*23280*/  LDL.LU.64 R100, [R1+0x2790] ;  /* 0x0027900001647983 */ /* 0x000f620000300a00 */
[----:B----4-:R-:W-:-:S03]  /*23290*/  IMAD.WIDE R116, R37, 0x4, R152 ;  /* 0x0000000425747825 */ /* 0x010fc600078e0298 */
[----:B------:R4:W-:Y:S01]  /*232a0*/  STL.64 [R1+0x3bd8], R52 ;  /* 0x003bd83401007387 */ /* 0x0009e20000100a00 */
[----:B-1----:R-:W-:-:S03]  /*232b0*/  IMAD.WIDE R60, R37, 0x4, R160 ;  /* 0x00000004253c7825 */ /* 0x002fc600078e02a0 */
[----:B------:R-:W-:Y:S01]  /*232c0*/  STL.64 [R1+0x3bf8], R116 ;  /* 0x003bf87401007387 */ /* 0x000fe20000100a00 */
[----:B----4-:R-:W-:-:S04]  /*232d0*/  IMAD.WIDE R52, R37, 0x4, R68 ;  /* 0x0000000425347825 */ /* 0x010fc800078e0244 */
[C---:B------:R-:W-:Y:S01]  /*232e0*/  IMAD.WIDE R68, R37.reuse, 0x4, R76 ;  /* 0x0000000425447825 */ /* 0x040fe200078e024c */
[----:B------:R1:W-:Y:S04]  /*232f0*/  STL.64 [R1+0x3c10], R52 ;  /* 0x003c103401007387 */ /* 0x0003e80000100a00 */
[----:B------:R4:W-:Y:S04]  /*23300*/  STL.64 [R1+0x3890], R60 ;  /* 0x0038903c01007387 */ /* 0x0009e80000100a00 */
[----:B------:R-:W-:Y:S01]  /*23310*/  STL.64 [R1+0x38a8], R68 ;  /* 0x0038a84401007387 */ /* 0x000fe20000100a00 */
[----:B-1----:R-:W-:-:S04]  /*23320*/  IMAD.WIDE R52, R37, 0x4, R108 ;  /* 0x0000000425347825 */ /* 0x002fc800078e026c */
[C---:B----4-:R-:W-:Y:S02]  /*23330*/  IMAD.WIDE R60, R37.reuse, 0x4, R212 ;  /* 0x00000004253c7825 */ /* 0x050fe400078e02d4 */
[----:B------:R-:W4:Y:S04]  /*23340*/  LDL.LU.64 R212, [R1+0x45b8] ;  /* 0x0045b80001d47983 */ /* 0x000f280000300a00 */
[----:B------:R1:W-:Y:S01]  /*23350*/  STL.64 [R1+0x38c8], R52 ;  /* 0x0038c83401007387 */ /* 0x0003e20000100a00 */
[----:B------:R-:W-:-:S04]  /*23360*/  IMAD.WIDE R108, R37, 0x4, R172 ;  /* 0x00000004256c7825 */ /* 0x000fc800078e02ac */
[C---:B-1----:R-:W-:Y:S02]  /*23370*/  IMAD.WIDE R52, R37.reuse, 0x4, R176 ;  /* 0x0000000425347825 */ /* 0x042fe400078e02b0 */
[----:B------:R-:W4:Y:S04]  /*23380*/  LDL.LU.64 R176, [R1+0x45b0] ;  /* 0x0045b00001b07983 */ /* 0x000f280000300a00 */
[----:B------:R1:W-:Y:S04]  /*23390*/  STL.64 [R1+0x38d8], R60 ;  /* 0x0038d83c01007387 */ /* 0x0003e80000100a00 */
[----:B------:R-:W3:Y:S04]  /*233a0*/  LDL.LU.64 R172, [R1+0x45a8] ;  /* 0x0045a80001ac7983 */ /* 0x000ee80000300a00 */
[----:B------:R1:W-:Y:S04]  /*233b0*/  STL.64 [R1+0x38e8], R52 ;  /* 0x0038e83401007387 */ /* 0x0003e80000100a00 */
[----:B------:R-:W4:Y:S04]  /*233c0*/  LDL.LU.64 R116, [R1+0x2740] ;  /* 0x0027400001747983 */ /* 0x000f280000300a00 */
[----:B-1----:R-:W3:Y:S01]  /*233d0*/  LDL.LU.64 R60, [R1+0x2730] ;  /* 0x00273000013c7983 */ /* 0x002ee20000300a00 */
[----:B------:R-:W-:-:S05]  /*233e0*/  IMAD.WIDE R52, R37, 0x4, R192 ;  /* 0x0000000425347825 */ /* 0x000fca00078e02c0 */
[----:B------:R1:W-:Y:S04]  /*233f0*/  STL.64 [R1+0x3920], R52 ;  /* 0x0039203401007387 */ /* 0x0003e80000100a00 */
[----:B------:R-:W-:Y:S04]  /*23400*/  STL.64 [R1+0x38f8], R108 ;  /* 0x0038f86c01007387 */ /* 0x000fe80000100a00 */
[----:B------:R-:W-:Y:S01]  /*23410*/  STL.64 [R1+0x4018], R108 ;  /* 0x0040186c01007387 */ /* 0x000fe20000100a00 */
[----:B-1----:R-:W-:-:S05]  /*23420*/  IMAD.WIDE R52, R37, 0x4, R84 ;  /* 0x0000000425347825 */ /* 0x002fca00078e0254 */
[----:B------:R1:W-:Y:S04]  /*23430*/  STL.64 [R1+0x3930], R52 ;  /* 0x0039303401007387 */ /* 0x0003e80000100a00 */
[----:B------:R-:W3:Y:S01]  /*23440*/  LDL.LU.64 R152, [R1+0x26b0] ;  /* 0x0026b00001987983 */ /* 0x000ee20000300a00 */
[----:B------:R-:W-:-:S03]  /*23450*/  IMAD.WIDE R84, R37, 0x4, R222 ;  /* 0x0000000425547825 */ /* 0x000fc600078e02de */
[----:B------:R-:W3:Y:S01]  /*23460*/  LDL.LU.64 R68, [R1+0x2618] ;  /* 0x0026180001447983 */ /* 0x000ee20000300a00 */
[----:B-1----:R-:W-:-:S05]  /*23470*/  IMAD.WIDE R52, R37, 0x4, R228 ;  /* 0x0000000425347825 */ /* 0x002fca00078e02e4 */
[----:B------:R1:W-:Y:S04]  /*23480*/  STL.64 [R1+0x3948], R52 ;  /* 0x0039483401007387 */ /* 0x0003e80000100a00 */
[----:B------:R-:W3:Y:S04]  /*23490*/  LDL.LU.64 R160, [R1+0x2218] ;  /* 0x0022180001a07983 */ /* 0x000ee80000300a00 */
[----:B------:R-:W3:Y:S04]  /*234a0*/  LDL.LU.64 R76, [R1+0x20f8] ;  /* 0x0020f800014c7983 */ /* 0x000ee80000300a00 */
[----:B------:R-:W-:Y:S01]  /*234b0*/  STL.64 [R1+0x3908], R106 ;  /* 0x0039086a01007387 */ /* 0x000fe20000100a00 */
[----:B-1----:R-:W-:-:S03]  /*234c0*/  IMAD.WIDE R52, R37, 0x4, R174 ;  /* 0x0000000425347825 */ /* 0x002fc600078e02ae */
[----:B------:R-:W-:Y:S04]  /*234d0*/  STL.64 [R1+0x4020], R106 ;  /* 0x0040206a01007387 */ /* 0x000fe80000100a00 */
[----:B------:R-:W3:Y:S04]  /*234e0*/  LDL.LU.64 R222, [R1+0x45a0] ;  /* 0x0045a00001de7983 */ /* 0x000ee80000300a00 */
[----:B------:R-:W3:Y:S04]  /*234f0*/  LDL.LU.64 R174, [R1+0x4598] ;  /* 0x0045980001ae7983 */ /* 0x000ee80000300a00 */
[----:B------:R1:W-:Y:S02]  /*23500*/  STL.64 [R1+0x3960], R84 ;  /* 0x0039605401007387 */ /* 0x0003e40000100a00 */
[----:B-1----:R-:W-:-:S02]  /*23510*/  IMAD.WIDE R84, R37, 0x4, R12 ;  /* 0x0000000425547825 */ /* 0x002fc400078e020c */
[----:B------:R-:W4:Y:S04]  /*23520*/  LDL.LU.64 R12, [R1+0x4590] ;  /* 0x00459000010c7983 */ /* 0x000f280000300a00 */
[----:B------:R5:W-:Y:S04]  /*23530*/  STL.64 [R1+0x3988], R52 ;  /* 0x0039883401007387 */ /* 0x000be80000100a00 */
[----:B------:R-:W3:Y:S04]  /*23540*/  LDL.LU.64 R192, [R1+0x2698] ;  /* 0x0026980001c07983 */ /* 0x000ee80000300a00 */
[----:B------:R-:W3:Y:S01]  /*23550*/  LDL.LU.64 R228, [R1+0x2608] ;  /* 0x0026080001e47983 */ /* 0x000ee20000300a00 */
[----:B--2---:R-:W-:-:S03]  /*23560*/  IMAD.WIDE R106, R37, 0x4, R92 ;  /* 0x00000004256a7825 */ /* 0x004fc600078e025c */
[----:B------:R-:W2:Y:S04]  /*23570*/  LDL.LU.64 R92, [R1+0x21f8] ;  /* 0x0021f800015c7983 */ /* 0x000ea80000300a00 */
[----:B------:R-:W-:Y:S01]  /*23580*/  STL.64 [R1+0x3a00], R106 ;  /* 0x003a006a01007387 */ /* 0x000fe20000100a00 */
[----:B-----5:R-:W-:-:S03]  /*23590*/  IMAD.WIDE R52, R37, 0x4, R100 ;  /* 0x0000000425347825 */ /* 0x020fc600078e0264 */
[----:B------:R-:W5:Y:S01]  /*235a0*/  LDL.LU.64 R100, [R1+0x20d0] ;  /* 0x0020d00001647983 */ /* 0x000f620000300a00 */
[----:B------:R-:W-:-:S03]  /*235b0*/  IMAD.WIDE R98, R37, 0x4, R98 ;  /* 0x0000000425627825 */ /* 0x000fc600078e0262 */
[----:B------:R-:W-:Y:S04]  /*235c0*/  STL.64 [R1+0x39a8], R84 ;  /* 0x0039a85401007387 */ /* 0x000fe80000100a00 */
[----:B------:R-:W-:Y:S04]  /*235d0*/  STL.64 [R1+0x3a20], R52 ;  /* 0x003a203401007387 */ /* 0x000fe80000100a00 */
[----:B------:R1:W-:Y:S01]  /*235e0*/  STL.64 [R1+0x4028], R84 ;  /* 0x0040285401007387 */ /* 0x0003e20000100a00 */
[----:B------:R-:W-:-:S04]  /*235f0*/  IMAD.WIDE R246, R37, 0x4, R246 ;  /* 0x0000000425f67825 */ /* 0x000fc800078e02f6 */
[----:B-1----:R-:W-:-:S04]  /*23600*/  IMAD.WIDE R84, R37, 0x4, R140 ;  /* 0x0000000425547825 */ /* 0x002fc800078e028c */
[----:B------:R-:W-:-:S04]  /*23610*/  IMAD.WIDE R90, R37, 0x4, R90 ;  /* 0x00000004255a7825 */ /* 0x000fc800078e025a */
[----:B------:R-:W-:-:S04]  /*23620*/  IMAD.WIDE R226, R37, 0x4, R226 ;  /* 0x0000000425e27825 */ /* 0x000fc800078e02e2 */
[----:B------:R-:W-:-:S04]  /*23630*/  IMAD.WIDE R82, R37, 0x4, R82 ;  /* 0x0000000425527825 */ /* 0x000fc800078e0252 */
[----:B------:R-:W-:-:S04]  /*23640*/  IMAD.WIDE R166, R37, 0x4, R166 ;  /* 0x0000000425a67825 */ /* 0x000fc800078e02a6 */
[C---:B----4-:R-:W-:Y:S02]  /*23650*/  IMAD.WIDE R52, R37.reuse, 0x4, R12 ;  /* 0x0000000425347825 */ /* 0x050fe400078e020c */
[----:B------:R-:W4:Y:S04]  /*23660*/  LDL.LU.64 R12, [R1+0x4588] ;  /* 0x00458800010c7983 */ /* 0x000f280000300a00 */
[----:B------:R-:W-:Y:S04]  /*23670*/  STL.64 [R1+0x39c8], R98 ;  /* 0x0039c86201007387 */ /* 0x000fe80000100a00 */
[----:B------:R-:W-:Y:S04]  /*23680*/  STL.64 [R1+0x4030], R98 ;  /* 0x0040306201007387 */ /* 0x000fe80000100a00 */
[----:B------:R1:W-:Y:S04]  /*23690*/  STL.64 [R1+0x3a38], R52 ;  /* 0x003a383401007387 */ /* 0x0003e80000100a00 */
[----:B------:R-:W4:Y:S01]  /*236a0*/  LDL.LU.64 R140, [R1+0x4580] ;  /* 0x00458000018c7983 */ /* 0x000f220000300a00 */
[----:B-1----:R-:W-:-:S03]  /*236b0*/  IMAD.WIDE R52, R37, 0x4, R170 ;  /* 0x0000000425347825 */ /* 0x002fc600078e02aa */
[----:B------:R-:W4:Y:S04]  /*236c0*/  LDL.LU.64 R170, [R1+0x4578] ;  /* 0x0045780001aa7983 */ /* 0x000f280000300a00 */
[----:B------:R1:W-:Y:S04]  /*236d0*/  STL.64 [R1+0x3a50], R84 ;  /* 0x003a505401007387 */ /* 0x0003e80000100a00 */
[----:B------:R3:W-:Y:S04]  /*236e0*/  STL.64 [R1+0x3a68], R52 ;  /* 0x003a683401007387 */ /* 0x0007e80000100a00 */
[----:B------:R-:W-:Y:S01]  /*236f0*/  STL.64 [R1+0x3a88], R246 ;  /* 0x003a88f601007387 */ /* 0x000fe20000100a00 */
[----:B-1----:R-:W-:-:S04]  /*23700*/  IMAD.WIDE R84, R37, 0x4, R116 ;  /* 0x0000000425547825 */ /* 0x002fc800078e0274 */
[C---:B---3--:R-:W-:Y:S01]  /*23710*/  IMAD.WIDE R52, R37.reuse, 0x4, R60 ;  /* 0x0000000425347825 */ /* 0x048fe200078e023c */
[----:B------:R1:W-:Y:S04]  /*23720*/  STL.64 [R1+0x3b50], R84 ;  /* 0x003b505401007387 */ /* 0x0003e80000100a00 */
[----:B------:R-:W-:Y:S04]  /*23730*/  STL.64 [R1+0x4038], R246 ;  /* 0x004038f601007387 */ /* 0x000fe80000100a00 */
[----:B------:R3:W-:Y:S01]  /*23740*/  STL.64 [R1+0x3b68], R52 ;  /* 0x003b683401007387 */ /* 0x0007e20000100a00 */
[----:B------:R-:W-:-:S04]  /*23750*/  IMAD.WIDE R60, R37, 0x4, R152 ;  /* 0x00000004253c7825 */ /* 0x000fc800078e0298 */
[----:B-1----:R-:W-:-:S04]  /*23760*/  IMAD.WIDE R84, R37, 0x4, R206 ;  /* 0x0000000425547825 */ /* 0x002fc800078e02ce */
[C---:B---3--:R-:W-:Y:S02]  /*23770*/  IMAD.WIDE R52, R37.reuse, 0x4, R172 ;  /* 0x0000000425347825 */ /* 0x048fe400078e02ac */
[----:B------:R-:W3:Y:S04]  /*23780*/  LDL.LU.64 R172, [R1+0x4570] ;  /* 0x0045700001ac7983 */ /* 0x000ee80000300a00 */
[----:B------:R-:W-:Y:S04]  /*23790*/  STL.64 [R1+0x3ab0], R90 ;  /* 0x003ab05a01007387 */ /* 0x000fe80000100a00 */
[----:B------:R-:W-:Y:S04]  /*237a0*/  STL.64 [R1+0x4040], R90 ;  /* 0x0040405a01007387 */ /* 0x000fe80000100a00 */
[----:B------:R1:W-:Y:S04]  /*237b0*/  STL.64 [R1+0x3b80], R52 ;  /* 0x003b803401007387 */ /* 0x0003e80000100a00 */
[----:B------:R-:W4:Y:S04]  /*237c0*/  LDL.LU.64 R206, [R1+0x4568] ;  /* 0x0045680001ce7983 */ /* 0x000f280000300a00 */
[----:B------:R-:W-:Y:S01]  /*237d0*/  STL.64 [R1+0x3ba8], R84 ;  /* 0x003ba85401007387 */ /* 0x000fe20000100a00 */
[----:B-1----:R-:W-:-:S03]  /*237e0*/  IMAD.WIDE R52, R37, 0x4, R68 ;  /* 0x0000000425347825 */ /* 0x002fc600078e0244 */
[----:B------:R1:W-:Y:S01]  /*237f0*/  STL.64 [R1+0x3bd0], R60 ;  /* 0x003bd03c01007387 */ /* 0x0003e20000100a00 */
[----:B------:R-:W-:-:S03]  /*23800*/  IMAD.WIDE R68, R37, 0x4, R160 ;  /* 0x0000000425447825 */ /* 0x000fc600078e02a0 */
[----:B------:R1:W-:Y:S04]  /*23810*/  STL.64 [R1+0x3bf0], R52 ;  /* 0x003bf03401007387 */ /* 0x0003e80000100a00 */
[----:B------:R-:W-:Y:S01]  /*23820*/  STL.64 [R1+0x3c08], R68 ;  /* 0x003c084401007387 */ /* 0x000fe20000100a00 */
[----:B-1----:R-:W-:-:S04]  /*23830*/  IMAD.WIDE R60, R37, 0x4, R76 ;  /* 0x00000004253c7825 */ /* 0x002fc800078e024c */
[C---:B------:R-:W-:Y:S02]  /*23840*/  IMAD.WIDE R52, R37.reuse, 0x4, R184 ;  /* 0x0000000425347825 */ /* 0x040fe400078e02b8 */
[----:B------:R-:W4:Y:S04]  /*23850*/  LDL.LU.64 R184, [R1+0x4560] ;  /* 0x0045600001b87983 */ /* 0x000f280000300a00 */
[----:B------:R1:W-:Y:S04]  /*23860*/  STL.64 [R1+0x3c28], R60 ;  /* 0x003c283c01007387 */ /* 0x0003e80000100a00 */
[----:B------:R2:W-:Y:S04]  /*23870*/  STL.64 [R1+0x3c30], R52 ;  /* 0x003c303401007387 */ /* 0x0005e80000100a00 */
[----:B------:R-:W-:Y:S01]  /*23880*/  STL.64 [R1+0x3c48], R226 ;  /* 0x003c48e201007387 */ /* 0x000fe20000100a00 */
[----:B-1----:R-:W-:-:S04]  /*23890*/  IMAD.WIDE R60, R37, 0x4, R192 ;  /* 0x00000004253c7825 */ /* 0x002fc800078e02c0 */
[C---:B--2---:R-:W-:Y:S01]  /*238a0*/  IMAD.WIDE R52, R37.reuse, 0x4, R228 ;  /* 0x0000000425347825 */ /* 0x044fe200078e02e4 */
[----:B------:R-:W-:Y:S04]  /*238b0*/  STL.64 [R1+0x3c78], R60 ;  /* 0x003c783c01007387 */ /* 0x000fe80000100a00 */
[----:B------:R-:W-:Y:S04]  /*238c0*/  STL.64 [R1+0x4048], R226 ;  /* 0x004048e201007387 */ /* 0x000fe80000100a00 */
[----:B------:R1:W-:Y:S04]  /*238d0*/  STL.64 [R1+0x3c90], R52 ;  /* 0x003c903401007387 */ /* 0x0003e80000100a00 */
[----:B------:R-:W-:Y:S04]  /*238e0*/  STL.64 [R1+0x3c60], R82 ;  /* 0x003c605201007387 */ /* 0x000fe80000100a00 */
[----:B------:R-:W-:Y:S01]  /*238f0*/  STL.64 [R1+0x4050], R82 ;  /* 0x0040505201007387 */ /* 0x000fe20000100a00 */
[----:B-1----:R-:W-:-:S05]  /*23900*/  IMAD.WIDE R52, R37, 0x4, R92 ;  /* 0x0000000425347825 */ /* 0x002fca00078e025c */
[----:B------:R5:W-:Y:S01]  /*23910*/  STL.64 [R1+0x3cb0], R52 ;  /* 0x003cb03401007387 */ /* 0x000be20000100a00 */
[----:B------:R-:W-:-:S03]  /*23920*/  IMAD.WIDE R60, R37, 0x4, R208 ;  /* 0x00000004253c7825 */ /* 0x000fc600078e02d0 */
[----:B------:R-:W2:Y:S01]  /*23930*/  LDL.LU.64 R208, [R1+0x4558] ;  /* 0x0045580001d07983 */ /* 0x000ea20000300a00 */
[----:B-----5:R-:W-:-:S05]  /*23940*/  IMAD.WIDE R52, R37, 0x4, R100 ;  /* 0x0000000425347825 */ /* 0x020fca00078e0264 */
[----:B------:R1:W-:Y:S01]  /*23950*/  STL.64 [R1+0x3cc8], R52 ;  /* 0x003cc83401007387 */ /* 0x0003e20000100a00 */
[----:B------:R-:W-:-:S04]  /*23960*/  IMAD.WIDE R246, R37, 0x4, R130 ;  /* 0x0000000425f67825 */ /* 0x000fc800078e0282 */
[C---:B-1----:R-:W-:Y:S02]  /*23970*/  IMAD.WIDE R52, R37.reuse, 0x4, R186 ;  /* 0x0000000425347825 */ /* 0x042fe400078e02ba */
[----:B------:R-:W5:Y:S04]  /*23980*/  LDL.LU.64 R186, [R1+0x4550] ;  /* 0x0045500001ba7983 */ /* 0x000f680000300a00 */
[----:B------:R1:W-:Y:S04]  /*23990*/  STL.64 [R1+0x3cd0], R60 ;  /* 0x003cd03c01007387 */ /* 0x0003e80000100a00 */
[----:B------:R-:W2:Y:S04]  /*239a0*/  LDL.LU.64 R130, [R1+0x4548] ;  /* 0x0045480001827983 */ /* 0x000ea80000300a00 */
[----:B------:R1:W-:Y:S02]  /*239b0*/  STL.64 [R1+0x3ce0], R52 ;  /* 0x003ce03401007387 */ /* 0x0003e40000100a00 */
[----:B-1----:R-:W-:-:S04]  /*239c0*/  IMAD.WIDE R60, R37, 0x4, R132 ;  /* 0x00000004253c7825 */ /* 0x002fc800078e0284 */
[C---:B------:R-:W-:Y:S02]  /*239d0*/  IMAD.WIDE R52, R37.reuse, 0x4, R188 ;  /* 0x0000000425347825 */ /* 0x040fe400078e02bc */
[----:B------:R-:W5:Y:S04]  /*239e0*/  LDL.LU.64 R188, [R1+0x4540] ;  /* 0x0045400001bc7983 */ /* 0x000f680000300a00 */
[----:B------:R-:W2:Y:S04]  /*239f0*/  LDL.LU.64 R132, [R1+0x4538] ;  /* 0x0045380001847983 */ /* 0x000ea80000300a00 */
[----:B------:R1:W-:Y:S02]  /*23a00*/  STL.64 [R1+0x3cf0], R52 ;  /* 0x003cf03401007387 */ /* 0x0003e40000100a00 */
[----:B-1----:R-:W-:-:S02]  /*23a10*/  IMAD.WIDE R52, R37, 0x4, R190 ;  /* 0x0000000425347825 */ /* 0x002fc400078e02be */
[----:B------:R-:W5:Y:S04]  /*23a20*/  LDL.LU.64 R190, [R1+0x4530] ;  /* 0x0045300001be7983 */ /* 0x000f680000300a00 */
[----:B------:R1:W-:Y:S04]  /*23a30*/  STL.64 [R1+0x3cf8], R60 ;  /* 0x003cf83c01007387 */ /* 0x0003e80000100a00 */
[----:B------:R-:W-:Y:S04]  /*23a40*/  STL.64 [R1+0x3ce8], R246 ;  /* 0x003ce8f601007387 */ /* 0x000fe80000100a00 */
[----:B------:R-:W-:Y:S01]  /*23a50*/  STL.64 [R1+0x4058], R246 ;  /* 0x004058f601007387 */ /* 0x000fe20000100a00 */
[----:B-1----:R-:W-:-:S03]  /*23a60*/  IMAD.WIDE R60, R37, 0x4, R214 ;  /* 0x00000004253c7825 */ /* 0x002fc600078e02d6 */
[----:B------:R1:W-:Y:S04]  /*23a70*/  STL.64 [R1+0x3d00], R52 ;  /* 0x003d003401007387 */ /* 0x0003e80000100a00 */
[----:B------:R-:W2:Y:S01]  /*23a80*/  LDL.LU.64 R214, [R1+0x4528] ;  /* 0x0045280001d67983 */ /* 0x000ea20000300a00 */
[----:B-1----:R-:W-:-:S03]  /*23a90*/  IMAD.WIDE R52, R37, 0x4, R250 ;  /* 0x0000000425347825 */ /* 0x002fc600078e02fa */
[----:B------:R-:W5:Y:S04]  /*23aa0*/  LDL.LU.64 R250, [R1+0x4520] ;  /* 0x0045200001fa7983 */ /* 0x000f680000300a00 */
[----:B------:R-:W-:Y:S04]  /*23ab0*/  STL.64 [R1+0x3d30], R60 ;  /* 0x003d303c01007387 */ /* 0x000fe80000100a00 */
[----:B------:R-:W-:Y:S04]  /*23ac0*/  STL.64 [R1+0x3d08], R166 ;  /* 0x003d08a601007387 */ /* 0x000fe80000100a00 */
[----:B------:R-:W-:Y:S04]  /*23ad0*/  STL.64 [R1+0x4060], R166 ;  /* 0x004060a601007387 */ /* 0x000fe80000100a00 */
[----:B------:R1:W-:Y:S02]  /*23ae0*/  STL.64 [R1+0x3d40], R52 ;  /* 0x003d403401007387 */ /* 0x0003e40000100a00 */
[----:B-1----:R-:W-:-:S02]  /*23af0*/  IMAD.WIDE R52, R37, 0x4, R4 ;  /* 0x0000000425347825 */ /* 0x002fc400078e0204 */
[----:B------:R-:W2:Y:S04]  /*23b00*/  LDL.LU.64 R4, [R1+0x4518] ;  /* 0x0045180001047983 */ /* 0x000ea80000300a00 */
[----:B------:R-:W3:Y:S01]  /*23b10*/  LDL.LU.64 R100, [R1+0x25b8] ;  /* 0x0025b80001647983 */ /* 0x000ee20000300a00 */
[----:B------:R-:W-:-:S05]  /*23b20*/  IMAD.WIDE R74, R37, 0x4, R74 ;  /* 0x00000004254a7825 */ /* 0x000fca00078e024a */
[----:B------:R-:W-:Y:S01]  /*23b30*/  STL.64 [R1+0x3d18], R74 ;  /* 0x003d184a01007387 */ /* 0x000fe20000100a00 */
[----:B------:R-:W-:-:S03]  /*23b40*/  IMAD.WIDE R106, R37, 0x4, R216 ;  /* 0x00000004256a7825 */ /* 0x000fc600078e02d8 */
[----:B------:R1:W-:Y:S01]  /*23b50*/  STL.64 [R1+0x3d60], R52 ;  /* 0x003d603401007387 */ /* 0x0003e20000100a00 */
[----:B------:R-:W-:-:S03]  /*23b60*/  IMAD.WIDE R116, R37, 0x4, R14 ;  /* 0x0000000425747825 */ /* 0x000fc600078e020e */
[----:B------:R-:W-:Y:S04]  /*23b70*/  STL.64 [R1+0x4068], R74 ;  /* 0x0040684a01007387 */ /* 0x000fe80000100a00 */
[----:B------:R-:W5:Y:S04]  /*23b80*/  LDL.LU.64 R216, [R1+0x4510] ;  /* 0x0045100001d87983 */ /* 0x000f680000300a00 */
[----:B------:R-:W2:Y:S04]  /*23b90*/  LDL.LU.64 R14, [R1+0x4508] ;  /* 0x00450800010e7983 */ /* 0x000ea80000300a00 */
[----:B------:R-:W4:Y:S04]  /*23ba0*/  LDL.LU.64 R108, [R1+0x2570] ;  /* 0x00257000016c7983 */ /* 0x000f280000300a00 */
[----:B-1----:R-:W5:Y:S01]  /*23bb0*/  LDL.LU.64 R52, [R1+0x2520] ;  /* 0x0025200001347983 */ /* 0x002f620000300a00 */
[----:B------:R-:W-:-:S03]  /*23bc0*/  IMAD.WIDE R68, R37, 0x4, R238 ;  /* 0x0000000425447825 */ /* 0x000fc600078e02ee */
[----:B------:R-:W-:Y:S04]  /*23bd0*/  STL.64 [R1+0x3d78], R106 ;  /* 0x003d786a01007387 */ /* 0x000fe80000100a00 */
[----:B------:R-:W-:Y:S04]  /*23be0*/  STL.64 [R1+0x4070], R106 ;  /* 0x0040706a01007387 */ /* 0x000fe80000100a00 */
[----:B------:R-:W2:Y:S04]  /*23bf0*/  LDL.LU.64 R238, [R1+0x4500] ;  /* 0x0045000001ee7983 */ /* 0x000ea80000300a00 */
[----:B------:R-:W2:Y:S04]  /*23c00*/  LDL.LU.64 R60, [R1+0x24d8] ;  /* 0x0024d800013c7983 */ /* 0x000ea80000300a00 */
[----:B------:R-:W2:Y:S04]  /*23c10*/  LDL.LU.64 R152, [R1+0x2330] ;  /* 0x0023300001987983 */ /* 0x000ea80000300a00 */
[----:B------:R-:W2:Y:S04]  /*23c20*/  LDL.LU.64 R160, [R1+0x2238] ;  /* 0x0022380001a07983 */ /* 0x000ea80000300a00 */
[----:B------:R-:W2:Y:S04]  /*23c30*/  LDL.LU.64 R76, [R1+0x2110] ;  /* 0x00211000014c7983 */ /* 0x000ea80000300a00 */
[----:B------:R-:W2:Y:S04]  /*23c40*/  LDL.LU.64 R192, [R1+0x25f8] ;  /* 0x0025f80001c07983 */ /* 0x000ea80000300a00 */
[----:B------:R-:W2:Y:S01]  /*23c50*/  LDL.LU.64 R228, [R1+0x25f0] ;  /* 0x0025f00001e47983 */ /* 0x000ea20000300a00 */
[----:B------:R-:W-:-:S05]  /*23c60*/  IMAD.WIDE R158, R37, 0x4, R158 ;  /* 0x00000004259e7825 */ /* 0x000fca00078e029e */
[----:B------:R-:W-:Y:S04]  /*23c70*/  STL.64 [R1+0x3d90], R158 ;  /* 0x003d909e01007387 */ /* 0x000fe80000100a00 */
[----:B------:R-:W-:Y:S04]  /*23c80*/  STL.64 [R1+0x4078], R158 ;  /* 0x0040789e01007387 */ /* 0x000fe80000100a00 */
[----:B------:R-:W2:Y:S01]  /*23c90*/  LDL.LU.64 R92, [R1+0x25b0] ;  /* 0x0025b000015c7983 */ /* 0x000ea20000300a00 */
[----:B------:R-:W-:-:S03]  /*23ca0*/  IMAD.WIDE R66, R37, 0x4, R66 ;  /* 0x0000000425427825 */ /* 0x000fc600078e0242 */
[----:B------:R-:W-:Y:S01]  /*23cb0*/  STL.64 [R1+0x3db0], R116 ;  /* 0x003db07401007387 */ /* 0x000fe20000100a00 */
[----:B------:R-:W-:-:S03]  /*23cc0*/  IMAD.WIDE R150, R37, 0x4, R150 ;  /* 0x0000000425967825 */ /* 0x000fc600078e0296 */
[----:B------:R-:W-:Y:S04]  /*23cd0*/  STL.64 [R1+0x4080], R116 ;  /* 0x0040807401007387 */ /* 0x000fe80000100a00 */
[----:B------:R-:W-:Y:S04]  /*23ce0*/  STL.64 [R1+0x3da8], R66 ;  /* 0x003da84201007387 */ /* 0x000fe80000100a00 */
[----:B------:R3:W-:Y:S04]  /*23cf0*/  STL.64 [R1+0x4088], R66 ;  /* 0x0040884201007387 */ /* 0x0007e80000100a00 */
[----:B------:R-:W-:Y:S04]  /*23d00*/  STL.64 [R1+0x3dc0], R68 ;  /* 0x003dc04401007387 */ /* 0x000fe80000100a00 */
[----:B------:R-:W-:Y:S04]  /*23d10*/  STL.64 [R1+0x4090], R68 ;  /* 0x0040904401007387 */ /* 0x000fe80000100a00 */
[----:B------:R-:W-:Y:S04]  /*23d20*/  STL.64 [R1+0x3dd0], R150 ;  /* 0x003dd09601007387 */ /* 0x000fe80000100a00 */
[----:B------:R-:W-:Y:S01]  /*23d30*/  STL.64 [R1+0x4098], R150 ;  /* 0x0040989601007387 */ /* 0x000fe20000100a00 */
[----:B---3--:R-:W-:-:S03]  /*23d40*/  IMAD.WIDE R66, R37, 0x4, R100 ;  /* 0x0000000425427825 */ /* 0x008fc600078e0264 */
[----:B------:R-:W3:Y:S01]  /*23d50*/  LDL.LU.64 R100, [R1+0x2560] ;  /* 0x0025600001647983 */ /* 0x000ee20000300a00 */
[----:B------:R-:W-:-:S04]  /*23d60*/  IMAD.WIDE R58, R37, 0x4, R58 ;  /* 0x00000004253a7825 */ /* 0x000fc800078e023a */
[C---:B------:R-:W-:Y:S01]  /*23d70*/  IMAD.WIDE R114, R37.reuse, 0x4, R114 ;  /* 0x0000000425727825 */ /* 0x040fe200078e0272 */
[----:B------:R-:W-:Y:S03]  /*23d80*/  STL.64 [R1+0x3de0], R58 ;  /* 0x003de03a01007387 */ /* 0x000fe60000100a00 */
[C---:B------:R-:W-:Y:S01]  /*23d90*/  IMAD.WIDE R50, R37.reuse, 0x4, R50 ;  /* 0x0000000425327825 */ /* 0x040fe200078e0232 */
[----:B------:R-:W-:Y:S04]  /*23da0*/  STL.64 [R1+0x37e0], R66 ;  /* 0x0037e04201007387 */ /* 0x000fe80000100a00 */
[----:B------:R4:W-:Y:S04]  /*23db0*/  STL.64 [R1+0x40a0], R58 ;  /* 0x0040a03a01007387 */ /* 0x0009e80000100a00 */
[----:B------:R-:W-:Y:S04]  /*23dc0*/  STL.64 [R1+0x3df0], R114 ;  /* 0x003df07201007387 */ /* 0x000fe80000100a00 */
[----:B------:R-:W-:Y:S01]  /*23dd0*/  STL.64 [R1+0x40a8], R114 ;  /* 0x0040a87201007387 */ /* 0x000fe20000100a00 */
[----:B----4-:R-:W-:-:S03]  /*23de0*/  IMAD.WIDE R58, R37, 0x4, R108 ;  /* 0x00000004253a7825 */ /* 0x010fc600078e026c */
[----:B------:R-:W-:Y:S01]  /*23df0*/  STL.64 [R1+0x3e00], R50 ;  /* 0x003e003201007387 */ /* 0x000fe20000100a00 */
[----:B-----5:R-:W-:-:S03]  /*23e00*/  IMAD.WIDE R52, R37, 0x4, R52 ;  /* 0x0000000425347825 */ /* 0x020fc600078e0234 */
[----:B------:R2:W-:Y:S04]  /*23e10*/  STL.64 [R1+0x38b0], R58 ;  /* 0x0038b03a01007387 */ /* 0x0005e80000100a00 */
[----:B------:R-:W-:Y:S04]  /*23e20*/  STL.64 [R1+0x40b0], R50 ;  /* 0x0040b03201007387 */ /* 0x000fe80000100a00 */
[----:B------:R1:W-:Y:S01]  /*23e30*/  STL.64 [R1+0x3970], R52 ;  /* 0x0039703401007387 */ /* 0x0003e20000100a00 */
[----:B--2---:R-:W-:-:S04]  /*23e40*/  IMAD.WIDE R58, R37, 0x4, R152 ;  /* 0x00000004253a7825 */ /* 0x004fc800078e0298 */
[----:B-1----:R-:W-:-:S04]  /*23e50*/  IMAD.WIDE R52, R37, 0x4, R60 ;  /* 0x0000000425347825 */ /* 0x002fc800078e023c */
[C---:B------:R-:W-:Y:S01]  /*23e60*/  IMAD.WIDE R50, R37.reuse, 0x4, R160 ;  /* 0x0000000425327825 */ /* 0x040fe200078e02a0 */
[----:B------:R1:W-:Y:S04]  /*23e70*/  STL.64 [R1+0x39a0], R52 ;  /* 0x0039a03401007387 */ /* 0x0003e80000100a00 */
[----:B------:R2:W-:Y:S04]  /*23e80*/  STL.64 [R1+0x39c0], R58 ;  /* 0x0039c03a01007387 */ /* 0x0005e80000100a00 */
[----:B------:R4:W-:Y:S01]  /*23e90*/  STL.64 [R1+0x39e0], R50 ;  /* 0x0039e03201007387 */ /* 0x0009e20000100a00 */
[----:B-1----:R-:W-:-:S04]  /*23ea0*/  IMAD.WIDE R52, R37, 0x4, R76 ;  /* 0x0000000425347825 */ /* 0x002fc800078e024c */
[C---:B--2---:R-:W-:Y:S01]  /*23eb0*/  IMAD.WIDE R58, R37.reuse, 0x4, R192 ;  /* 0x00000004253a7825 */ /* 0x044fe200078e02c0 */
[----:B------:R1:W-:Y:S03]  /*23ec0*/  STL.64 [R1+0x39f8], R52 ;  /* 0x0039f83401007387 */ /* 0x0003e60000100a00 */
[C---:B----4-:R-:W-:Y:S01]  /*23ed0*/  IMAD.WIDE R50, R37.reuse, 0x4, R228 ;  /* 0x0000000425327825 */ /* 0x050fe200078e02e4 */
[----:B------:R-:W-:Y:S03]  /*23ee0*/  STL.64 [R1+0x3750], R58 ;  /* 0x0037503a01007387 */ /* 0x000fe60000100a00 */
[C---:B-1----:R-:W-:Y:S02]  /*23ef0*/  IMAD.WIDE R52, R37.reuse, 0x4, R172 ;  /* 0x0000000425347825 */ /* 0x042fe400078e02ac */
[----:B------:R-:W2:Y:S04]  /*23f00*/  LDL.LU.64 R172, [R1+0x44f8] ;  /* 0x0044f80001ac7983 */ /* 0x000ea80000300a00 */
[----:B------:R1:W-:Y:S01]  /*23f10*/  STL.64 [R1+0x3760], R50 ;  /* 0x0037603201007387 */ /* 0x0003e20000100a00 */
[----:B------:R-:W-:-:S04]  /*23f20*/  IMAD.WIDE R114, R37, 0x4, R240 ;  /* 0x0000000425727825 */ /* 0x000fc800078e02f0 */
[----:B------:R-:W-:-:S04]  /*23f30*/  IMAD.WIDE R192, R37, 0x4, R138 ;  /* 0x0000000425c07825 */ /* 0x000fc800078e028a */
[C---:B-1----:R-:W-:Y:S02]  /*23f40*/  IMAD.WIDE R50, R37.reuse, 0x4, R136 ;  /* 0x0000000425327825 */ /* 0x042fe400078e0288 */
[----:B------:R-:W4:Y:S04]  /*23f50*/  LDL.LU.64 R136, [R1+0x44f0] ;  /* 0x0044f00001887983 */ /* 0x000f280000300a00 */
[----:B------:R-:W-:Y:S04]  /*23f60*/  STL.64 [R1+0x3778], R52 ;  /* 0x0037783401007387 */ /* 0x000fe80000100a00 */
[----:B------:R-:W5:Y:S04]  /*23f70*/  LDL.LU.64 R240, [R1+0x44e8] ;  /* 0x0044e80001f07983 */ /* 0x000f680000300a00 */
[----:B------:R1:W-:Y:S04]  /*23f80*/  STL.64 [R1+0x3780], R50 ;  /* 0x0037803201007387 */ /* 0x0003e80000100a00 */
[----:B------:R-:W4:Y:S04]  /*23f90*/  LDL.LU.64 R138, [R1+0x44e0] ;  /* 0x0044e000018a7983 */ /* 0x000f280000300a00 */
[----:B------:R-:W-:Y:S01]  /*23fa0*/  STL.64 [R1+0x3788], R114 ;  /* 0x0037887201007387 */ /* 0x000fe20000100a00 */
[----:B-1----:R-:W-:-:S03]  /*23fb0*/  IMAD.WIDE R50, R37, 0x4, R92 ;  /* 0x0000000425327825 */ /* 0x002fc600078e025c */
[----:B------:R-:W-:Y:S04]  /*23fc0*/  STL.64 [R1+0x40c8], R114 ;  /* 0x0040c87201007387 */ /* 0x000fe80000100a00 */
[----:B------:R1:W-:Y:S01]  /*23fd0*/  STL.64 [R1+0x37a0], R50 ;  /* 0x0037a03201007387 */ /* 0x0003e20000100a00 */
[----:B------:R-:W-:-:S04]  /*23fe0*/  IMAD.WIDE R104, R37, 0x4, R104 ;  /* 0x0000000425687825 */ /* 0x000fc800078e0268 */
[C---:B-1----:R-:W-:Y:S02]  /*23ff0*/  IMAD.WIDE R50, R37.reuse, 0x4, R238 ;  /* 0x0000000425327825 */ /* 0x042fe400078e02ee */
[----:B------:R-:W2:Y:S04]  /*24000*/  LDL.LU.64 R238, [R1+0x44d8] ;  /* 0x0044d80001ee7983 */ /* 0x000ea80000300a00 */
[----:B------:R-:W-:Y:S04]  /*24010*/  STL.64 [R1+0x3790], R192 ;  /* 0x003790c001007387 */ /* 0x000fe80000100a00 */
[----:B------:R-:W-:Y:S04]  /*24020*/  STL.64 [R1+0x40b8], R192 ;  /* 0x0040b8c001007387 */ /* 0x000fe80000100a00 */
[----:B------:R1:W-:Y:S01]  /*24030*/  STL.64 [R1+0x37a8], R50 ;  /* 0x0037a83201007387 */ /* 0x0003e20000100a00 */
[----:B------:R-:W-:-:S04]  /*24040*/  IMAD.WIDE R68, R37, 0x4, R142 ;  /* 0x0000000425447825 */ /* 0x000fc800078e028e */
[C---:B-1----:R-:W-:Y:S02]  /*24050*/  IMAD.WIDE R50, R37.reuse, 0x4, R140 ;  /* 0x0000000425327825 */ /* 0x042fe400078e028c */
[----:B------:R-:W4:Y:S04]  /*24060*/  LDL.LU.64 R140, [R1+0x44d0] ;  /* 0x0044d000018c7983 */ /* 0x000f280000300a00 */
[----:B------:R-:W-:Y:S04]  /*24070*/  STL.64 [R1+0x3798], R104 ;  /* 0x0037986801007387 */ /* 0x000fe80000100a00 */
[----:B------:R-:W-:Y:S04]  /*24080*/  STL.64 [R1+0x40c0], R104 ;  /* 0x0040c06801007387 */ /* 0x000fe80000100a00 */
[----:B------:R1:W-:Y:S01]  /*24090*/  STL.64 [R1+0x37b8], R50 ;  /* 0x0037b83201007387 */ /* 0x0003e20000100a00 */
[----:B------:R-:W-:-:S04]  /*240a0*/  IMAD.WIDE R92, R37, 0x4, R234 ;  /* 0x00000004255c7825 */ /* 0x000fc800078e02ea */
[C---:B-1----:R-:W-:Y:S02]  /*240b0*/  IMAD.WIDE R50, R37.reuse, 0x4, R236 ;  /* 0x0000000425327825 */ /* 0x042fe400078e02ec */
[----:B------:R-:W5:Y:S04]  /*240c0*/  LDL.LU.64 R236, [R1+0x44c8] ;  /* 0x0044c80001ec7983 */ /* 0x000f680000300a00 */
[----:B------:R-:W4:Y:S04]  /*240d0*/  LDL.LU.64 R142, [R1+0x44c0] ;  /* 0x0044c000018e7983 */ /* 0x000f280000300a00 */
[----:B------:R3:W-:Y:S04]  /*240e0*/  STL.64 [R1+0x37c8], R50 ;  /* 0x0037c83201007387 */ /* 0x0007e80000100a00 */
[----:B------:R-:W4:Y:S04]  /*240f0*/  LDL.LU.64 R234, [R1+0x44b8] ;  /* 0x0044b80001ea7983 */ /* 0x000f280000300a00 */
[----:B------:R-:W-:Y:S04]  /*24100*/  STL.64 [R1+0x37e8], R68 ;  /* 0x0037e84401007387 */ /* 0x000fe80000100a00 */
[----:B------:R-:W-:Y:S01]  /*24110*/  STL.64 [R1+0x40d0], R68 ;  /* 0x0040d04401007387 */ /* 0x000fe20000100a00 */
[----:B------:R-:W-:-:S04]  /*24120*/  IMAD.WIDE R158, R37, 0x4, R174 ;  /* 0x00000004259e7825 */ /* 0x000fc800078e02ae */
[----:B---3--:R-:W-:-:S05]  /*24130*/  IMAD.WIDE R50, R37, 0x4, R100 ;  /* 0x0000000425327825 */ /* 0x008fca00078e0264 */
[----:B------:R1:W-:Y:S02]  /*24140*/  STL.64 [R1+0x3840], R50 ;  /* 0x0038403201007387 */ /* 0x0003e40000100a00 */
[C---:B-1----:R-:W-:Y:S02]  /*24150*/  IMAD.WIDE R50, R37.reuse, 0x4, R216 ;  /* 0x0000000425327825 */ /* 0x042fe400078e02d8 */
[----:B------:R-:W3:Y:S04]  /*24160*/  LDL.LU.64 R216, [R1+0x44b0] ;  /* 0x0044b00001d87983 */ /* 0x000ee80000300a00 */
[----:B------:R-:W-:Y:S04]  /*24170*/  STL.64 [R1+0x3800], R92 ;  /* 0x0038005c01007387 */ /* 0x000fe80000100a00 */
[----:B------:R-:W-:Y:S04]  /*24180*/  STL.64 [R1+0x40d8], R92 ;  /* 0x0040d85c01007387 */ /* 0x000fe80000100a00 */
[----:B------:R1:W-:Y:S04]  /*24190*/  STL.64 [R1+0x3858], R50 ;  /* 0x0038583201007387 */ /* 0x0003e80000100a00 */
[----:B------:R-:W4:Y:S01]  /*241a0*/  LDL.LU.64 R174, [R1+0x44a8] ;  /* 0x0044a80001ae7983 */ /* 0x000f220000300a00 */
[----:B------:R-:W-:-:S05]  /*241b0*/  IMAD.WIDE R96, R37, 0x4, R96 ;  /* 0x0000000425607825 */ /* 0x000fca00078e0260 */
[----:B------:R-:W-:Y:S01]  /*241c0*/  STL.64 [R1+0x3818], R96 ;  /* 0x0038186001007387 */ /* 0x000fe20000100a00 */
[----:B-1----:R-:W-:-:S03]  /*241d0*/  IMAD.WIDE R50, R37, 0x4, R6 ;  /* 0x0000000425327825 */ /* 0x002fc600078e0206 */
[----:B------:R5:W-:Y:S01]  /*241e0*/  STL.64 [R1+0x40e0], R96 ;  /* 0x0040e06001007387 */ /* 0x000be20000100a00 */
[----:B------:R-:W-:-:S03]  /*241f0*/  IMAD.WIDE R106, R37, 0x4, R16 ;  /* 0x00000004256a7825 */ /* 0x000fc600078e0210 */
[----:B------:R-:W3:Y:S04]  /*24200*/  LDL.LU.64 R6, [R1+0x44a0] ;  /* 0x0044a00001067983 */ /* 0x000ee80000300a00 */
[----:B------:R-:W-:Y:S04]  /*24210*/  STL.64 [R1+0x3868], R158 ;  /* 0x0038689e01007387 */ /* 0x000fe80000100a00 */
[----:B------:R-:W-:Y:S04]  /*24220*/  STL.64 [R1+0x4160], R158 ;  /* 0x0041609e01007387 */ /* 0x000fe80000100a00 */
[----:B------:R4:W-:Y:S01]  /*24230*/  STL.64 [R1+0x3878], R50 ;  /* 0x0038783201007387 */ /* 0x0009e20000100a00 */
[----:B------:R-:W-:-:S03]  /*24240*/  IMAD.WIDE R244, R37, 0x4, R244 ;  /* 0x0000000425f47825 */ /* 0x000fc600078e02f4 */
[----:B------:R-:W3:Y:S01]  /*24250*/  LDL.LU.64 R16, [R1+0x4498] ;  /* 0x0044980001107983 */ /* 0x000ee20000300a00 */
        /* <DEDUP_REMOVED lines=10> */
[----:B--2---:R-:W-:-:S04]  /*24300*/  IMAD.WIDE R52, R37, 0x4, R238 ;  /* 0x0000000425347825 */ /* 0x004fc800078e02ee */
[----:B-----5:R-:W-:-:S04]  /*24310*/  IMAD.WIDE R96, R37, 0x4, R236 ;  /* 0x0000000425607825 */ /* 0x020fc800078e02ec */
[C---:B----4-:R-:W-:Y:S02]  /*24320*/  IMAD.WIDE R50, R37.reuse, 0x4, R174 ;  /* 0x0000000425327825 */ /* 0x050fe400078e02ae */
[----:B------:R-:W2:Y:S04]  /*24330*/  LDL.LU.64 R174, [R1+0x4490] ;  /* 0x0044900001ae7983 */ /* 0x000ea80000300a00 */
[----:B------:R-:W-:Y:S04]  /*24340*/  STL.64 [R1+0x3888], R106 ;  /* 0x0038886a01007387 */ /* 0x000fe80000100a00 */
[----:B------:R-:W-:Y:S04]  /*24350*/  STL.64 [R1+0x40e8], R106 ;  /* 0x0040e86a01007387 */ /* 0x000fe80000100a00 */
[----:B------:R1:W-:Y:S02]  /*24360*/  STL.64 [R1+0x3938], R50 ;  /* 0x0039383201007387 */ /* 0x0003e40000100a00 */
[----:B-1----:R-:W-:-:S02]  /*24370*/  IMAD.WIDE R50, R37, 0x4, R250 ;  /* 0x0000000425327825 */ /* 0x002fc400078e02fa */
[----:B------:R-:W4:Y:S04]  /*24380*/  LDL.LU R251, [R1+0x4488] ;  /* 0x0044880001fb7983 */ /* 0x000f280000300800 */
[----:B------:R-:W-:Y:S04]  /*24390*/  STL.64 [R1+0x38a0], R244 ;  /* 0x0038a0f401007387 */ /* 0x000fe80000100a00 */
[----:B------:R-:W-:Y:S04]  /*243a0*/  STL.64 [R1+0x40f0], R244 ;  /* 0x0040f0f401007387 */ /* 0x000fe80000100a00 */
[----:B------:R1:W-:Y:S04]  /*243b0*/  STL.64 [R1+0x3950], R50 ;  /* 0x0039503201007387 */ /* 0x0003e80000100a00 */
[----:B------:R-:W5:Y:S04]  /*243c0*/  LDL.LU.64 R176, [R1+0x4480] ;  /* 0x0044800001b07983 */ /* 0x000f680000300a00 */
[----:B------:R-:W-:Y:S01]  /*243d0*/  STL.64 [R1+0x38c0], R88 ;  /* 0x0038c05801007387 */ /* 0x000fe20000100a00 */
[----:B-1----:R-:W-:-:S03]  /*243e0*/  IMAD.WIDE R50, R37, 0x4, R232 ;  /* 0x0000000425327825 */ /* 0x002fc600078e02e8 */
[----:B------:R-:W-:Y:S04]  /*243f0*/  STL.64 [R1+0x40f8], R88 ;  /* 0x0040f85801007387 */ /* 0x000fe80000100a00 */
[----:B------:R-:W3:Y:S04]  /*24400*/  LDL.LU.64 R232, [R1+0x4478] ;  /* 0x0044780001e87983 */ /* 0x000ee80000300a00 */
[----:B------:R-:W-:Y:S04]  /*24410*/  STL.64 [R1+0x3968], R246 ;  /* 0x003968f601007387 */ /* 0x000fe80000100a00 */
[----:B------:R-:W-:Y:S04]  /*24420*/  STL.64 [R1+0x4158], R246 ;  /* 0x004158f601007387 */ /* 0x000fe80000100a00 */
[----:B------:R1:W-:Y:S02]  /*24430*/  STL.64 [R1+0x3990], R50 ;  /* 0x0039903201007387 */ /* 0x0003e40000100a00 */
[----:B-1----:R-:W-:-:S02]  /*24440*/  IMAD.WIDE R50, R37, 0x4, R234 ;  /* 0x0000000425327825 */ /* 0x002fc400078e02ea */
[----:B------:R-:W2:Y:S04]  /*24450*/  LDL.LU.64 R234, [R1+0x4470] ;  /* 0x0044700001ea7983 */ /* 0x000ea80000300a00 */
[----:B------:R-:W4:Y:S04]  /*24460*/  LDL.LU.64 R236, [R1+0x4468] ;  /* 0x0044680001ec7983 */ /* 0x000f280000300a00 */
[----:B------:R1:W-:Y:S04]  /*24470*/  STL.64 [R1+0x39b8], R50 ;  /* 0x0039b83201007387 */ /* 0x0003e80000100a00 */
[----:B------:R-:W5:Y:S01]  /*24480*/  LDL.LU.64 R238, [R1+0x4460] ;  /* 0x0044600001ee7983 */ /* 0x000f620000300a00 */
[----:B-1----:R-:W-:-:S03]  /*24490*/  IMAD.WIDE R50, R37, 0x4, R240 ;  /* 0x0000000425327825 */ /* 0x002fc600078e02f0 */
[----:B------:R-:W2:Y:S04]  /*244a0*/  LDL.LU.64 R240, [R1+0x4458] ;  /* 0x0044580001f07983 */ /* 0x000ea80000300a00 */
[----:B------:R-:W-:Y:S04]  /*244b0*/  STL.64 [R1+0x39f0], R52 ;  /* 0x0039f03401007387 */ /* 0x000fe80000100a00 */
[----:B------:R-:W4:Y:S04]  /*244c0*/  LDL.LU.64 R242, [R1+0x4450] ;  /* 0x0044500001f27983 */ /* 0x000f280000300a00 */
[----:B------:R1:W-:Y:S04]  /*244d0*/  STL.64 [R1+0x3a10], R50 ;  /* 0x003a103201007387 */ /* 0x0003e80000100a00 */
[----:B------:R-:W-:Y:S04]  /*244e0*/  STL.64 [R1+0x39d8], R96 ;  /* 0x0039d86001007387 */ /* 0x000fe80000100a00 */
[----:B------:R-:W-:Y:S01]  /*244f0*/  STL.64 [R1+0x41f0], R96 ;  /* 0x0041f06001007387 */ /* 0x000fe20000100a00 */
[----:B-1----:R-:W-:-:S03]  /*24500*/  IMAD.WIDE R50, R37, 0x4, R190 ;  /* 0x0000000425327825 */ /* 0x002fc600078e02be */
[----:B------:R-:W5:Y:S01]  /*24510*/  LDL.LU.64 R190, [R1+0x4448] ;  /* 0x0044480001be7983 */ /* 0x000f620000300a00 */
[----:B------:R-:W-:-:S03]  /*24520*/  IMAD.WIDE R244, R37, 0x4, R188 ;  /* 0x0000000425f47825 */ /* 0x000fc600078e02bc */
[----:B------:R-:W-:Y:S04]  /*24530*/  STL.64 [R1+0x3a18], R82 ;  /* 0x003a185201007387 */ /* 0x000fe80000100a00 */
[----:B------:R-:W-:Y:S04]  /*24540*/  STL.64 [R1+0x4100], R82 ;  /* 0x0041005201007387 */ /* 0x000fe80000100a00 */
[----:B------:R1:W-:Y:S04]  /*24550*/  STL.64 [R1+0x3a60], R50 ;  /* 0x003a603201007387 */ /* 0x0003e80000100a00 */
[----:B------:R-:W5:Y:S04]  /*24560*/  LDL.LU.64 R188, [R1+0x4440] ;  /* 0x0044400001bc7983 */ /* 0x000f680000300a00 */
[----:B------:R-:W-:Y:S01]  /*24570*/  STL.64 [R1+0x3a30], R224 ;  /* 0x003a30e001007387 */ /* 0x000fe20000100a00 */
[----:B-1----:R-:W-:-:S03]  /*24580*/  IMAD.WIDE R50, R37, 0x4, R186 ;  /* 0x0000000425327825 */ /* 0x002fc600078e02ba */
[----:B------:R-:W-:Y:S04]  /*24590*/  STL.64 [R1+0x4108], R224 ;  /* 0x004108e001007387 */ /* 0x000fe80000100a00 */
[----:B------:R-:W5:Y:S04]  /*245a0*/  LDL.LU.64 R186, [R1+0x4438] ;  /* 0x0044380001ba7983 */ /* 0x000f680000300a00 */
[----:B------:R-:W-:Y:S04]  /*245b0*/  STL.64 [R1+0x3a80], R244 ;  /* 0x003a80f401007387 */ /* 0x000fe80000100a00 */
[----:B------:R-:W-:Y:S04]  /*245c0*/  STL.64 [R1+0x41a8], R244 ;  /* 0x0041a8f401007387 */ /* 0x000fe80000100a00 */
[----:B------:R1:W-:Y:S04]  /*245d0*/  STL.64 [R1+0x3aa8], R50 ;  /* 0x003aa83201007387 */ /* 0x0003e80000100a00 */
[----:B------:R-:W-:Y:S04]  /*245e0*/  STL.64 [R1+0x3a48], R80 ;  /* 0x003a485001007387 */ /* 0x000fe80000100a00 */
[----:B------:R1:W-:Y:S02]  /*245f0*/  STL.64 [R1+0x4110], R80 ;  /* 0x0041105001007387 */ /* 0x0003e40000100a00 */
[----:B-1----:R-:W-:-:S02]  /*24600*/  IMAD.WIDE R50, R37, 0x4, R182 ;  /* 0x0000000425327825 */ /* 0x002fc400078e02b6 */
[----:B------:R-:W5:Y:S04]  /*24610*/  LDL.LU.64 R184, [R1+0x4430] ;  /* 0x0044300001b87983 */ /* 0x000f680000300a00 */
[----:B------:R-:W5:Y:S04]  /*24620*/  LDL.LU.64 R182, [R1+0x4428] ;  /* 0x0044280001b67983 */ /* 0x000f680000300a00 */
[----:B------:R-:W5:Y:S01]  /*24630*/  LDL.LU.64 R180, [R1+0x4420] ;  /* 0x0044200001b47983 */ /* 0x000f620000300a00 */
[----:B------:R-:W-:-:S03]  /*24640*/  IMAD.WIDE R80, R37, 0x4, R30 ;  /* 0x0000000425507825 */ /* 0x000fc600078e021e */
[----:B------:R1:W-:Y:S04]  /*24650*/  STL.64 [R1+0x3af8], R50 ;  /* 0x003af83201007387 */ /* 0x0003e80000100a00 */
[----:B------:R-:W5:Y:S04]  /*24660*/  LDL.LU.64 R178, [R1+0x4418] ;  /* 0x0044180001b27983 */ /* 0x000f680000300a00 */
[----:B------:R-:W-:Y:S04]  /*24670*/  STL.64 [R1+0x3ae8], R92 ;  /* 0x003ae85c01007387 */ /* 0x000fe80000100a00 */
[----:B------:R-:W-:Y:S01]  /*24680*/  STL.64 [R1+0x4180], R92 ;  /* 0x0041805c01007387 */ /* 0x000fe20000100a00 */
[----:B-1----:R-:W-:-:S03]  /*24690*/  IMAD.WIDE R50, R37, 0x4, R28 ;  /* 0x0000000425327825 */ /* 0x002fc600078e021c */
[----:B------:R-:W5:Y:S04]  /*246a0*/  LDL.LU.64 R30, [R1+0x4410] ;  /* 0x00441000011e7983 */ /* 0x000f680000300a00 */
[----:B------:R-:W5:Y:S04]  /*246b0*/  LDL.LU.64 R28, [R1+0x4408] ;  /* 0x00440800011c7983 */ /* 0x000f680000300a00 */
[----:B------:R-:W-:Y:S04]  /*246c0*/  STL.64 [R1+0x3b08], R116 ;  /* 0x003b087401007387 */ /* 0x000fe80000100a00 */
[----:B------:R-:W-:Y:S04]  /*246d0*/  STL.64 [R1+0x4118], R116 ;  /* 0x0041187401007387 */ /* 0x000fe80000100a00 */
[----:B------:R1:W-:Y:S04]  /*246e0*/  STL.64 [R1+0x3b30], R50 ;  /* 0x003b303201007387 */ /* 0x0003e80000100a00 */
[----:B------:R-:W-:Y:S04]  /*246f0*/  STL.64 [R1+0x3b28], R80 ;  /* 0x003b285001007387 */ /* 0x000fe80000100a00 */
[----:B------:R-:W-:Y:S01]  /*24700*/  STL.64 [R1+0x4168], R80 ;  /* 0x0041685001007387 */ /* 0x000fe20000100a00 */
[----:B-1----:R-:W-:-:S03]  /*24710*/  IMAD.WIDE R50, R37, 0x4, R26 ;  /* 0x0000000425327825 */ /* 0x002fc600078e021a */
[----:B------:R-:W5:Y:S04]  /*24720*/  LDL.LU.64 R26, [R1+0x4400] ;  /* 0x00440000011a7983 */ /* 0x000f680000300a00 */
[----:B------:R-:W-:Y:S04]  /*24730*/  STL.64 [R1+0x3b18], R98 ;  /* 0x003b186201007387 */ /* 0x000fe80000100a00 */
[----:B------:R-:W-:Y:S04]  /*24740*/  STL.64 [R1+0x4120], R98 ;  /* 0x0041206201007387 */ /* 0x000fe80000100a00 */
[----:B------:R-:W-:Y:S04]  /*24750*/  STL.64 [R1+0x3b40], R50 ;  /* 0x003b403201007387 */ /* 0x000fe80000100a00 */
[----:B------:R-:W5:Y:S04]  /*24760*/  LDL.LU.64 R24, [R1+0x43f8] ;  /* 0x0043f80001187983 */ /* 0x000f680000300a00 */
[----:B------:R-:W5:Y:S01]  /*24770*/  LDL.LU.64 R48, [R1+0x2010] ;  /* 0x0020100001307983 */ /* 0x000f620000300a00 */
[----:B------:R-:W-:-:S04]  /*24780*/  IMAD.WIDE R164, R37, 0x4, R164 ;  /* 0x0000000425a47825 */ /* 0x000fc800078e02a4 */
[C---:B------:R-:W-:Y:S01]  /*24790*/  IMAD.WIDE R72, R37.reuse, 0x4, R72 ;  /* 0x0000000425487825 */ /* 0x040fe200078e0248 */
[----:B------:R-:W-:Y:S03]  /*247a0*/  STL.64 [R1+0x3b58], R164 ;  /* 0x003b58a401007387 */ /* 0x000fe60000100a00 */
[C---:B------:R-:W-:Y:S01]  /*247b0*/  IMAD.WIDE R104, R37.reuse, 0x4, R22 ;  /* 0x0000000425687825 */ /* 0x040fe200078e0216 */
[----:B------:R-:W-:Y:S04]  /*247c0*/  STL.64 [R1+0x4128], R164 ;  /* 0x004128a401007387 */ /* 0x000fe80000100a00 */
[----:B------:R-:W5:Y:S04]  /*247d0*/  LDL.LU.64 R22, [R1+0x43f0] ;  /* 0x0043f00001167983 */ /* 0x000f680000300a00 */
[----:B------:R-:W-:Y:S04]  /*247e0*/  STL.64 [R1+0x3b98], R90 ;  /* 0x003b985a01007387 */ /* 0x000fe80000100a00 */
[----:B------:R-:W-:Y:S01]  /*247f0*/  STL.64 [R1+0x4130], R90 ;  /* 0x0041305a01007387 */ /* 0x000fe20000100a00 */
[----:B------:R-:W-:-:S03]  /*24800*/  IMAD.WIDE R108, R37, 0x4, R20 ;  /* 0x00000004256c7825 */ /* 0x000fc600078e0214 */
[----:B------:R-:W-:Y:S04]  /*24810*/  STL.64 [R1+0x3b70], R72 ;  /* 0x003b704801007387 */ /* 0x000fe80000100a00 */
[----:B------:R-:W-:Y:S04]  /*24820*/  STL.64 [R1+0x4138], R72 ;  /* 0x0041384801007387 */ /* 0x000fe80000100a00 */
[----:B------:R-:W-:Y:S01]  /*24830*/  STL.64 [R1+0x3bb0], R68 ;  /* 0x003bb04401007387 */ /* 0x000fe20000100a00 */
[----:B------:R-:W-:-:S03]  /*24840*/  IMAD.WIDE R156, R37, 0x4, R156 ;  /* 0x00000004259c7825 */ /* 0x000fc600078e029c */
[----:B------:R-:W-:Y:S01]  /*24850*/  STL.64 [R1+0x4140], R68 ;  /* 0x0041404401007387 */ /* 0x000fe20000100a00 */
[----:B------:R-:W-:-:S03]  /*24860*/  IMAD.WIDE R60, R37, 0x4, R18 ;  /* 0x00000004253c7825 */ /* 0x000fc600078e0212 */
[----:B------:R-:W5:Y:S04]  /*24870*/  LDL.LU.64 R20, [R1+0x43e8] ;  /* 0x0043e80001147983 */ /* 0x000f680000300a00 */
[----:B------:R-:W-:Y:S01]  /*24880*/  STL.64 [R1+0x3bc8], R104 ;  /* 0x003bc86801007387 */ /* 0x000fe20000100a00 */
[----:B------:R-:W-:-:S03]  /*24890*/  IMAD.WIDE R160, R37, 0x4, R248 ;  /* 0x0000000425a07825 */ /* 0x000fc600078e02f8 */
[----:B------:R-:W-:Y:S01]  /*248a0*/  STL.64 [R1+0x4148], R104 ;  /* 0x0041486801007387 */ /* 0x000fe20000100a00 */
[----:B------:R-:W-:-:S03]  /*248b0*/  IMAD.WIDE R64, R37, 0x4, R64 ;  /* 0x0000000425407825 */ /* 0x000fc600078e0240 */
[----:B------:R-:W5:Y:S04]  /*248c0*/  LDL.LU.64 R18, [R1+0x43e0] ;  /* 0x0043e00001127983 */ /* 0x000f680000300a00 */
[----:B------:R-:W-:Y:S04]  /*248d0*/  STL.64 [R1+0x3be8], R108 ;  /* 0x003be86c01007387 */ /* 0x000fe80000100a00 */
[----:B------:R-:W-:Y:S04]  /*248e0*/  STL.64 [R1+0x4150], R108 ;  /* 0x0041506c01007387 */ /* 0x000fe80000100a00 */
[----:B------:R-:W5:Y:S01]  /*248f0*/  LDL.LU.64 R248, [R1+0x43d8] ;  /* 0x0043d80001f87983 */ /* 0x000f620000300a00 */
[----:B------:R-:W-:-:S03]  /*24900*/  IMAD.WIDE R148, R37, 0x4, R148 ;  /* 0x0000000425947825 */ /* 0x000fc600078e0294 */
[----:B------:R-:W-:Y:S04]  /*24910*/  STL.64 [R1+0x3c00], R156 ;  /* 0x003c009c01007387 */ /* 0x000fe80000100a00 */
[----:B------:R-:W-:Y:S01]  /*24920*/  STL.64 [R1+0x4170], R156 ;  /* 0x0041709c01007387 */ /* 0x000fe20000100a00 */
[----:B------:R-:W-:-:S03]  /*24930*/  IMAD.WIDE R56, R37, 0x4, R56 ;  /* 0x0000000425387825 */ /* 0x000fc600078e0238 */
[----:B------:R-:W-:Y:S04]  /*24940*/  STL.64 [R1+0x3c40], R60 ;  /* 0x003c403c01007387 */ /* 0x000fe80000100a00 */
[----:B------:R-:W-:Y:S01]  /*24950*/  STL.64 [R1+0x4188], R60 ;  /* 0x0041883c01007387 */ /* 0x000fe20000100a00 */
[----:B------:R-:W-:-:S03]  /*24960*/  IMAD.WIDE R112, R37, 0x4, R112 ;  /* 0x0000000425707825 */ /* 0x000fc600078e0270 */
[----:B------:R-:W-:Y:S04]  /*24970*/  STL.64 [R1+0x3c20], R64 ;  /* 0x003c204001007387 */ /* 0x000fe80000100a00 */
        /* <DEDUP_REMOVED lines=8> */
[----:B------:R2:W-:Y:S01]  /*24a00*/  STL.64 [R1+0x41b8], R112 ;  /* 0x0041b87001007387 */ /* 0x0005e20000100a00 */
[----:B---3--:R-:W-:-:S04]  /*24a10*/  IMAD.WIDE R82, R37, 0x4, R232 ;  /* 0x0000000425527825 */ /* 0x008fc800078e02e8 */
[----:B--2---:R-:W-:-:S04]  /*24a20*/  IMAD.WIDE R112, R37, 0x4, R240 ;  /* 0x0000000425707825 */ /* 0x004fc800078e02f0 */
[C---:B----4-:R-:W-:Y:S02]  /*24a30*/  IMAD.WIDE R50, R37.reuse, 0x4, R242 ;  /* 0x0000000425327825 */ /* 0x050fe400078e02f2 */
[----:B------:R-:W2:Y:S04]  /*24a40*/  LDL.LU.64 R242, [R1+0x43d0] ;  /* 0x0043d00001f27983 */ /* 0x000ea80000300a00 */
[----:B------:R-:W3:Y:S04]  /*24a50*/  LDL.LU.64 R240, [R1+0x43c8] ;  /* 0x0043c80001f07983 */ /* 0x000ee80000300a00 */
[----:B------:R5:W-:Y:S02]  /*24a60*/  STL.64 [R1+0x3708], R50 ;  /* 0x0037083201007387 */ /* 0x000be40000100a00 */
[----:B-----5:R-:W-:-:S02]  /*24a70*/  IMAD.WIDE R50, R37, 0x4, R238 ;  /* 0x0000000425327825 */ /* 0x020fc400078e02ee */
[----:B------:R-:W4:Y:S02]  /*24a80*/  LDL.LU.64 R238, [R1+0x43c0] ;  /* 0x0043c00001ee7983 */ /* 0x000f240000300a00 */
        /* <DEDUP_REMOVED lines=14> */
[C---:B------:R-:W-:Y:S01]  /*24b70*/  IMAD.WIDE R224, R37.reuse, 0x4, R220 ;  /* 0x0000000425e07825 */ /* 0x040fe200078e02dc */
[----:B------:R1:W-:Y:S03]  /*24b80*/  LDGSTS.E [R36+0x47f00], desc[UR14][R48.64], P5 ;  /* 0x47f0000030247fae */ /* 0x0003e6000a92184e */
[----:B-1----:R-:W-:-:S05]  /*24b90*/  IMAD.WIDE R48, R37, 0x4, R48 ;  /* 0x0000000425307825 */ /* 0x002fca00078e0230 */
[----:B------:R-:W-:Y:S04]  /*24ba0*/  STL.64 [R1+0x3cc0], R48 ;  /* 0x003cc03001007387 */ /* 0x000fe80000100a00 */
[----:B------:R1:W-:Y:S04]  /*24bb0*/  STL.64 [R1+0x41c0], R48 ;  /* 0x0041c03001007387 */ /* 0x0003e80000100a00 */
[----:B------:R5:W-:Y:S04]  /*24bc0*/  STL.64 [R1+0x37d8], R50 ;  /* 0x0037d83201007387 */ /* 0x000be80000100a00 */
[----:B------:R-:W-:Y:S04]  /*24bd0*/  STL.64 [R1+0x3768], R112 ;  /* 0x0037687001007387 */ /* 0x000fe80000100a00 */
[----:B------:R-:W-:Y:S01]  /*24be0*/  STL.64 [R1+0x4238], R112 ;  /* 0x0042387001007387 */ /* 0x000fe20000100a00 */
[----:B-1----:R-:W-:-:S04]  /*24bf0*/  IMAD.WIDE R48, R37, 0x4, R234 ;  /* 0x0000000425307825 */ /* 0x002fc800078e02ea */
[C---:B-----5:R-:W-:Y:S02]  /*24c00*/  IMAD.WIDE R50, R37.reuse, 0x4, R236 ;  /* 0x0000000425327825 */ /* 0x060fe400078e02ec */
[----:B------:R-:W5:Y:S04]  /*24c10*/  LDL.LU.64 R236, [R1+0x43b8] ;  /* 0x0043b80001ec7983 */ /* 0x000f680000300a00 */
[----:B------:R-:W5:Y:S04]  /*24c20*/  LDL.LU.64 R234, [R1+0x43b0] ;  /* 0x0043b00001ea7983 */ /* 0x000f680000300a00 */
[----:B------:R-:W-:Y:S04]  /*24c30*/  STL.64 [R1+0x37f8], R50 ;  /* 0x0037f83201007387 */ /* 0x000fe80000100a00 */
[----:B------:R-:W5:Y:S04]  /*24c40*/  LDL.LU.64 R232, [R1+0x43a8] ;  /* 0x0043a80001e87983 */ /* 0x000f680000300a00 */
[----:B------:R1:W-:Y:S04]  /*24c50*/  STL.64 [R1+0x3810], R48 ;  /* 0x0038103001007387 */ /* 0x0003e80000100a00 */
[----:B------:R-:W5:Y:S01]  /*24c60*/  LDL.LU.64 R176, [R1+0x43a0] ;  /* 0x0043a00001b07983 */ /* 0x000f620000300a00 */
[----:B-1----:R-:W-:-:S03]  /*24c70*/  IMAD.WIDE R48, R37, 0x4, R174 ;  /* 0x0000000425307825 */ /* 0x002fc600078e02ae */
[----:B------:R-:W5:Y:S04]  /*24c80*/  LDL.LU.64 R174, [R1+0x4398] ;  /* 0x0043980001ae7983 */ /* 0x000f680000300a00 */
[----:B------:R-:W5:Y:S04]  /*24c90*/  LDL.LU.64 R172, [R1+0x4390] ;  /* 0x0043900001ac7983 */ /* 0x000f680000300a00 */
[----:B------:R1:W-:Y:S04]  /*24ca0*/  STL.64 [R1+0x36b0], R48 ;  /* 0x0036b03001007387 */ /* 0x0003e80000100a00 */
[----:B------:R-:W-:Y:S04]  /*24cb0*/  STL.64 [R1+0x3828], R82 ;  /* 0x0038285201007387 */ /* 0x000fe80000100a00 */
[----:B------:R-:W-:Y:S04]  /*24cc0*/  STL.64 [R1+0x4230], R82 ;  /* 0x0042305201007387 */ /* 0x000fe80000100a00 */
[----:B------:R-:W5:Y:S04]  /*24cd0*/  LDL.LU.64 R170, [R1+0x4388] ;  /* 0x0043880001aa7983 */ /* 0x000f680000300a00 */
[----:B------:R-:W-:Y:S04]  /*24ce0*/  STL.64 [R1+0x3838], R92 ;  /* 0x0038385c01007387 */ /* 0x000fe80000100a00 */
[----:B------:R-:W-:Y:S04]  /*24cf0*/  STL.64 [R1+0x4240], R92 ;  /* 0x0042405c01007387 */ /* 0x000fe80000100a00 */
[----:B------:R-:W5:Y:S04]  /*24d00*/  LDL.LU.64 R168, [R1+0x4380] ;  /* 0x0043800001a87983 */ /* 0x000f680000300a00 */
[----:B------:R-:W5:Y:S04]  /*24d10*/  LDL.LU.64 R146, [R1+0x4378] ;  /* 0x0043780001927983 */ /* 0x000f680000300a00 */
[----:B------:R-:W-:Y:S04]  /*24d20*/  STL.64 [R1+0x36b8], R56 ;  /* 0x0036b83801007387 */ /* 0x000fe80000100a00 */
[----:B------:R-:W-:Y:S01]  /*24d30*/  STL.64 [R1+0x41d0], R56 ;  /* 0x0041d03801007387 */ /* 0x000fe20000100a00 */
[----:B-1----:R-:W-:-:S03]  /*24d40*/  IMAD.WIDE R48, R37, 0x4, R16 ;  /* 0x0000000425307825 */ /* 0x002fc600078e0210 */
[----:B------:R-:W5:Y:S04]  /*24d50*/  LDL.LU.64 R144, [R1+0x4370] ;  /* 0x0043700001907983 */ /* 0x000f680000300a00 */
[----:B------:R-:W-:Y:S04]  /*24d60*/  STL.64 [R1+0x36c0], R156 ;  /* 0x0036c09c01007387 */ /* 0x000fe80000100a00 */
[----:B------:R-:W-:Y:S04]  /*24d70*/  STL.64 [R1+0x41c8], R156 ;  /* 0x0041c89c01007387 */ /* 0x000fe80000100a00 */
[----:B------:R-:W-:Y:S04]  /*24d80*/  STL.64 [R1+0x36c8], R98 ;  /* 0x0036c86201007387 */ /* 0x000fe80000100a00 */
[----:B------:R1:W-:Y:S04]  /*24d90*/  STL.64 [R1+0x41d8], R98 ;  /* 0x0041d86201007387 */ /* 0x0003e80000100a00 */
[----:B------:R-:W5:Y:S04]  /*24da0*/  LDL.LU.64 R16, [R1+0x4368] ;  /* 0x0043680001107983 */ /* 0x000f680000300a00 */
[----:B------:R-:W-:Y:S04]  /*24db0*/  STL.64 [R1+0x36d0], R58 ;  /* 0x0036d03a01007387 */ /* 0x000fe80000100a00 */
[----:B------:R-:W-:Y:S04]  /*24dc0*/  STL.64 [R1+0x41e0], R58 ;  /* 0x0041e03a01007387 */ /* 0x000fe80000100a00 */
[----:B------:R2:W-:Y:S04]  /*24dd0*/  STL.64 [R1+0x36e8], R48 ;  /* 0x0036e83001007387 */ /* 0x0005e80000100a00 */
[----:B------:R-:W5:Y:S04]  /*24de0*/  LDL.LU.64 R14, [R1+0x4360] ;  /* 0x00436000010e7983 */ /* 0x000f680000300a00 */
[----:B------:R-:W-:Y:S04]  /*24df0*/  STL.64 [R1+0x36d8], R228 ;  /* 0x0036d8e401007387 */ /* 0x000fe80000100a00 */
[----:B------:R-:W-:Y:S04]  /*24e00*/  STL.64 [R1+0x41e8], R228 ;  /* 0x0041e8e401007387 */ /* 0x000fe80000100a00 */
[----:B------:R-:W5:Y:S04]  /*24e10*/  LDL.LU.64 R12, [R1+0x4358] ;  /* 0x00435800010c7983 */ /* 0x000f680000300a00 */
[----:B------:R-:W-:Y:S04]  /*24e20*/  STL.64 [R1+0x36e0], R102 ;  /* 0x0036e06601007387 */ /* 0x000fe80000100a00 */
[----:B------:R-:W-:Y:S04]  /*24e30*/  STL.64 [R1+0x41f8], R102 ;  /* 0x0041f86601007387 */ /* 0x000fe80000100a00 */
[----:B------:R-:W-:Y:S04]  /*24e40*/  STL.64 [R1+0x36f0], R64 ;  /* 0x0036f04001007387 */ /* 0x000fe80000100a00 */
[----:B------:R3:W-:Y:S04]  /*24e50*/  STL.64 [R1+0x4200], R64 ;  /* 0x0042004001007387 */ /* 0x0007e80000100a00 */
[----:B------:R-:W5:Y:S04]  /*24e60*/  LDL.LU.64 R10, [R1+0x4350] ;  /* 0x00435000010a7983 */ /* 0x000f680000300a00 */
[----:B------:R-:W5:Y:S01]  /*24e70*/  LDL.LU.64 R8, [R1+0x4348] ;  /* 0x0043480001087983 */ /* 0x000f620000300a00 */
[----:B-1----:R-:W-:-:S03]  /*24e80*/  IMAD.WIDE R98, R37, 0x4, R6 ;  /* 0x0000000425627825 */ /* 0x002fc600078e0206 */
[----:B------:R-:W-:Y:S04]  /*24e90*/  STL.64 [R1+0x36f8], R246 ;  /* 0x0036f8f601007387 */ /* 0x000fe80000100a00 */
[----:B------:R-:W-:Y:S04]  /*24ea0*/  STL.64 [R1+0x4208], R246 ;  /* 0x004208f601007387 */ /* 0x000fe80000100a00 */
[----:B------:R-:W-:Y:S01]  /*24eb0*/  STL.64 [R1+0x3700], R116 ;  /* 0x0037007401007387 */ /* 0x000fe20000100a00 */
[----:B--2---:R-:W-:-:S03]  /*24ec0*/  IMAD.WIDE R48, R37, 0x4, R4 ;  /* 0x0000000425307825 */ /* 0x004fc600078e0204 */
[----:B------:R-:W-:Y:S04]  /*24ed0*/  STL.64 [R1+0x4210], R116 ;  /* 0x0042107401007387 */ /* 0x000fe80000100a00 */
[----:B------:R-:W2:Y:S04]  /*24ee0*/  LDL.LU.64 R6, [R1+0x4340] ;  /* 0x0043400001067983 */ /* 0x000ea80000300a00 */
[----:B------:R-:W-:Y:S04]  /*24ef0*/  STL.64 [R1+0x3710], R66 ;  /* 0x0037104201007387 */ /* 0x000fe80000100a00 */
[----:B------:R-:W-:Y:S04]  /*24f00*/  STL.64 [R1+0x4218], R66 ;  /* 0x0042184201007387 */ /* 0x000fe80000100a00 */
[----:B------:R-:W2:Y:S04]  /*24f10*/  LDL.LU.64 R4, [R1+0x4338] ;  /* 0x0043380001047983 */ /* 0x000ea80000300a00 */
[----:B------:R-:W-:Y:S04]  /*24f20*/  STL.64 [R1+0x3718], R100 ;  /* 0x0037186401007387 */ /* 0x000fe80000100a00 */
[----:B------:R-:W-:Y:S04]  /*24f30*/  STL.64 [R1+0x4220], R100 ;  /* 0x0042206401007387 */ /* 0x000fe80000100a00 */
[----:B------:R-:W-:Y:S04]  /*24f40*/  STL.64 [R1+0x3728], R98 ;  /* 0x0037286201007387 */ /* 0x000fe80000100a00 */
[----:B------:R-:W-:Y:S04]  /*24f50*/  STL.64 [R1+0x4228], R98 ;  /* 0x0042286201007387 */ /* 0x000fe80000100a00 */
[----:B------:R-:W2:Y:S04]  /*24f60*/  LDL.LU.64 R222, [R1+0x4330] ;  /* 0x0043300001de7983 */ /* 0x000ea80000300a00 */
[----:B------:R-:W-:Y:S01]  /*24f70*/  STL.64 [R1+0x3720], R94 ;  /* 0x0037205e01007387 */ /* 0x000fe20000100a00 */
[----:B------:R-:W-:-:S03]  /*24f80*/  IMAD.WIDE R74, R37, 0x4, R218 ;  /* 0x00000004254a7825 */ /* 0x000fc600078e02da */
[----:B------:R-:W-:Y:S04]  /*24f90*/  STL.64 [R1+0x4248], R94 ;  /* 0x0042485e01007387 */ /* 0x000fe80000100a00 */
[----:B------:R-:W-:Y:S01]  /*24fa0*/  STL.64 [R1+0x3730], R48 ;  /* 0x0037303001007387 */ /* 0x000fe20000100a00 */
[----:B------:R-:W-:-:S03]  /*24fb0*/  IMAD.WIDE R230, R37, 0x4, R230 ;  /* 0x0000000425e67825 */ /* 0x000fc600078e02e6 */
[----:B------:R1:W-:Y:S01]  /*24fc0*/  STL.64 [R1+0x4250], R48 ;  /* 0x0042503001007387 */ /* 0x0003e20000100a00 */
[----:B------:R-:W-:-:S03]  /*24fd0*/  IMAD.WIDE R244, R37, 0x4, R216 ;  /* 0x0000000425f47825 */ /* 0x000fc600078e02d8 */
[----:B------:R-:W2:Y:S04]  /*24fe0*/  LDL.LU.64 R220, [R1+0x4328] ;  /* 0x0043280001dc7983 */ /* 0x000ea80000300a00 */
[----:B------:R-:W2:Y:S01]  /*24ff0*/  LDL.LU.64 R218, [R1+0x4320] ;  /* 0x0043200001da7983 */ /* 0x000ea20000300a00 */
[----:B------:R-:W-:-:S03]  /*25000*/  IMAD.WIDE R86, R37, 0x4, R86 ;  /* 0x0000000425567825 */ /* 0x000fc600078e0256 */
[----:B------:R-:W-:Y:S01]  /*25010*/  STL.64 [R1+0x3738], R68 ;  /* 0x0037384401007387 */ /* 0x000fe20000100a00 */
[----:B------:R-:W-:-:S03]  /*25020*/  IMAD.WIDE R80, R37, 0x4, R214 ;  /* 0x0000000425507825 */ /* 0x000fc600078e02d6 */
[----:B------:R-:W-:Y:S04]  /*25030*/  STL.64 [R1+0x3740], R224 ;  /* 0x003740e001007387 */ /* 0x000fe80000100a00 */
[----:B------:R-:W2:Y:S01]  /*25040*/  LDL.LU.64 R216, [R1+0x4318] ;  /* 0x0043180001d87983 */ /* 0x000ea20000300a00 */
[----:B------:R-:W-:-:S03]  /*25050*/  IMAD.WIDE R164, R37, 0x4, R212 ;  /* 0x0000000425a47825 */ /* 0x000fc600078e02d4 */
[----:B------:R-:W-:Y:S04]  /*25060*/  STL.64 [R1+0x3748], R74 ;  /* 0x0037484a01007387 */ /* 0x000fe80000100a00 */
[----:B------:R-:W2:Y:S04]  /*25070*/  LDL.LU.64 R214, [R1+0x4310] ;  /* 0x0043100001d67983 */ /* 0x000ea80000300a00 */
[----:B------:R-:W-:Y:S01]  /*25080*/  STL.64 [R1+0x3758], R230 ;  /* 0x003758e601007387 */ /* 0x000fe20000100a00 */
[----:B------:R-:W-:-:S03]  /*25090*/  IMAD.WIDE R150, R37, 0x4, R210 ;  /* 0x0000000425967825 */ /* 0x000fc600078e02d2 */
[----:B------:R-:W-:Y:S01]  /*250a0*/  STL.64 [R1+0x37b0], R244 ;  /* 0x0037b0f401007387 */ /* 0x000fe20000100a00 */
[----:B---3--:R-:W-:-:S03]  /*250b0*/  IMAD.WIDE R64, R37, 0x4, R142 ;  /* 0x0000000425407825 */ /* 0x008fc600078e028e */
[----:B------:R-:W3:Y:S04]  /*250c0*/  LDL.LU.64 R212, [R1+0x4308] ;  /* 0x0043080001d47983 */ /* 0x000ee80000300a00 */
[----:B------:R-:W-:Y:S01]  /*250d0*/  STL.64 [R1+0x3770], R86 ;  /* 0x0037705601007387 */ /* 0x000fe20000100a00 */
[----:B------:R-:W-:-:S03]  /*250e0*/  IMAD.WIDE R228, R37, 0x4, R140 ;  /* 0x0000000425e47825 */ /* 0x000fc600078e028c */
[----:B------:R-:W-:Y:S01]  /*250f0*/  STL.64 [R1+0x37c0], R80 ;  /* 0x0037c05001007387 */ /* 0x000fe20000100a00 */
[----:B------:R-:W-:-:S03]  /*25100*/  IMAD.WIDE R58, R37, 0x4, R138 ;  /* 0x00000004253a7825 */ /* 0x000fc600078e028a */
[----:B------:R-:W3:Y:S04]  /*25110*/  LDL.LU.64 R210, [R1+0x4300] ;  /* 0x0043000001d27983 */ /* 0x000ee80000300a00 */
[----:B------:R-:W3:Y:S04]  /*25120*/  LDL.LU.64 R142, [R1+0x42f8] ;  /* 0x0042f800018e7983 */ /* 0x000ee80000300a00 */
[----:B------:R-:W-:Y:S01]  /*25130*/  STL.64 [R1+0x37d0], R164 ;  /* 0x0037d0a401007387 */ /* 0x000fe20000100a00 */
[----:B------:R-:W-:-:S03]  /*25140*/  IMAD.WIDE R56, R37, 0x4, R136 ;  /* 0x0000000425387825 */ /* 0x000fc600078e0288 */
[----:B------:R-:W3:Y:S04]  /*25150*/  LDL.LU.64 R140, [R1+0x42f0] ;  /* 0x0042f000018c7983 */ /* 0x000ee80000300a00 */
[----:B------:R-:W3:Y:S01]  /*25160*/  LDL.LU.64 R138, [R1+0x42e8] ;  /* 0x0042e800018a7983 */ /* 0x000ee20000300a00 */
[----:B------:R-:W-:-:S03]  /*25170*/  IMAD.WIDE R226, R37, 0x4, R134 ;  /* 0x0000000425e27825 */ /* 0x000fc600078e0286 */
[----:B------:R-:W-:Y:S04]  /*25180*/  STL.64 [R1+0x3808], R64 ;  /* 0x0038084001007387 */ /* 0x000fe80000100a00 */
[----:B------:R-:W-:Y:S01]  /*25190*/  STL.64 [R1+0x37f0], R150 ;  /* 0x0037f09601007387 */ /* 0x000fe20000100a00 */
[----:B------:R-:W-:-:S03]  /*251a0*/  IMAD.WIDE R194, R37, 0x4, R194 ;  /* 0x0000000425c27825 */ /* 0x000fc600078e02c2 */
[----:B------:R-:W3:Y:S01]  /*251b0*/  LDL.LU.64 R136, [R1+0x42e0] ;  /* 0x0042e00001887983 */ /* 0x000ee20000300a00 */
[----:B------:R-:W-:-:S03]  /*251c0*/  IMAD.WIDE R104, R37, 0x4, R132 ;  /* 0x0000000425687825 */ /* 0x000fc600078e0284 */
[----:B------:R-:W-:Y:S04]  /*251d0*/  STL.64 [R1+0x3820], R228 ;  /* 0x003820e401007387 */ /* 0x000fe80000100a00 */
[----:B------:R-:W3:Y:S01]  /*251e0*/  LDL.LU.64 R134, [R1+0x42d8] ;  /* 0x0042d80001867983 */ /* 0x000ee20000300a00 */
[----:B------:R-:W-:-:S03]  /*251f0*/  IMAD.WIDE R78, R37, 0x4, R78 ;  /* 0x00000004254e7825 */ /* 0x000fc600078e024e */
[----:B------:R-:W-:Y:S01]  /*25200*/  STL.64 [R1+0x3830], R58 ;  /* 0x0038303a01007387 */ /* 0x000fe20000100a00 */
[----:B------:R-:W-:-:S03]  /*25210*/  IMAD.WIDE R72, R37, 0x4, R130 ;  /* 0x0000000425487825 */ /* 0x000fc600078e0282 */
[----:B------:R-:W-:Y:S04]  /*25220*/  STL.64 [R1+0x3848], R56 ;  /* 0x0038483801007387 */ /* 0x000fe80000100a00 */
[----:B------:R-:W3:Y:S01]  /*25230*/  LDL.LU.64 R132, [R1+0x42d0] ;  /* 0x0042d00001847983 */ /* 0x000ee20000300a00 */
[----:B------:R-:W-:-:S03]  /*25240*/  IMAD.WIDE R60, R37, 0x4, R208 ;  /* 0x00000004253c7825 */ /* 0x000fc600078e02d0 */
[----:B------:R-:W-:Y:S04]  /*25250*/  STL.64 [R1+0x3850], R226 ;  /* 0x003850e201007387 */ /* 0x000fe80000100a00 */
[----:B------:R-:W3:Y:S04]  /*25260*/  LDL.LU.64 R130, [R1+0x42c8] ;  /* 0x0042c80001827983 */ /* 0x000ee80000300a00 */
[----:B------:R-:W-:Y:S01]  /*25270*/  STL.64 [R1+0x3860], R194 ;  /* 0x003860c201007387 */ /* 0x000fe20000100a00 */
[----:B------:R-:W-:-:S03]  /*25280*/  IMAD.WIDE R40, R37, 0x4, R206 ;  /* 0x0000000425287825 */ /* 0x000fc600078e02ce */
[----:B------:R-:W-:Y:S01]  /*25290*/  STL.64 [R1+0x3880], R104 ;  /* 0x0038806801007387 */ /* 0x000fe20000100a00 */
[----:B------:R-:W-:-:S03]  /*252a0*/  IMAD.WIDE R108, R37, 0x4, R204 ;  /* 0x00000004256c7825 */ /* 0x000fc600078e02cc */
[----:B------:R-:W3:Y:S04]  /*252b0*/  LDL.LU.64 R208, [R1+0x42c0] ;  /* 0x0042c00001d07983 */ /* 0x000ee80000300a00 */
[----:B------:R-:W-:Y:S01]  /*252c0*/  STL.64 [R1+0x3870], R78 ;  /* 0x0038704e01007387 */ /* 0x000fe20000100a00 */
[----:B------:R-:W-:-:S03]  /*252d0*/  IMAD.WIDE R166, R37, 0x4, R202 ;  /* 0x0000000425a67825 */ /* 0x000fc600078e02ca */
[----:B------:R-:W-:Y:S01]  /*252e0*/  STL.64 [R1+0x3898], R72 ;  /* 0x0038984801007387 */ /* 0x000fe20000100a00 */
[----:B------:R-:W-:-:S03]  /*252f0*/  IMAD.WIDE R84, R37, 0x4, R200 ;  /* 0x0000000425547825 */ /* 0x000fc600078e02c8 */
[----:B------:R-:W3:Y:S04]  /*25300*/  LDL.LU.64 R206, [R1+0x42b8] ;  /* 0x0042b80001ce7983 */ /* 0x000ee80000300a00 */
[----:B------:R-:W3:Y:S01]  /*25310*/  LDL.LU.64 R204, [R1+0x42b0] ;  /* 0x0042b00001cc7983 */ /* 0x000ee20000300a00 */
[----:B------:R-:W-:-:S03]  /*25320*/  IMAD.WIDE R50, R37, 0x4, R198 ;  /* 0x0000000425327825 */ /* 0x000fc600078e02c6 */
[----:B------:R-:W-:Y:S04]  /*25330*/  STL.64 [R1+0x38b8], R60 ;  /* 0x0038b83c01007387 */ /* 0x000fe80000100a00 */
[----:B------:R-:W3:Y:S01]  /*25340*/  LDL.LU.64 R202, [R1+0x42a8] ;  /* 0x0042a80001ca7983 */ /* 0x000ee20000300a00 */
[----:B------:R-:W-:-:S03]  /*25350*/  IMAD.WIDE R88, R37, 0x4, R128 ;  /* 0x0000000425587825 */ /* 0x000fc600078e0280 */
[----:B------:R-:W3:Y:S04]  /*25360*/  LDL.LU.64 R200, [R1+0x42a0] ;  /* 0x0042a00001c87983 */ /* 0x000ee80000300a00 */
[----:B------:R-:W-:Y:S04]  /*25370*/  STL.64 [R1+0x38d0], R40 ;  /* 0x0038d02801007387 */ /* 0x000fe80000100a00 */
[----:B------:R-:W3:Y:S04]  /*25380*/  LDL.LU.64 R198, [R1+0x4298] ;  /* 0x0042980001c67983 */ /* 0x000ee80000300a00 */
[----:B------:R-:W-:Y:S04]  /*25390*/  STL.64 [R1+0x38e0], R108 ;  /* 0x0038e06c01007387 */ /* 0x000fe80000100a00 */
[----:B------:R-:W4:Y:S01]  /*253a0*/  LDL.LU.64 R128, [R1+0x2008] ;  /* 0x0020080001807983 */ /* 0x000f220000300a00 */
[----:B------:R-:W-:-:S03]  /*253b0*/  IMAD.WIDE R90, R37, 0x4, R196 ;  /* 0x00000004255a7825 */ /* 0x000fc600078e02c4 */
[----:B------:R-:W-:Y:S01]  /*253c0*/  STL.64 [R1+0x38f0], R166 ;  /* 0x0038f0a601007387 */ /* 0x000fe20000100a00 */
[----:B------:R-:W-:-:S03]  /*253d0*/  IMAD.WIDE R162, R37, 0x4, R162 ;  /* 0x0000000425a27825 */ /* 0x000fc600078e02a2 */
[----:B------:R-:W3:Y:S01]  /*253e0*/  LDL.LU.64 R196, [R1+0x4290] ;  /* 0x0042900001c47983 */ /* 0x000ee20000300a00 */
[----:B------:R-:W-:-:S03]  /*253f0*/  IMAD.WIDE R106, R37, 0x4, R32 ;  /* 0x00000004256a7825 */ /* 0x000fc600078e0220 */
[----:B------:R-:W-:Y:S01]  /*25400*/  STL.64 [R1+0x3910], R50 ;  /* 0x0039103201007387 */ /* 0x000fe20000100a00 */
        /* <DEDUP_REMOVED lines=18> */
[----:B------:R-:W-:-:S03]  /*25530*/  ISETP.GE.U32.AND P3, PT, R42, 0x7fffff00, PT ;  /* 0x7fffff002a00780c */ /* 0x000fc60003f66070 */
[----:B------:R-:W-:Y:S01]  /*25540*/  STL.64 [R1+0x39e8], R154 ;  /* 0x0039e89a01007387 */ /* 0x000fe20000100a00 */
[----:B------:R-:W-:-:S03]  /*25550*/  IMAD.WIDE R54, R37, 0x4, R54 ;  /* 0x0000000425367825 */ /* 0x000fc600078e0236 */
[----:B------:R-:W-:Y:S01]  /*25560*/  STL.64 [R1+0x3a28], R152 ;  /* 0x003a289801007387 */ /* 0x000fe20000100a00 */
[----:B------:R-:W-:-:S03]  /*25570*/  VIADD R42, R43, 0xffffff7b ;  /* 0xffffff7b2b2a7836 */ /* 0x000fc60000000000 */
[----:B------:R-:W-:Y:S01]  /*25580*/  STL.64 [R1+0x3a08], R62 ;  /* 0x003a083e01007387 */ /* 0x000fe20000100a00 */
[----:B------:R-:W-:-:S03]  /*25590*/  IMAD.WIDE R110, R37, 0x4, R110 ;  /* 0x00000004256e7825 */ /* 0x000fc600078e026e */
[----:B------:R-:W-:Y:S04]  /*255a0*/  STL.64 [R1+0x3a40], R76 ;  /* 0x003a404c01007387 */ /* 0x000fe80000100a00 */
[----:B------:R-:W-:Y:S04]  /*255b0*/  STL.64 [R1+0x3a58], R118 ;  /* 0x003a587601007387 */ /* 0x000fe80000100a00 */
[----:B-1----:R-:W5:Y:S01]  /*255c0*/  LDL.64 R48, [R1+0x1ea8] ;  /* 0x001ea80001307983 */ /* 0x002f620000100a00 */
[----:B------:R-:W-:Y:S01]  /*255d0*/  ISETP.GE.U32.AND P5, PT, R42, 0x7ffffefc, PT ;  /* 0x7ffffefc2a00780c */ /* 0x000fe20003fa6070 */
[----:B----4-:R-:W-:-:S02]  /*255e0*/  IMAD.WIDE R32, R37, 0x4, R128 ;  /* 0x0000000425207825 */ /* 0x010fc400078e0280 */
[----:B------:R-:W-:Y:S04]  /*255f0*/  LDGSTS.E [R36+0x47f80], desc[UR14][R128.64], P1 ;  /* 0x47f8000080247fae */ /* 0x000fe8000892184e */
[----:B------:R1:W-:Y:S04]  /*25600*/  STL.64 [R1+0x3ac0], R32 ;  /* 0x003ac02001007387 */ /* 0x0003e80000100a00 */
[----:B------:R-:W4:Y:S04]  /*25610*/  LDL.64 R126, [R1+0x1ee8] ;  /* 0x001ee800017e7983 */ /* 0x000f280000100a00 */
[----:B------:R-:W2:Y:S04]  /*25620*/  LDL.64 R94, [R1+0x1f28] ;  /* 0x001f2800015e7983 */ /* 0x000ea80000100a00 */
[----:B------:R-:W3:Y:S04]  /*25630*/  LDL.64 R98, [R1+0x1f68] ;  /* 0x001f680001627983 */ /* 0x000ee80000100a00 */
        /* <DEDUP_REMOVED lines=14> */
[----:B-1----:R-:W3:Y:S04]  /*25720*/  LDL.64 R32, [R1+0x140] ;  /* 0x0001400001207983 */ /* 0x002ee80000100a00 */
[----:B------:R-:W3:Y:S04]  /*25730*/  LDL.64 R34, [R1+0x128] ;  /* 0x0001280001227983 */ /* 0x000ee80000100a00 */
[----:B------:R-:W3:Y:S04]  /*25740*/  LDL.64 R120, [R1+0x120] ;  /* 0x0001200001787983 */ /* 0x000ee80000100a00 */
[----:B------:R-:W3:Y:S04]  /*25750*/  LDL.64 R122, [R1+0x70] ;  /* 0x00007000017a7983 */ /* 0x000ee80000100a00 */
[----:B------:R-:W3:Y:S04]  /*25760*/  LDL.64 R124, [R1+0x30] ;  /* 0x00003000017c7983 */ /* 0x000ee80000100a00 */
[----:B------:R1:W-:Y:S04]  /*25770*/  STL.64 [R1+0x3a78], R54 ;  /* 0x003a783601007387 */ /* 0x0003e80000100a00 */
[----:B------:R1:W-:Y:S04]  /*25780*/  STL.64 [R1+0x3a98], R110 ;  /* 0x003a986e01007387 */ /* 0x0003e80000100a00 */
[----:B------:R-:W5:Y:S04]  /*25790*/  LDL.64 R42, [R1+0x1e28] ;  /* 0x001e2800012a7983 */ /* 0x000f680000100a00 */
[----:B------:R-:W0:Y:S01]  /*257a0*/  LDGDEPBAR ;  /* 0x00000000000079af */ /* 0x000e220000000000 */
[----:B------:R-:W-:Y:S01]  /*257b0*/  BAR.SYNC.DEFER_BLOCKING 0x0 ;  /* 0x0000000000007b1d */ /* 0x000fe20000010000 */
[----:B------:R-:W-:Y:S01]  /*257c0*/  ISETP.NE.U32.AND P0, PT, R38, RZ, PT ;  /* 0x000000ff2600720c */ /* 0x000fe20003f05070 */
[----:B------:R-:W-:Y:S01]  /*257d0*/  VIADD R38, R44, 0xffffff77 ;  /* 0xffffff772c267836 */ /* 0x000fe20000000000 */
[----:B------:R-:W-:-:S05]  /*257e0*/  IADD3 R37, R45, -0x8d, RZ ;  /* 0xffffff732d257810 */ /* 0x000fca0007ffe0ff */
[----:B------:R-:W1:Y:S01]  /*257f0*/  LDC R44, c[0x0][0x230] ;  /* 0x00008c00ff2c7b82 */ /* 0x000e620000000800 */
[----:B------:R-:W-:-:S07]  /*25800*/  ISETP.GE.U32.AND P1, PT, R38, 0x7ffffef8, PT ;  /* 0x7ffffef82600780c */ /* 0x000fce0003f26070 */
[----:B------:R-:W1:Y:S08]  /*25810*/  LDC R38, c[0x0][0x230] ;  /* 0x00008c00ff267b82 */ /* 0x000e700000000800 */
[----:B------:R-:W1:Y:S01]  /*25820*/  LDC R45, c[0x0][0x230] ;  /* 0x00008c00ff2d7b82 */ /* 0x000e620000000800 */
[----:B------:R-:W-:Y:S01]  /*25830*/  @!PT LDS RZ, [RZ] ;  /* 0x00000000fffff984 */ /* 0x000fe20000000800 */
[----:B------:R-:W-:Y:S01]  /*25840*/  @!PT LDS RZ, [RZ] ;  /* 0x00000000fffff984 */ /* 0x000fe20000000800 */
[----:B------:R-:W-:Y:S01]  /*25850*/  @!PT LDS RZ, [RZ] ;  /* 0x00000000fffff984 */ /* 0x000fe20000000800 */
[----:B-----5:R5:W-:Y:S04]  /*25860*/  LDGSTS.E [R251+0x20000], desc[UR14][R42.64], !P3 ;  /* 0x200000002afb7fae */ /* 0x020be8000d92184e */
[----:B------:R-:W-:Y:S04]  /*25870*/  LDGSTS.E [R251+0x20080], desc[UR14][R48.64], !P3 ;  /* 0x2008000030fb7fae */ /* 0x000fe8000d92184e */
[----:B----4-:R-:W-:Y:S04]  /*25880*/  LDGSTS.E [R251+0x20100], desc[UR14][R126.64], !P3 ;  /* 0x201000007efb7fae */ /* 0x010fe8000d92184e */
[----:B--2---:R-:W-:Y:S01]  /*25890*/  LDGSTS.E [R251+0x20180], desc[UR14][R94.64], !P3 ;  /* 0x201800005efb7fae */ /* 0x004fe2000d92184e */
[----:B-----5:R-:W2:Y:S03]  /*258a0*/  LDC R43, c[0x0][0x230] ;  /* 0x00008c00ff2b7b82 */ /* 0x020ea60000000800 */
[----:B---3--:R-:W-:Y:S04]  /*258b0*/  LDGSTS.E [R251+0x20200], desc[UR14][R98.64], !P3 ;  /* 0x2020000062fb7fae */ /* 0x008fe8000d92184e */
[----:B------:R-:W3:Y:S01]  /*258c0*/  LDL.64 R126, [R1+0x1ce8] ;  /* 0x001ce800017e7983 */ /* 0x000ee20000100a00 */
[----:B------:R-:W4:Y:S03]  /*258d0*/  LDC R42, c[0x0][0x230] ;  /* 0x00008c00ff2a7b82 */ /* 0x000f260000000800 */
[----:B------:R-:W-:Y:S04]  /*258e0*/  LDGSTS.E [R251+0x20280], desc[UR14][R100.64], !P3 ;  /* 0x2028000064fb7fae */ /* 0x000fe8000d92184e */
        /* <DEDUP_REMOVED lines=9> */
[----:B------:R-:W-:Y:S01]  /*25980*/  LDGSTS.E [R251+0x21380], desc[UR14][R128.64], !P5 ;  /* 0x2138000080fb7fae */ /* 0x000fe2000e92184e */
[----:B------:R-:W-:-:S03]  /*25990*/  ISETP.GE.U32.AND P3, PT, R37, 0x7ffffef4, PT ;  /* 0x7ffffef42500780c */ /* 0x000fc60003f66070 */
[----:B------:R-:W-:Y:S04]  /*259a0*/  LDGSTS.E [R251+0x22000], desc[UR14][R160.64], !P1 ;  /* 0x22000000a0fb7fae */ /* 0x000fe8000c92184e */
[----:B------:R-:W-:Y:S04]  /*259b0*/  LDGSTS.E [R251+0x22080], desc[UR14][R96.64], !P1 ;  /* 0x2208000060fb7fae */ /* 0x000fe8000c92184e */
[----:B------:R-:W5:Y:S04]  /*259c0*/  LDL.64 R128, [R1+0x1d08] ;  /* 0x001d080001807983 */ /* 0x000f680000100a00 */
[----:B------:R-:W-:Y:S04]  /*259d0*/  LDGSTS.E [R251+0x22100], desc[UR14][R158.64], !P1 ;  /* 0x221000009efb7fae */ /* 0x000fe8000c92184e */
[----:B------:R-:W-:Y:S04]  /*259e0*/  LDGSTS.E [R251+0x22180], desc[UR14][R32.64], !P1 ;  /* 0x2218000020fb7fae */ /* 0x000fe8000c92184e */
[----:B------:R-:W-:Y:S04]  /*259f0*/  LDGSTS.E [R251+0x22200], desc[UR14][R34.64], !P1 ;  /* 0x2220000022fb7fae */ /* 0x000fe8000c92184e */
[----:B------:R-:W-:Y:S04]  /*25a00*/  LDGSTS.E [R251+0x22280], desc[UR14][R120.64], !P1 ;  /* 0x2228000078fb7fae */ /* 0x000fe8000c92184e */
[----:B------:R-:W-:Y:S04]  /*25a10*/  LDGSTS.E [R251+0x22300], desc[UR14][R122.64], !P1 ;  /* 0x223000007afb7fae */ /* 0x000fe8000c92184e */
[----:B------:R-:W2:Y:S04]  /*25a20*/  LDL.64 R82, [R1+0xa8] ;  /* 0x0000a80001527983 */ /* 0x000ea80000100a00 */
[----:B------:R-:W4:Y:S04]  /*25a30*/  LDL.64 R120, [R1+0x1d28] ;  /* 0x001d280001787983 */ /* 0x000f280000100a00 */
[----:B------:R-:W2:Y:S04]  /*25a40*/  LDL.64 R122, [R1+0xa0] ;  /* 0x0000a000017a7983 */ /* 0x000ea80000100a00 */
[----:B------:R-:W2:Y:S04]  /*25a50*/  LDL.64 R148, [R1+0x2f8] ;  /* 0x0002f80001947983 */ /* 0x000ea80000100a00 */
[----:B------:R-:W-:Y:S04]  /*25a60*/  LDGSTS.E [R251+0x22380], desc[UR14][R124.64], !P1 ;  /* 0x223800007cfb7fae */ /* 0x000fe8000c92184e */
[----:B------:R-:W2:Y:S04]  /*25a70*/  LDL.64 R160, [R1+0x300] ;  /* 0x0003000001a07983 */ /* 0x000ea80000100a00 */
[----:B------:R-:W2:Y:S04]  /*25a80*/  LDL.64 R102, [R1+0x310] ;  /* 0x0003100001667983 */ /* 0x000ea80000100a00 */
[----:B------:R-:W2:Y:S01]  /*25a90*/  LDL.64 R124, [R1+0x308] ;  /* 0x00030800017c7983 */ /* 0x000ea20000100a00 */
[----:B------:R-:W-:-:S02]  /*25aa0*/  VIADD R37, R46, 0xffffff6f ;  /* 0xffffff6f2e257836 */ /* 0x000fc40000000000 */
[----:B------:R-:W2:Y:S01]  /*25ab0*/  LDC R46, c[0x0][0x230] ;  /* 0x00008c00ff2e7b82 */ /* 0x000ea20000000800 */
[----:B------:R-:W2:Y:S02]  /*25ac0*/  LDL.64 R96, [R1+0x1d48] ;  /* 0x001d480001607983 */ /* 0x000ea40000100a00 */
[----:B------:R-:W-:Y:S02]  /*25ad0*/  ISETP.GE.U32.AND P5, PT, R37, 0x7ffffef0, PT ;  /* 0x7ffffef02500780c */ /* 0x000fe40003fa6070 */
[----:B------:R-:W2:Y:S04]  /*25ae0*/  LDL.64 R112, [R1+0x1428] ;  /* 0x0014280001707983 */ /* 0x000ea80000100a00 */
        /* <DEDUP_REMOVED lines=12> */
[----:B---3--:R-:W-:Y:S04]  /*25bb0*/  LDGSTS.E [R251+0x23000], desc[UR14][R126.64], !P3 ;  /* 0x230000007efb7fae */ /* 0x008fe8000d92184e */
[----:B------:R-:W-:Y:S04]  /*25bc0*/  LDGSTS.E [R251+0x23080], desc[UR14][R190.64], !P3 ;  /* 0x23080000befb7fae */ /* 0x000fe8000d92184e */
[----:B------:R-:W-:Y:S04]  /*25bd0*/  LDGSTS.E [R251+0x23100], desc[UR14][R188.64], !P3 ;  /* 0x23100000bcfb7fae */ /* 0x000fe8000d92184e */
[----:B------:R-:W3:Y:S04]  /*25be0*/  LDL.64 R126, [R1+0x318] ;  /* 0x00031800017e7983 */ /* 0x000ee80000100a00 */
[----:B------:R-:W-:Y:S04]  /*25bf0*/  LDGSTS.E [R251+0x23180], desc[UR14][R186.64], !P3 ;  /* 0x23180000bafb7fae */ /* 0x000fe8000d92184e */
[----:B------:R-:W-:Y:S04]  /*25c00*/  LDGSTS.E [R251+0x23200], desc[UR14][R184.64], !P3 ;  /* 0x23200000b8fb7fae */ /* 0x000fe8000d92184e */
[----:B------:R-:W-:Y:S04]  /*25c10*/  LDGSTS.E [R251+0x23280], desc[UR14][R182.64], !P3 ;  /* 0x23280000b6fb7fae */ /* 0x000fe8000d92184e */
[----:B------:R-:W-:Y:S04]  /*25c20*/  LDGSTS.E [R251+0x23300], desc[UR14][R180.64], !P3 ;  /* 0x23300000b4fb7fae */ /* 0x000fe8000d92184e */
[----:B------:R-:W-:Y:S04]  /*25c30*/  LDGSTS.E [R251+0x23380], desc[UR14][R178.64], !P3 ;  /* 0x23380000b2fb7fae */ /* 0x000fe8000d92184e */
[----:B-----5:R-:W-:Y:S01]  /*25c40*/  LDGSTS.E [R251+0x24000], desc[UR14][R128.64], !P5 ;  /* 0x2400000080fb7fae */ /* 0x020fe2000e92184e */
[----:B-1----:R-:W-:-:S02]  /*25c50*/  VIADD R37, R38, 0xffffff6b ;  /* 0xffffff6b26257836 */ /* 0x002fc40000000000 */
[----:B------:R-:W1:Y:S01]  /*25c60*/  LDC R38, c[0x0][0x230] ;  /* 0x00008c00ff267b82 */ /* 0x000e620000000800 */
[----:B------:R-:W-:Y:S04]  /*25c70*/  LDGSTS.E [R251+0x24080], desc[UR14][R30.64], !P5 ;  /* 0x240800001efb7fae */ /* 0x000fe8000e92184e */
[----:B------:R-:W5:Y:S01]  /*25c80*/  LDL.64 R128, [R1+0x1468] ;  /* 0x0014680001807983 */ /* 0x000f620000100a00 */
[----:B------:R-:W-:-:S03]  /*25c90*/  ISETP.GE.U32.AND P1, PT, R37, 0x7ffffeec, PT ;  /* 0x7ffffeec2500780c */ /* 0x000fc60003f26070 */
[----:B------:R-:W-:Y:S04]  /*25ca0*/  LDGSTS.E [R251+0x24100], desc[UR14][R28.64], !P5 ;  /* 0x241000001cfb7fae */ /* 0x000fe8000e92184e */
[----:B------:R-:W-:Y:S04]  /*25cb0*/  LDGSTS.E [R251+0x24180], desc[UR14][R26.64], !P5 ;  /* 0x241800001afb7fae */ /* 0x000fe8000e92184e */
[----:B------:R-:W-:Y:S04]  /*25cc0*/  LDGSTS.E [R251+0x24200], desc[UR14][R24.64], !P5 ;  /* 0x2420000018fb7fae */ /* 0x000fe8000e92184e */
[----:B------:R-:W-:Y:S04]  /*25cd0*/  LDGSTS.E [R251+0x24280], desc[UR14][R22.64], !P5 ;  /* 0x2428000016fb7fae */ /* 0x000fe8000e92184e */
[----:B------:R-:W-:Y:S04]  /*25ce0*/  LDGSTS.E [R251+0x24300], desc[UR14][R20.64], !P5 ;  /* 0x2430000014fb7fae */ /* 0x000fe8000e92184e */
[----:B------:R-:W-:Y:S04]  /*25cf0*/  LDGSTS.E [R251+0x24380], desc[UR14][R18.64], !P5 ;  /* 0x2438000012fb7fae */ /* 0x000fe8000e92184e */
[----:B----4-:R-:W-:Y:S04]  /*25d00*/  LDGSTS.E [R251+0x25000], desc[UR14][R120.64], !P1 ;  /* 0x2500000078fb7fae */ /* 0x010fe8000c92184e */
[----:B--2---:R-:W-:Y:S04]  /*25d10*/  LDGSTS.E [R251+0x25080], desc[UR14][R122.64], !P1 ;  /* 0x250800007afb7fae */ /* 0x004fe8000c92184e */
[----:B------:R-:W-:Y:S04]  /*25d20*/  LDGSTS.E [R251+0x25100], desc[UR14][R82.64], !P1 ;  /* 0x2510000052fb7fae */ /* 0x000fe8000c92184e */
[----:B------:R-:W2:Y:S04]  /*25d30*/  LDL.64 R120, [R1+0x1470] ;  /* 0x0014700001787983 */ /* 0x000ea80000100a00 */
[----:B------:R-:W4:Y:S04]  /*25d40*/  LDL.64 R122, [R1+0x1488] ;  /* 0x00148800017a7983 */ /* 0x000f280000100a00 */
[----:B------:R-:W-:Y:S01]  /*25d50*/  LDGSTS.E [R251+0x25180], desc[UR14][R148.64], !P1 ;  /* 0x2518000094fb7fae */ /* 0x000fe2000c92184e */
[----:B------:R-:W-:-:S02]  /*25d60*/  IADD3 R37, R44, -0x99, RZ ;  /* 0xffffff672c257810 */ /* 0x000fc40007ffe0ff */
[----:B------:R-:W1:Y:S01]  /*25d70*/  LDC R44, c[0x0][0x230] ;  /* 0x00008c00ff2c7b82 */ /* 0x000e620000000800 */
[----:B------:R-:W-:Y:S04]  /*25d80*/  LDGSTS.E [R251+0x25200], desc[UR14][R160.64], !P1 ;  /* 0x25200000a0fb7fae */ /* 0x000fe8000c92184e */
[----:B------:R-:W4:Y:S04]  /*25d90*/  LDL.64 R82, [R1+0x16b0] ;  /* 0x0016b00001527983 */ /* 0x000f280000100a00 */
[----:B------:R-:W-:Y:S04]  /*25da0*/  LDGSTS.E [R251+0x25280], desc[UR14][R124.64], !P1 ;  /* 0x252800007cfb7fae */ /* 0x000fe8000c92184e */
[----:B------:R-:W4:Y:S04]  /*25db0*/  LDL.64 R148, [R1+0x16c8] ;  /* 0x0016c80001947983 */ /* 0x000f280000100a00 */
[----:B------:R-:W4:Y:S04]  /*25dc0*/  LDL.64 R160, [R1+0x16d0] ;  /* 0x0016d00001a07983 */ /* 0x000f280000100a00 */
[----:B------:R-:W-:Y:S04]  /*25dd0*/  LDGSTS.E [R251+0x25300], desc[UR14][R102.64], !P1 ;  /* 0x2530000066fb7fae */ /* 0x000fe8000c92184e */
[----:B------:R-:W4:Y:S01]  /*25de0*/  LDL.64 R124, [R1+0x16e8] ;  /* 0x0016e800017c7983 */ /* 0x000f220000100a00 */
[----:B------:R-:W-:-:S03]  /*25df0*/  ISETP.GE.U32.AND P3, PT, R37, 0x7ffffee8, PT ;  /* 0x7ffffee82500780c */ /* 0x000fc60003f66070 */
[----:B------:R-:W4:Y:S04]  /*25e00*/  LDL.64 R102, [R1+0x1fa8] ;  /* 0x001fa80001667983 */ /* 0x000f280000100a00 */
[----:B---3--:R-:W-:Y:S06]  /*25e10*/  LDGSTS.E [R251+0x25380], desc[UR14][R126.64], !P1 ;  /* 0x253800007efb7fae */ /* 0x008fec000c92184e */
[----:B------:R-:W-:Y:S04]  /*25e20*/  LDGSTS.E [R251+0x26000], desc[UR14][R96.64], !P3 ;  /* 0x2600000060fb7fae */ /* 0x000fe8000d92184e */
[----:B------:R-:W-:Y:S04]  /*25e30*/  LDGSTS.E [R251+0x26080], desc[UR14][R112.64], !P3 ;  /* 0x2608000070fb7fae */ /* 0x000fe8000d92184e */
[----:B------:R-:W3:Y:S04]  /*25e40*/  LDL.64 R126, [R1+0x16f0] ;  /* 0x0016f000017e7983 */ /* 0x000ee80000100a00 */
[----:B------:R-:W3:Y:S04]  /*25e50*/  LDL.64 R96, [R1+0x1708] ;  /* 0x0017080001607983 */ /* 0x000ee80000100a00 */
[----:B------:R-:W-:Y:S04]  /*25e60*/  LDGSTS.E [R251+0x26100], desc[UR14][R158.64], !P3 ;  /* 0x261000009efb7fae */ /* 0x000fe8000d92184e */
[----:B------:R-:W3:Y:S04]  /*25e70*/  LDL.64 R112, [R1+0x1928] ;  /* 0x0019280001707983 */ /* 0x000ee80000100a00 */
[----:B------:R-:W-:Y:S04]  /*25e80*/  LDGSTS.E [R251+0x26180], desc[UR14][R32.64], !P3 ;  /* 0x2618000020fb7fae */ /* 0x000fe8000d92184e */
[----:B------:R-:W3:Y:S04]  /*25e90*/  LDL.64 R158, [R1+0x1930] ;  /* 0x00193000019e7983 */ /* 0x000ee80000100a00 */
[----:B------:R-:W-:Y:S04]  /*25ea0*/  LDGSTS.E [R251+0x26200], desc[UR14][R34.64], !P3 ;  /* 0x2620000022fb7fae */ /* 0x000fe8000d92184e */
[----:B------:R-:W3:Y:S04]  /*25eb0*/  LDL.64 R32, [R1+0x1948] ;  /* 0x0019480001207983 */ /* 0x000ee80000100a00 */
[----:B------:R-:W3:Y:S04]  /*25ec0*/  LDL.64 R34, [R1+0x1950] ;  /* 0x0019500001227983 */ /* 0x000ee80000100a00 */
[----:B-----5:R-:W-:Y:S04]  /*25ed0*/  LDGSTS.E [R251+0x26280], desc[UR14][R128.64], !P3 ;  /* 0x2628000080fb7fae */ /* 0x020fe8000d92184e */
[----:B------:R-:W5:Y:S01]  /*25ee0*/  LDL.64 R128, [R1+0x1960] ;  /* 0x0019600001807983 */ /* 0x000f620000100a00 */
[----:B------:R-:W-:-:S02]  /*25ef0*/  VIADD R37, R43, 0xffffff63 ;  /* 0xffffff632b257836 */ /* 0x000fc40000000000 */
[----:B------:R-:W5:Y:S03]  /*25f00*/  LDC R43, c[0x0][0x230] ;  /* 0x00008c00ff2b7b82 */ /* 0x000f660000000800 */
[----:B------:R-:W-:Y:S01]  /*25f10*/  ISETP.GE.U32.AND P5, PT, R37, 0x7ffffee4, PT ;  /* 0x7ffffee42500780c */ /* 0x000fe20003fa6070 */
[----:B------:R-:W-:-:S04]  /*25f20*/  VIADD R37, R42, 0xffffff5f ;  /* 0xffffff5f2a257836 */ /* 0x000fc80000000000 */
[----:B------:R-:W5:Y:S01]  /*25f30*/  LDC R42, c[0x0][0x230] ;  /* 0x00008c00ff2a7b82 */ /* 0x000f620000000800 */
[----:B------:R-:W-:Y:S01]  /*25f40*/  ISETP.GE.U32.AND P1, PT, R37, 0x7ffffee0, PT ;  /* 0x7ffffee02500780c */ /* 0x000fe20003f26070 */
[----:B--2---:R-:W-:Y:S04]  /*25f50*/  LDGSTS.E [R251+0x26300], desc[UR14][R120.64], !P3 ;  /* 0x2630000078fb7fae */ /* 0x004fe8000d92184e */
[----:B----4-:R-:W-:Y:S04]  /*25f60*/  LDGSTS.E [R251+0x26380], desc[UR14][R122.64], !P3 ;  /* 0x263800007afb7fae */ /* 0x010fe8000d92184e */
[----:B------:R-:W-:Y:S04]  /*25f70*/  LDGSTS.E [R251+0x27000], desc[UR14][R156.64], !P5 ;  /* 0x270000009cfb7fae */ /* 0x000fe8000e92184e */
[----:B------:R-:W2:Y:S04]  /*25f80*/  LDL.64 R120, [R1+0x1968] ;  /* 0x0019680001787983 */ /* 0x000ea80000100a00 */
[----:B------:R-:W4:Y:S04]  /*25f90*/  LDL.64 R122, [R1+0x1d60] ;  /* 0x001d6000017a7983 */ /* 0x000f280000100a00 */
[----:B------:R-:W-:Y:S04]  /*25fa0*/  LDGSTS.E [R251+0x27080], desc[UR14][R92.64], !P5 ;  /* 0x270800005cfb7fae */ /* 0x000fe8000e92184e */
[----:B------:R-:W-:Y:S04]  /*25fb0*/  LDGSTS.E [R251+0x27100], desc[UR14][R82.64], !P5 ;  /* 0x2710000052fb7fae */ /* 0x000fe8000e92184e */
[----:B------:R-:W4:Y:S04]  /*25fc0*/  LDL.64 R156, [R1+0x1fc8] ;  /* 0x001fc800019c7983 */ /* 0x000f280000100a00 */
[----:B------:R-:W-:Y:S04]  /*25fd0*/  LDGSTS.E [R251+0x27180], desc[UR14][R148.64], !P5 ;  /* 0x2718000094fb7fae */ /* 0x000fe8000e92184e */
[----:B------:R-:W4:Y:S04]  /*25fe0*/  LDL.64 R92, [R1+0x1e30] ;  /* 0x001e3000015c7983 */ /* 0x000f280000100a00 */
[----:B------:R-:W-:Y:S04]  /*25ff0*/  LDGSTS.E [R251+0x27200], desc[UR14][R160.64], !P5 ;  /* 0x27200000a0fb7fae */ /* 0x000fe8000e92184e */
[----:B------:R-:W4:Y:S04]  /*26000*/  LDL.64 R82, [R1+0x1e38] ;  /* 0x001e380001527983 */ /* 0x000f280000100a00 */
[----:B------:R-:W-:Y:S04]  /*26010*/  LDGSTS.E [R251+0x27280], desc[UR14][R124.64], !P5 ;  /* 0x272800007cfb7fae */ /* 0x000fe8000e92184e */
[----:B------:R-:W4:Y:S04]  /*26020*/  LDL.64 R148, [R1+0x1e40] ;  /* 0x001e400001947983 */ /* 0x000f280000100a00 */
[----:B------:R-:W4:Y:S04]  /*26030*/  LDL.64 R160, [R1+0x1e58] ;  /* 0x001e580001a07983 */ /* 0x000f280000100a00 */
[----:B------:R-:W4:Y:S04]  /*26040*/  LDL.64 R124, [R1+0x1e48] ;  /* 0x001e4800017c7983 */ /* 0x000f280000100a00 */
[----:B---3--:R-:W-:Y:S04]  /*26050*/  LDGSTS.E [R251+0x27300], desc[UR14][R126.64], !P5 ;  /* 0x273000007efb7fae */ /* 0x008fe8000e92184e */
[----:B------:R-:W-:Y:S04]  /*26060*/  LDGSTS.E [R251+0x27380], desc[UR14][R96.64], !P5 ;  /* 0x2738000060fb7fae */ /* 0x000fe8000e92184e */
[----:B------:R-:W-:Y:S04]  /*26070*/  LDGSTS.E [R251+0x28000], desc[UR14][R102.64], !P1 ;  /* 0x2800000066fb7fae */ /* 0x000fe8000c92184e */
[----:B------:R-:W3:Y:S04]  /*26080*/  LDL.64 R126, [R1+0x1e50] ;  /* 0x001e5000017e7983 */ /* 0x000ee80000100a00 */
[----:B------:R-:W-:Y:S04]  /*26090*/  LDGSTS.E [R251+0x28080], desc[UR14][R112.64], !P1 ;  /* 0x2808000070fb7fae */ /* 0x000fe8000c92184e */
[----:B------:R-:W-:Y:S04]  /*260a0*/  LDGSTS.E [R251+0x28100], desc[UR14][R158.64], !P1 ;  /* 0x281000009efb7fae */ /* 0x000fe8000c92184e */
[----:B------:R-:W3:Y:S04]  /*260b0*/  LDL.64 R96, [R1+0x1e60] ;  /* 0x001e600001607983 */ /* 0x000ee80000100a00 */
[----:B------:R-:W-:Y:S04]  /*260c0*/  LDGSTS.E [R251+0x28180], desc[UR14][R32.64], !P1 ;  /* 0x2818000020fb7fae */ /* 0x000fe8000c92184e */
[----:B------:R-:W3:Y:S04]  /*260d0*/  LDL.64 R112, [R1+0x1fe8] ;  /* 0x001fe80001707983 */ /* 0x000ee80000100a00 */
[----:B------:R-:W-:Y:S01]  /*260e0*/  LDGSTS.E [R251+0x28200], desc[UR14][R34.64], !P1 ;  /* 0x2820000022fb7fae */ /* 0x000fe2000c92184e */
[----:B-1----:R-:W-:-:S02]  /*260f0*/  IADD3 R37, R38, -0xa5, RZ ;  /* 0xffffff5b26257810 */ /* 0x002fc40007ffe0ff */
[----:B------:R-:W1:Y:S01]  /*26100*/  LDC R38, c[0x0][0x230] ;  /* 0x00008c00ff267b82 */ /* 0x000e620000000800 */
[----:B------:R-:W3:Y:S04]  /*26110*/  LDL.64 R158, [R1+0x1f38] ;  /* 0x001f3800019e7983 */ /* 0x000ee80000100a00 */
[----:B------:R-:W3:Y:S04]  /*26120*/  LDL.64 R32, [R1+0x1f40] ;  /* 0x001f400001207983 */ /* 0x000ee80000100a00 */
[----:B------:R-:W3:Y:S04]  /*26130*/  LDL.64 R34, [R1+0x1f48] ;  /* 0x001f480001227983 */ /* 0x000ee80000100a00 */
[----:B------:R-:W3:Y:S04]  /*26140*/  LDL.64 R102, [R1+0x1838] ;  /* 0x0018380001667983 */ /* 0x000ee80000100a00 */
[----:B-----5:R-:W-:Y:S04]  /*26150*/  LDGSTS.E [R251+0x28280], desc[UR14][R128.64], !P1 ;  /* 0x2828000080fb7fae */ /* 0x020fe8000c92184e */
[----:B------:R-:W5:Y:S01]  /*26160*/  LDL.64 R128, [R1+0x1f30] ;  /* 0x001f300001807983 */ /* 0x000f620000100a00 */
[----:B------:R-:W-:Y:S01]  /*26170*/  ISETP.GE.U32.AND P3, PT, R37, 0x7ffffedc, PT ;  /* 0x7ffffedc2500780c */ /* 0x000fe20003f66070 */
[----:B------:R-:W-:-:S02]  /*26180*/  VIADD R37, R46, 0xffffff57 ;  /* 0xffffff572e257836 */ /* 0x000fc40000000000 */
[----:B------:R-:W1:Y:S03]  /*26190*/  LDC R46, c[0x0][0x230] ;  /* 0x00008c00ff2e7b82 */ /* 0x000e660000000800 */
[----:B------:R-:W-:Y:S01]  /*261a0*/  ISETP.GE.U32.AND P5, PT, R37, 0x7ffffed8, PT ;  /* 0x7ffffed82500780c */ /* 0x000fe20003fa6070 */
[----:B--2---:R-:W-:Y:S04]  /*261b0*/  LDGSTS.E [R251+0x28300], desc[UR14][R120.64], !P1 ;  /* 0x2830000078fb7fae */ /* 0x004fe8000c92184e */
[----:B----4-:R-:W-:Y:S04]  /*261c0*/  LDGSTS.E [R251+0x28380], desc[UR14][R122.64], !P1 ;  /* 0x283800007afb7fae */ /* 0x010fe8000c92184e */
[----:B------:R-:W2:Y:S04]  /*261d0*/  LDL.64 R120, [R1+0x1f50] ;  /* 0x001f500001787983 */ /* 0x000ea80000100a00 */
[----:B------:R-:W-:Y:S04]  /*261e0*/  LDGSTS.E [R251+0x29000], desc[UR14][R156.64], !P3 ;  /* 0x290000009cfb7fae */ /* 0x000fe8000d92184e */
[----:B------:R-:W4:Y:S04]  /*261f0*/  LDL.64 R122, [R1+0x1f58] ;  /* 0x001f5800017a7983 */ /* 0x000f280000100a00 */
[----:B------:R-:W-:Y:S01]  /*26200*/  LDGSTS.E [R251+0x29080], desc[UR14][R92.64], !P3 ;  /* 0x290800005cfb7fae */ /* 0x000fe2000d92184e */
[----:B------:R-:W-:-:S02]  /*26210*/  VIADD R37, R45, 0xffffff53 ;  /* 0xffffff532d257836 */ /* 0x000fc40000000000 */
[----:B------:R-:W1:Y:S01]  /*26220*/  LDC R45, c[0x0][0x230] ;  /* 0x00008c00ff2d7b82 */ /* 0x000e620000000800 */
        /* <DEDUP_REMOVED lines=8> */
[----:B---3--:R-:W-:Y:S04]  /*262b0*/  LDGSTS.E [R251+0x29280], desc[UR14][R126.64], !P3 ;  /* 0x292800007efb7fae */ /* 0x008fe8000d92184e */
[----:B------:R-:W-:Y:S04]  /*262c0*/  LDGSTS.E [R251+0x29300], desc[UR14][R160.64], !P3 ;  /* 0x29300000a0fb7fae */ /* 0x000fe8000d92184e */
[----:B------:R-:W3:Y:S04]  /*262d0*/  LDL.64 R126, [R1+0x1868] ;  /* 0x00186800017e7983 */ /* 0x000ee80000100a00 */
[----:B------:R-:W-:Y:S04]  /*262e0*/  LDGSTS.E [R251+0x29380], desc[UR14][R96.64], !P3 ;  /* 0x2938000060fb7fae */ /* 0x000fe8000d92184e */
[----:B------:R-:W3:Y:S04]  /*262f0*/  LDL.64 R160, [R1+0x1850] ;  /* 0x0018500001a07983 */ /* 0x000ee80000100a00 */
[----:B------:R-:W-:Y:S04]  /*26300*/  LDGSTS.E [R251+0x2a000], desc[UR14][R112.64], !P5 ;  /* 0x2a00000070fb7fae */ /* 0x000fe8000e92184e */
[----:B------:R-:W3:Y:S01]  /*26310*/  LDL.64 R96, [R1+0x1840] ;  /* 0x0018400001607983 */ /* 0x000ee20000100a00 */
[----:B------:R-:W-:-:S03]  /*26320*/  ISETP.GE.U32.AND P1, PT, R37, 0x7ffffed4, PT ;  /* 0x7ffffed42500780c */ /* 0x000fc60003f26070 */
[----:B------:R-:W3:Y:S04]  /*26330*/  LDL.64 R112, [R1+0x1710] ;  /* 0x0017100001707983 */ /* 0x000ee80000100a00 */
[----:B-----5:R-:W-:Y:S04]  /*26340*/  LDGSTS.E [R251+0x2a080], desc[UR14][R128.64], !P5 ;  /* 0x2a08000080fb7fae */ /* 0x020fe8000e92184e */
[----:B------:R-:W-:Y:S04]  /*26350*/  LDGSTS.E [R251+0x2a100], desc[UR14][R158.64], !P5 ;  /* 0x2a1000009efb7fae */ /* 0x000fe8000e92184e */
[----:B------:R-:W-:Y:S04]  /*26360*/  LDGSTS.E [R251+0x2a180], desc[UR14][R32.64], !P5 ;  /* 0x2a18000020fb7fae */ /* 0x000fe8000e92184e */
[----:B------:R-:W5:Y:S04]  /*26370*/  LDL.64 R128, [R1+0x1820] ;  /* 0x0018200001807983 */ /* 0x000f680000100a00 */
[----:B------:R-:W5:Y:S04]  /*26380*/  LDL.64 R158, [R1+0x2128] ;  /* 0x00212800019e7983 */ /* 0x000f680000100a00 */
[----:B------:R-:W-:Y:S04]  /*26390*/  LDGSTS.E [R251+0x2a200], desc[UR14][R34.64], !P5 ;  /* 0x2a20000022fb7fae */ /* 0x000fe8000e92184e */
[----:B------:R-:W5:Y:S04]  /*263a0*/  LDL.64 R32, [R1+0x1700] ;  /* 0x0017000001207983 */ /* 0x000f680000100a00 */
[----:B------:R-:W5:Y:S04]  /*263b0*/  LDL.64 R34, [R1+0x16f8] ;  /* 0x0016f80001227983 */ /* 0x000f680000100a00 */
[----:B--2---:R-:W-:Y:S04]  /*263c0*/  LDGSTS.E [R251+0x2a280], desc[UR14][R120.64], !P5 ;  /* 0x2a28000078fb7fae */ /* 0x004fe8000e92184e */
[----:B----4-:R-:W-:Y:S04]  /*263d0*/  LDGSTS.E [R251+0x2a300], desc[UR14][R122.64], !P5 ;  /* 0x2a3000007afb7fae */ /* 0x010fe8000e92184e */
[----:B------:R-:W2:Y:S04]  /*263e0*/  LDL.64 R120, [R1+0x16e0] ;  /* 0x0016e00001787983 */ /* 0x000ea80000100a00 */
[----:B------:R-:W4:Y:S04]  /*263f0*/  LDL.64 R122, [R1+0x16d8] ;  /* 0x0016d800017a7983 */ /* 0x000f280000100a00 */
[----:B------:R-:W-:Y:S04]  /*26400*/  LDGSTS.E [R251+0x2a380], desc[UR14][R92.64], !P5 ;  /* 0x2a3800005cfb7fae */ /* 0x000fe8000e92184e */
[----:B------:R-:W4:Y:S04]  /*26410*/  LDL.64 R92, [R1+0x15a0] ;  /* 0x0015a000015c7983 */ /* 0x000f280000100a00 */
[----:B------:R-:W-:Y:S04]  /*26420*/  LDGSTS.E [R251+0x2b000], desc[UR14][R124.64], !P1 ;  /* 0x2b0000007cfb7fae */ /* 0x000fe8000c92184e */
[----:B------:R-:W4:Y:S04]  /*26430*/  LDL.64 R124, [R1+0x16c0] ;  /* 0x0016c000017c7983 */ /* 0x000f280000100a00 */
[----:B---3--:R-:W-:Y:S04]  /*26440*/  LDGSTS.E [R251+0x2b080], desc[UR14][R126.64], !P1 ;  /* 0x2b0800007efb7fae */ /* 0x008fe8000c92184e */
[----:B------:R-:W-:Y:S04]  /*26450*/  LDGSTS.E [R251+0x2b100], desc[UR14][R82.64], !P1 ;  /* 0x2b10000052fb7fae */ /* 0x000fe8000c92184e */
[----:B------:R-:W-:Y:S04]  /*26460*/  LDGSTS.E [R251+0x2b180], desc[UR14][R148.64], !P1 ;  /* 0x2b18000094fb7fae */ /* 0x000fe8000c92184e */
[----:B------:R-:W3:Y:S04]  /*26470*/  LDL.64 R126, [R1+0x16b8] ;  /* 0x0016b800017e7983 */ /* 0x000ee80000100a00 */
[----:B------:R-:W-:Y:S04]  /*26480*/  LDGSTS.E [R251+0x2b200], desc[UR14][R160.64], !P1 ;  /* 0x2b200000a0fb7fae */ /* 0x000fe8000c92184e */
[----:B------:R-:W3:Y:S04]  /*26490*/  LDL.64 R82, [R1+0x1598] ;  /* 0x0015980001527983 */ /* 0x000ee80000100a00 */
[----:B------:R-:W-:Y:S04]  /*264a0*/  LDGSTS.E [R251+0x2b280], desc[UR14][R96.64], !P1 ;  /* 0x2b28000060fb7fae */ /* 0x000fe8000c92184e */
[----:B------:R-:W3:Y:S04]  /*264b0*/  LDL.64 R148, [R1+0x1580] ;  /* 0x0015800001947983 */ /* 0x000ee80000100a00 */
[----:B------:R-:W3:Y:S04]  /*264c0*/  LDL.64 R160, [R1+0x1578] ;  /* 0x0015780001a07983 */ /* 0x000ee80000100a00 */
[----:B------:R-:W-:Y:S04]  /*264d0*/  LDGSTS.E [R251+0x2b300], desc[UR14][R102.64], !P1 ;  /* 0x2b30000066fb7fae */ /* 0x000fe8000c92184e */
[----:B------:R-:W3:Y:S01]  /*264e0*/  LDL.64 R96, [R1+0x1560] ;  /* 0x0015600001607983 */ /* 0x000ee20000100a00 */
[----:B------:R-:W-:-:S02]  /*264f0*/  IADD3 R37, R44, -0xb1, RZ ;  /* 0xffffff4f2c257810 */ /* 0x000fc40007ffe0ff */
[----:B------:R-:W1:Y:S01]  /*26500*/  LDC R44, c[0x0][0x230] ;  /* 0x00008c00ff2c7b82 */ /* 0x000e620000000800 */
[----:B------:R-:W3:Y:S04]  /*26510*/  LDL.64 R102, [R1+0x2328] ;  /* 0x0023280001667983 */ /* 0x000ee80000100a00 */
[----:B-----5:R-:W-:Y:S04]  /*26520*/  LDGSTS.E [R251+0x2b380], desc[UR14][R128.64], !P1 ;  /* 0x2b38000080fb7fae */ /* 0x020fe8000c92184e */
[----:B------:R-:W5:Y:S01]  /*26530*/  LDL.64 R128, [R1+0x1558] ;  /* 0x0015580001807983 */ /* 0x000f620000100a00 */
[----:B------:R-:W-:Y:S01]  /*26540*/  ISETP.GE.U32.AND P3, PT, R37, 0x7ffffed0, PT ;  /* 0x7ffffed02500780c */ /* 0x000fe20003f66070 */
[----:B------:R-:W-:-:S02]  /*26550*/  VIADD R37, R43, 0xffffff4b ;  /* 0xffffff4b2b257836 */ /* 0x000fc40000000000 */
[----:B------:R-:W1:Y:S10]  /*26560*/  LDC R43, c[0x0][0x230] ;  /* 0x00008c00ff2b7b82 */ /* 0x000e740000000800 */
[----:B------:R-:W-:Y:S04]  /*26570*/  LDGSTS.E [R251+0x2c000], desc[UR14][R158.64], !P3 ;  /* 0x2c0000009efb7fae */ /* 0x000fe8000d92184e */
[----:B------:R-:W-:Y:S04]  /*26580*/  LDGSTS.E [R251+0x2c080], desc[UR14][R112.64], !P3 ;  /* 0x2c08000070fb7fae */ /* 0x000fe8000d92184e */
[----:B------:R-:W-:Y:S04]  /*26590*/  LDGSTS.E [R251+0x2c100], desc[UR14][R32.64], !P3 ;  /* 0x2c10000020fb7fae */ /* 0x000fe8000d92184e */
[----:B------:R-:W5:Y:S04]  /*265a0*/  LDL.64 R158, [R1+0x1548] ;  /* 0x00154800019e7983 */ /* 0x000f680000100a00 */
[----:B------:R-:W5:Y:S04]  /*265b0*/  LDL.64 R112, [R1+0x1420] ;  /* 0x0014200001707983 */ /* 0x000f680000100a00 */
[----:B------:R-:W-:Y:S04]  /*265c0*/  LDGSTS.E [R251+0x2c180], desc[UR14][R34.64], !P3 ;  /* 0x2c18000022fb7fae */ /* 0x000fe8000d92184e */
[----:B------:R-:W5:Y:S04]  /*265d0*/  LDL.64 R32, [R1+0x1418] ;  /* 0x0014180001207983 */ /* 0x000f680000100a00 */
[----:B--2---:R-:W-:Y:S04]  /*265e0*/  LDGSTS.E [R251+0x2c200], desc[UR14][R120.64], !P3 ;  /* 0x2c20000078fb7fae */ /* 0x004fe8000d92184e */
[----:B------:R-:W2:Y:S04]  /*265f0*/  LDL.64 R34, [R1+0x1410] ;  /* 0x0014100001227983 */ /* 0x000ea80000100a00 */
[----:B----4-:R-:W-:Y:S04]  /*26600*/  LDGSTS.E [R251+0x2c280], desc[UR14][R122.64], !P3 ;  /* 0x2c2800007afb7fae */ /* 0x010fe8000d92184e */
[----:B------:R-:W4:Y:S01]  /*26610*/  LDL.64 R120, [R1+0x1408] ;  /* 0x0014080001787983 */ /* 0x000f220000100a00 */
[----:B------:R-:W-:-:S03]  /*26620*/  ISETP.GE.U32.AND P5, PT, R37, 0x7ffffecc, PT ;  /* 0x7ffffecc2500780c */ /* 0x000fc60003fa6070 */
        /* <DEDUP_REMOVED lines=15> */
[----:B------:R-:W3:Y:S01]  /*26720*/  LDL.64 R160, [R1+0x1328] ;  /* 0x0013280001a07983 */ /* 0x000ee20000100a00 */
[----:B------:R-:W-:-:S02]  /*26730*/  VIADD R37, R42, 0xffffff47 ;  /* 0xffffff472a257836 */ /* 0x000fc40000000000 */
[----:B------:R-:W3:Y:S01]  /*26740*/  LDC R42, c[0x0][0x230] ;  /* 0x00008c00ff2a7b82 */ /* 0x000ee20000000800 */
[----:B------:R-:W3:Y:S04]  /*26750*/  LDL.64 R96, [R1+0x1318] ;  /* 0x0013180001607983 */ /* 0x000ee80000100a00 */
[----:B-----5:R-:W-:Y:S04]  /*26760*/  LDGSTS.E [R251+0x2d300], desc[UR14][R128.64], !P5 ;  /* 0x2d30000080fb7fae */ /* 0x020fe8000e92184e */
[----:B------:R-:W5:Y:S01]  /*26770*/  LDL.64 R128, [R1+0x1320] ;  /* 0x0013200001807983 */ /* 0x000f620000100a00 */
[----:B------:R-:W-:-:S02]  /*26780*/  ISETP.GE.U32.AND P1, PT, R37, 0x7ffffec8, PT ;  /* 0x7ffffec82500780c */ /* 0x000fc40003f26070 */
[----:B-1----:R-:W-:Y:S02]  /*26790*/  IADD3 R37, R38, -0xbd, RZ ;  /* 0xffffff4326257810 */ /* 0x002fe40007ffe0ff */
[----:B------:R-:W1:Y:S01]  /*267a0*/  LDC R38, c[0x0][0x230] ;  /* 0x00008c00ff267b82 */ /* 0x000e620000000800 */
[----:B------:R-:W-:Y:S08]  /*267b0*/  LDGSTS.E [R251+0x2d380], desc[UR14][R158.64], !P5 ;  /* 0x2d3800009efb7fae */ /* 0x000ff0000e92184e */
[----:B------:R-:W-:Y:S04]  /*267c0*/  LDGSTS.E [R251+0x2e000], desc[UR14][R102.64], !P1 ;  /* 0x2e00000066fb7fae */ /* 0x000fe8000c92184e */
[----:B------:R-:W-:Y:S04]  /*267d0*/  LDGSTS.E [R251+0x2e080], desc[UR14][R112.64], !P1 ;  /* 0x2e08000070fb7fae */ /* 0x000fe8000c92184e */
[----:B------:R-:W-:Y:S04]  /*267e0*/  LDGSTS.E [R251+0x2e100], desc[UR14][R32.64], !P1 ;  /* 0x2e10000020fb7fae */ /* 0x000fe8000c92184e */
[----:B------:R-:W5:Y:S04]  /*267f0*/  LDL.64 R158, [R1+0x1310] ;  /* 0x00131000019e7983 */ /* 0x000f680000100a00 */
[----:B--2---:R-:W-:Y:S04]  /*26800*/  LDGSTS.E [R251+0x2e180], desc[UR14][R34.64], !P1 ;  /* 0x2e18000022fb7fae */ /* 0x004fe8000c92184e */
[----:B------:R-:W2:Y:S04]  /*26810*/  LDL.64 R112, [R1+0x2528] ;  /* 0x0025280001707983 */ /* 0x000ea80000100a00 */
[----:B----4-:R-:W-:Y:S04]  /*26820*/  LDGSTS.E [R251+0x2e200], desc[UR14][R120.64], !P1 ;  /* 0x2e20000078fb7fae */ /* 0x010fe8000c92184e */
[----:B------:R-:W4:Y:S04]  /*26830*/  LDL.64 R32, [R1+0x1258] ;  /* 0x0012580001207983 */ /* 0x000f280000100a00 */
[----:B------:R-:W-:Y:S04]  /*26840*/  LDGSTS.E [R251+0x2e280], desc[UR14][R122.64], !P1 ;  /* 0x2e2800007afb7fae */ /* 0x000fe8000c92184e */
[----:B------:R-:W4:Y:S04]  /*26850*/  LDL.64 R34, [R1+0x1250] ;  /* 0x0012500001227983 */ /* 0x000f280000100a00 */
[----:B------:R-:W4:Y:S04]  /*26860*/  LDL.64 R120, [R1+0x1248] ;  /* 0x0012480001787983 */ /* 0x000f280000100a00 */
[----:B------:R-:W4:Y:S01]  /*26870*/  LDL.64 R122, [R1+0x1260] ;  /* 0x00126000017a7983 */ /* 0x000f220000100a00 */
[----:B------:R-:W-:-:S03]  /*26880*/  ISETP.GE.U32.AND P3, PT, R37, 0x7ffffec4, PT ;  /* 0x7ffffec42500780c */ /* 0x000fc60003f66070 */
[----:B------:R-:W4:Y:S04]  /*26890*/  LDL.64 R102, [R1+0x2928] ;  /* 0x0029280001667983 */ /* 0x000f280000100a00 */
[----:B------:R-:W-:Y:S04]  /*268a0*/  LDGSTS.E [R251+0x2e300], desc[UR14][R124.64], !P1 ;  /* 0x2e3000007cfb7fae */ /* 0x000fe8000c92184e */
[----:B------:R-:W4:Y:S04]  /*268b0*/  LDL.64 R124, [R1+0x1238] ;  /* 0x00123800017c7983 */ /* 0x000f280000100a00 */
[----:B---3--:R-:W-:Y:S04]  /*268c0*/  LDGSTS.E [R251+0x2e380], desc[UR14][R126.64], !P1 ;  /* 0x2e3800007efb7fae */ /* 0x008fe8000c92184e */
[----:B------:R-:W-:Y:S04]  /*268d0*/  LDGSTS.E [R251+0x2f000], desc[UR14][R156.64], !P3 ;  /* 0x2f0000009cfb7fae */ /* 0x000fe8000d92184e */
[----:B------:R-:W3:Y:S04]  /*268e0*/  LDL.64 R126, [R1+0x1240] ;  /* 0x00124000017e7983 */ /* 0x000ee80000100a00 */
[----:B------:R-:W-:Y:S04]  /*268f0*/  LDGSTS.E [R251+0x2f080], desc[UR14][R92.64], !P3 ;  /* 0x2f0800005cfb7fae */ /* 0x000fe8000d92184e */
[----:B------:R-:W3:Y:S04]  /*26900*/  LDL.64 R156, [R1+0x1230] ;  /* 0x00123000019c7983 */ /* 0x000ee80000100a00 */
[----:B------:R-:W-:Y:S04]  /*26910*/  LDGSTS.E [R251+0x2f100], desc[UR14][R82.64], !P3 ;  /* 0x2f10000052fb7fae */ /* 0x000fe8000d92184e */
[----:B------:R-:W3:Y:S04]  /*26920*/  LDL.64 R92, [R1+0x2628] ;  /* 0x00262800015c7983 */ /* 0x000ee80000100a00 */
[----:B------:R-:W-:Y:S04]  /*26930*/  LDGSTS.E [R251+0x2f180], desc[UR14][R148.64], !P3 ;  /* 0x2f18000094fb7fae */ /* 0x000fe8000d92184e */
[----:B------:R-:W-:Y:S01]  /*26940*/  LDGSTS.E [R251+0x2f200], desc[UR14][R160.64], !P3 ;  /* 0x2f200000a0fb7fae */ /* 0x000fe2000d92184e */
[----:B------:R-:W-:-:S02]  /*26950*/  VIADD R37, R46, 0xffffff3f ;  /* 0xffffff3f2e257836 */ /* 0x000fc40000000000 */
[----:B------:R-:W1:Y:S01]  /*26960*/  LDC R46, c[0x0][0x230] ;  /* 0x00008c00ff2e7b82 */ /* 0x000e620000000800 */
[----:B------:R-:W3:Y:S04]  /*26970*/  LDL.64 R82, [R1+0x1158] ;  /* 0x0011580001527983 */ /* 0x000ee80000100a00 */
[----:B------:R-:W3:Y:S04]  /*26980*/  LDL.64 R148, [R1+0x1180] ;  /* 0x0011800001947983 */ /* 0x000ee80000100a00 */
[----:B------:R-:W3:Y:S04]  /*26990*/  LDL.64 R160, [R1+0x1170] ;  /* 0x0011700001a07983 */ /* 0x000ee80000100a00 */
[----:B-----5:R-:W-:Y:S01]  /*269a0*/  LDGSTS.E [R251+0x2f280], desc[UR14][R128.64], !P3 ;  /* 0x2f28000080fb7fae */ /* 0x020fe2000d92184e */
[----:B------:R-:W-:-:S03]  /*269b0*/  ISETP.GE.U32.AND P5, PT, R37, 0x7ffffec0, PT ;  /* 0x7ffffec02500780c */ /* 0x000fc60003fa6070 */
[----:B------:R-:W-:Y:S04]  /*269c0*/  LDGSTS.E [R251+0x2f300], desc[UR14][R96.64], !P3 ;  /* 0x2f30000060fb7fae */ /* 0x000fe8000d92184e */
[----:B------:R-:W5:Y:S04]  /*269d0*/  LDL.64 R128, [R1+0x1178] ;  /* 0x0011780001807983 */ /* 0x000f680000100a00 */
[----:B------:R-:W5:Y:S01]  /*269e0*/  LDL.64 R96, [R1+0x1168] ;  /* 0x0011680001607983 */ /* 0x000f620000100a00 */
[----:B------:R-:W-:Y:S02]  /*269f0*/  VIADD R37, R45, 0xffffff3b ;  /* 0xffffff3b2d257836 */ /* 0x000fe40000000000 */
[----:B------:R-:W1:Y:S01]  /*26a00*/  LDC R45, c[0x0][0x230] ;  /* 0x00008c00ff2d7b82 */ /* 0x000e620000000800 */
[----:B------:R-:W-:Y:S04]  /*26a10*/  LDGSTS.E [R251+0x2f380], desc[UR14][R158.64], !P3 ;  /* 0x2f3800009efb7fae */ /* 0x000fe8000d92184e */
[----:B--2---:R-:W-:Y:S04]  /*26a20*/  LDGSTS.E [R251+0x30000], desc[UR14][R112.64], !P5 ;  /* 0x3000000070fb7fae */ /* 0x004fe8000e92184e */
[----:B------:R-:W2:Y:S01]  /*26a30*/  LDL.64 R158, [R1+0x1160] ;  /* 0x00116000019e7983 */ /* 0x000ea20000100a00 */
[----:B------:R-:W-:-:S03]  /*26a40*/  ISETP.GE.U32.AND P1, PT, R37, 0x7ffffebc, PT ;  /* 0x7ffffebc2500780c */ /* 0x000fc60003f26070 */
[----:B------:R-:W2:Y:S04]  /*26a50*/  LDL.64 R112, [R1+0x10a0] ;  /* 0x0010a00001707983 */ /* 0x000ea80000100a00 */
[----:B----4-:R-:W-:Y:S04]  /*26a60*/  LDGSTS.E [R251+0x30080], desc[UR14][R122.64], !P5 ;  /* 0x300800007afb7fae */ /* 0x010fe8000e92184e */
[----:B------:R-:W-:Y:S04]  /*26a70*/  LDGSTS.E [R251+0x30100], desc[UR14][R32.64], !P5 ;  /* 0x3010000020fb7fae */ /* 0x000fe8000e92184e */
[----:B------:R-:W-:Y:S04]  /*26a80*/  LDGSTS.E [R251+0x30180], desc[UR14][R34.64], !P5 ;  /* 0x3018000022fb7fae */ /* 0x000fe8000e92184e */
[----:B------:R-:W-:Y:S04]  /*26a90*/  LDGSTS.E [R251+0x30200], desc[UR14][R120.64], !P5 ;  /* 0x3020000078fb7fae */ /* 0x000fe8000e92184e */
[----:B------:R-:W4:Y:S04]  /*26aa0*/  LDL.64 R122, [R1+0x1150] ;  /* 0x00115000017a7983 */ /* 0x000f280000100a00 */
[----:B------:R-:W4:Y:S04]  /*26ab0*/  LDL.64 R32, [R1+0x1098] ;  /* 0x0010980001207983 */ /* 0x000f280000100a00 */
[----:B------:R-:W4:Y:S04]  /*26ac0*/  LDL.64 R34, [R1+0x1090] ;  /* 0x0010900001227983 */ /* 0x000f280000100a00 */
[----:B------:R-:W4:Y:S04]  /*26ad0*/  LDL.64 R120, [R1+0x1088] ;  /* 0x0010880001787983 */ /* 0x000f280000100a00 */
[----:B---3--:R-:W-:Y:S04]  /*26ae0*/  LDGSTS.E [R251+0x30280], desc[UR14][R126.64], !P5 ;  /* 0x302800007efb7fae */ /* 0x008fe8000e92184e */
[----:B------:R-:W-:Y:S04]  /*26af0*/  LDGSTS.E [R251+0x30300], desc[UR14][R124.64], !P5 ;  /* 0x303000007cfb7fae */ /* 0x000fe8000e92184e */
[----:B------:R-:W-:Y:S04]  /*26b00*/  LDGSTS.E [R251+0x30380], desc[UR14][R156.64], !P5 ;  /* 0x303800009cfb7fae */ /* 0x000fe8000e92184e */
[----:B------:R-:W3:Y:S04]  /*26b10*/  LDL.64 R126, [R1+0x2728] ;  /* 0x00272800017e7983 */ /* 0x000ee80000100a00 */
[----:B------:R-:W3:Y:S04]  /*26b20*/  LDL.64 R124, [R1+0x1080] ;  /* 0x00108000017c7983 */ /* 0x000ee80000100a00 */
[----:B------:R-:W-:Y:S01]  /*26b30*/  LDGSTS.E [R251+0x31000], desc[UR14][R92.64], !P1 ;  /* 0x310000005cfb7fae */ /* 0x000fe2000c92184e */
[----:B------:R-:W-:-:S02]  /*26b40*/  IADD3 R37, R44, -0xc9, RZ ;  /* 0xffffff372c257810 */ /* 0x000fc40007ffe0ff */
[----:B------:R-:W1:Y:S01]  /*26b50*/  LDC R44, c[0x0][0x230] ;  /* 0x00008c00ff2c7b82 */ /* 0x000e620000000800 */
[----:B------:R-:W3:Y:S04]  /*26b60*/  LDL.64 R156, [R1+0x2828] ;  /* 0x00282800019c7983 */ /* 0x000ee80000100a00 */
[----:B------:R-:W-:Y:S01]  /*26b70*/  LDGSTS.E [R251+0x31080], desc[UR14][R148.64], !P1 ;  /* 0x3108000094fb7fae */ /* 0x000fe2000c92184e */
[----:B------:R-:W-:-:S03]  /*26b80*/  ISETP.GE.U32.AND P3, PT, R37, 0x7ffffeb8, PT ;  /* 0x7ffffeb82500780c */ /* 0x000fc60003f66070 */
[----:B------:R-:W3:Y:S04]  /*26b90*/  LDL.64 R92, [R1+0xfb0] ;  /* 0x000fb000015c7983 */ /* 0x000ee80000100a00 */
[----:B------:R-:W3:Y:S04]  /*26ba0*/  LDL.64 R148, [R1+0xfa8] ;  /* 0x000fa80001947983 */ /* 0x000ee80000100a00 */
[----:B-----5:R-:W-:Y:S04]  /*26bb0*/  LDGSTS.E [R251+0x31100], desc[UR14][R128.64], !P1 ;  /* 0x3110000080fb7fae */ /* 0x020fe8000c92184e */
[----:B------:R-:W-:Y:S04]  /*26bc0*/  LDGSTS.E [R251+0x31180], desc[UR14][R160.64], !P1 ;  /* 0x31180000a0fb7fae */ /* 0x000fe8000c92184e */
[----:B------:R-:W-:Y:S04]  /*26bd0*/  LDGSTS.E [R251+0x31200], desc[UR14][R96.64], !P1 ;  /* 0x3120000060fb7fae */ /* 0x000fe8000c92184e */
[----:B------:R-:W5:Y:S04]  /*26be0*/  LDL.64 R128, [R1+0x1070] ;  /* 0x0010700001807983 */ /* 0x000f680000100a00 */
[----:B------:R-:W5:Y:S04]  /*26bf0*/  LDL.64 R160, [R1+0xfa0] ;  /* 0x000fa00001a07983 */ /* 0x000f680000100a00 */
[----:B------:R-:W5:Y:S04]  /*26c00*/  LDL.64 R96, [R1+0xf98] ;  /* 0x000f980001607983 */ /* 0x000f680000100a00 */
[----:B--2---:R-:W-:Y:S04]  /*26c10*/  LDGSTS.E [R251+0x31280], desc[UR14][R158.64], !P1 ;  /* 0x312800009efb7fae */ /* 0x004fe8000c92184e */
[----:B------:R-:W-:Y:S04]  /*26c20*/  LDGSTS.E [R251+0x31300], desc[UR14][R82.64], !P1 ;  /* 0x3130000052fb7fae */ /* 0x000fe8000c92184e */
[----:B------:R-:W2:Y:S04]  /*26c30*/  LDL.64 R158, [R1+0xf90] ;  /* 0x000f9000019e7983 */ /* 0x000ea80000100a00 */
[----:B------:R-:W2:Y:S04]  /*26c40*/  LDL.64 R82, [R1+0xed0] ;  /* 0x000ed00001527983 */ /* 0x000ea80000100a00 */
[----:B----4-:R-:W-:Y:S04]  /*26c50*/  LDGSTS.E [R251+0x31380], desc[UR14][R122.64], !P1 ;  /* 0x313800007afb7fae */ /* 0x010fe8000c92184e */
[----:B------:R-:W4:Y:S04]  /*26c60*/  LDL.64 R122, [R1+0xf88] ;  /* 0x000f8800017a7983 */ /* 0x000f280000100a00 */
[----:B---3--:R-:W-:Y:S04]  /*26c70*/  LDGSTS.E [R251+0x32000], desc[UR14][R126.64], !P3 ;  /* 0x320000007efb7fae */ /* 0x008fe8000d92184e */
        /* <DEDUP_REMOVED lines=12> */
[----:B-----5:R-:W-:Y:S01]  /*26d40*/  LDGSTS.E [R251+0x32380], desc[UR14][R128.64], !P3 ;  /* 0x3238000080fb7fae */ /* 0x020fe2000d92184e */
[----:B------:R-:W-:-:S02]  /*26d50*/  VIADD R37, R43, 0xffffff33 ;  /* 0xffffff332b257836 */ /* 0x000fc40000000000 */
[----:B------:R-:W5:Y:S01]  /*26d60*/  LDC R43, c[0x0][0x230] ;  /* 0x00008c00ff2b7b82 */ /* 0x000f620000000800 */
[----:B------:R-:W5:Y:S04]  /*26d70*/  LDL.64 R246, [R1+0xb20] ;  /* 0x000b200001f67983 */ /* 0x000f680000100a00 */
[----:B------:R-:W5:Y:S01]  /*26d80*/  LDL.64 R128, [R1+0xea0] ;  /* 0x000ea00001807983 */ /* 0x000f620000100a00 */
[----:B------:R-:W-:Y:S01]  /*26d90*/  ISETP.GE.U32.AND P5, PT, R37, 0x7ffffeb4, PT ;  /* 0x7ffffeb42500780c */ /* 0x000fe20003fa6070 */
[----:B------:R-:W-:Y:S02]  /*26da0*/  VIADD R37, R42, 0xffffff2f ;  /* 0xffffff2f2a257836 */ /* 0x000fe40000000000 */
[----:B------:R-:W1:Y:S03]  /*26db0*/  LDC R42, c[0x0][0x230] ;  /* 0x00008c00ff2a7b82 */ /* 0x000e660000000800 */
[----:B------:R-:W-:-:S07]  /*26dc0*/  ISETP.GE.U32.AND P1, PT, R37, 0x7ffffeb0, PT ;  /* 0x7ffffeb02500780c */ /* 0x000fce0003f26070 */
[----:B------:R-:W-:Y:S04]  /*26dd0*/  LDGSTS.E [R251+0x33000], desc[UR14][R156.64], !P5 ;  /* 0x330000009cfb7fae */ /* 0x000fe8000e92184e */
[----:B------:R-:W-:Y:S04]  /*26de0*/  LDGSTS.E [R251+0x33080], desc[UR14][R92.64], !P5 ;  /* 0x330800005cfb7fae */ /* 0x000fe8000e92184e */
[----:B------:R-:W-:Y:S04]  /*26df0*/  LDGSTS.E [R251+0x33100], desc[UR14][R148.64], !P5 ;  /* 0x3310000094fb7fae */ /* 0x000fe8000e92184e */
[----:B------:R-:W5:Y:S04]  /*26e00*/  LDL.64 R156, [R1+0x2a28] ;  /* 0x002a2800019c7983 */ /* 0x000f680000100a00 */
[----:B------:R-:W5:Y:S04]  /*26e10*/  LDL.64 R92, [R1+0xdf0] ;  /* 0x000df000015c7983 */ /* 0x000f680000100a00 */
[----:B------:R-:W-:Y:S04]  /*26e20*/  LDGSTS.E [R251+0x33180], desc[UR14][R160.64], !P5 ;  /* 0x33180000a0fb7fae */ /* 0x000fe8000e92184e */
[----:B------:R-:W5:Y:S04]  /*26e30*/  LDL.64 R148, [R1+0xde8] ;  /* 0x000de80001947983 */ /* 0x000f680000100a00 */
[----:B------:R-:W-:Y:S04]  /*26e40*/  LDGSTS.E [R251+0x33200], desc[UR14][R96.64], !P5 ;  /* 0x3320000060fb7fae */ /* 0x000fe8000e92184e */
[----:B------:R-:W5:Y:S04]  /*26e50*/  LDL.64 R160, [R1+0xde0] ;  /* 0x000de00001a07983 */ /* 0x000f680000100a00 */
[----:B--2---:R-:W-:Y:S04]  /*26e60*/  LDGSTS.E [R251+0x33280], desc[UR14][R158.64], !P5 ;  /* 0x332800009efb7fae */ /* 0x004fe8000e92184e */
[----:B------:R-:W2:Y:S04]  /*26e70*/  LDL.64 R96, [R1+0xdd8] ;  /* 0x000dd80001607983 */ /* 0x000ea80000100a00 */
[----:B----4-:R-:W-:Y:S04]  /*26e80*/  LDGSTS.E [R251+0x33300], desc[UR14][R122.64], !P5 ;  /* 0x333000007afb7fae */ /* 0x010fe8000e92184e */
        /* <DEDUP_REMOVED lines=10> */
[----:B------:R-:W3:Y:S04]  /*26f30*/  LDL.64 R82, [R1+0x2b28] ;  /* 0x002b280001527983 */ /* 0x000ee80000100a00 */
[----:B------:R-:W-:Y:S04]  /*26f40*/  LDGSTS.E [R251+0x34300], desc[UR14][R124.64], !P1 ;  /* 0x343000007cfb7fae */ /* 0x000fe8000c92184e */
[----:B------:R-:W3:Y:S04]  /*26f50*/  LDL.64 R112, [R1+0xd08] ;  /* 0x000d080001707983 */ /* 0x000ee80000100a00 */
[----:B------:R-:W3:Y:S04]  /*26f60*/  LDL.64 R32, [R1+0xd00] ;  /* 0x000d000001207983 */ /* 0x000ee80000100a00 */
[----:B------:R-:W3:Y:S04]  /*26f70*/  LDL.64 R124, [R1+0xd10] ;  /* 0x000d1000017c7983 */ /* 0x000ee80000100a00 */
[----:B------:R-:W3:Y:S04]  /*26f80*/  LDL.64 R34, [R1+0xcf8] ;  /* 0x000cf80001227983 */ /* 0x000ee80000100a00 */
[----:B-----5:R-:W-:Y:S01]  /*26f90*/  LDGSTS.E [R251+0x34380], desc[UR14][R128.64], !P1 ;  /* 0x3438000080fb7fae */ /* 0x020fe2000c92184e */
[----:B-1----:R-:W-:-:S02]  /*26fa0*/  IADD3 R37, R38, -0xd5, RZ ;  /* 0xffffff2b26257810 */ /* 0x002fc40007ffe0ff */
[----:B------:R-:W1:Y:S01]  /*26fb0*/  LDC R38, c[0x0][0x230] ;  /* 0x00008c00ff267b82 */ /* 0x000e620000000800 */
[----:B------:R-:W5:Y:S04]  /*26fc0*/  LDL.64 R120, [R1+0xce8] ;  /* 0x000ce80001787983 */ /* 0x000f680000100a00 */
[----:B------:R-:W5:Y:S04]  /*26fd0*/  LDL.64 R102, [R1+0x3ee8] ;  /* 0x003ee80001667983 */ /* 0x000f680000100a00 */
        /* <DEDUP_REMOVED lines=15> */
[----:B------:R-:W-:Y:S04]  /*270d0*/  LDGSTS.E [R251+0x35300], desc[UR14][R122.64], !P3 ;  /* 0x353000007afb7fae */ /* 0x000fe8000d92184e */
[----:B------:R-:W4:Y:S01]  /*270e0*/  LDL.64 R158, [R1+0xc18] ;  /* 0x000c1800019e7983 */ /* 0x000f220000100a00 */
[----:B------:R-:W-:-:S03]  /*270f0*/  ISETP.GE.U32.AND P5, PT, R37, 0x7ffffea8, PT ;  /* 0x7ffffea82500780c */ /* 0x000fc60003fa6070 */
[----:B------:R-:W4:Y:S04]  /*27100*/  LDL.64 R122, [R1+0xc08] ;  /* 0x000c0800017a7983 */ /* 0x000f280000100a00 */
[----:B---3--:R-:W-:Y:S04]  /*27110*/  LDGSTS.E [R251+0x35380], desc[UR14][R126.64], !P3 ;  /* 0x353800007efb7fae */ /* 0x008fe8000d92184e */
[----:B------:R-:W3:Y:S04]  /*27120*/  LDL.64 R126, [R1+0xc10] ;  /* 0x000c1000017e7983 */ /* 0x000ee80000100a00 */
[----:B------:R-:W-:Y:S04]  /*27130*/  LDGSTS.E [R251+0x36000], desc[UR14][R82.64], !P5 ;  /* 0x3600000052fb7fae */ /* 0x000fe8000e92184e */
[----:B------:R-:W3:Y:S04]  /*27140*/  LDL.64 R82, [R1+0x2d28] ;  /* 0x002d280001527983 */ /* 0x000ee80000100a00 */
[----:B------:R-:W-:Y:S04]  /*27150*/  LDGSTS.E [R251+0x36080], desc[UR14][R124.64], !P5 ;  /* 0x360800007cfb7fae */ /* 0x000fe8000e92184e */
[----:B------:R-:W-:Y:S04]  /*27160*/  LDGSTS.E [R251+0x36100], desc[UR14][R112.64], !P5 ;  /* 0x3610000070fb7fae */ /* 0x000fe8000e92184e */
[----:B------:R-:W-:Y:S04]  /*27170*/  LDGSTS.E [R251+0x36180], desc[UR14][R32.64], !P5 ;  /* 0x3618000020fb7fae */ /* 0x000fe8000e92184e */
[----:B------:R-:W3:Y:S04]  /*27180*/  LDL.64 R124, [R1+0xc00] ;  /* 0x000c0000017c7983 */ /* 0x000ee80000100a00 */
[----:B------:R-:W-:Y:S04]  /*27190*/  LDGSTS.E [R251+0x36200], desc[UR14][R34.64], !P5 ;  /* 0x3620000022fb7fae */ /* 0x000fe8000e92184e */
[----:B-----5:R-:W-:Y:S01]  /*271a0*/  LDGSTS.E [R251+0x36280], desc[UR14][R128.64], !P5 ;  /* 0x3628000080fb7fae */ /* 0x020fe2000e92184e */
[----:B------:R-:W-:-:S02]  /*271b0*/  VIADD R37, R45, 0xffffff23 ;  /* 0xffffff232d257836 */ /* 0x000fc40000000000 */
[----:B------:R-:W5:Y:S01]  /*271c0*/  LDC R45, c[0x0][0x230] ;  /* 0x00008c00ff2d7b82 */ /* 0x000f620000000800 */
[----:B------:R-:W5:Y:S04]  /*271d0*/  LDL.64 R112, [R1+0xb48] ;  /* 0x000b480001707983 */ /* 0x000f680000100a00 */
[----:B------:R-:W5:Y:S04]  /*271e0*/  LDL.64 R32, [R1+0xb40] ;  /* 0x000b400001207983 */ /* 0x000f680000100a00 */
[----:B------:R-:W5:Y:S01]  /*271f0*/  LDL.64 R128, [R1+0xb50] ;  /* 0x000b500001807983 */ /* 0x000f620000100a00 */
[----:B------:R-:W-:-:S03]  /*27200*/  ISETP.GE.U32.AND P1, PT, R37, 0x7ffffea4, PT ;  /* 0x7ffffea42500780c */ /* 0x000fc60003f26070 */
[----:B------:R-:W-:Y:S04]  /*27210*/  LDGSTS.E [R251+0x36300], desc[UR14][R120.64], !P5 ;  /* 0x3630000078fb7fae */ /* 0x000fe8000e92184e */
[----:B------:R-:W5:Y:S04]  /*27220*/  LDL.64 R34, [R1+0xb38] ;  /* 0x000b380001227983 */ /* 0x000f680000100a00 */
[----:B------:R-:W5:Y:S04]  /*27230*/  LDL.64 R120, [R1+0xb30] ;  /* 0x000b300001787983 */ /* 0x000f680000100a00 */
[----:B------:R-:W-:Y:S04]  /*27240*/  LDGSTS.E [R251+0x36380], desc[UR14][R156.64], !P5 ;  /* 0x363800009cfb7fae */ /* 0x000fe8000e92184e */
[----:B------:R-:W-:Y:S01]  /*27250*/  LDGSTS.E [R251+0x37000], desc[UR14][R92.64], !P1 ;  /* 0x370000005cfb7fae */ /* 0x000fe2000c92184e */
[----:B------:R-:W-:-:S02]  /*27260*/  IADD3 R37, R44, -0xe1, RZ ;  /* 0xffffff1f2c257810 */ /* 0x000fc40007ffe0ff */
[----:B------:R-:W1:Y:S01]  /*27270*/  LDC R44, c[0x0][0x230] ;  /* 0x00008c00ff2c7b82 */ /* 0x000e620000000800 */
[----:B------:R-:W5:Y:S04]  /*27280*/  LDL.64 R156, [R1+0x3218] ;  /* 0x00321800019c7983 */ /* 0x000f680000100a00 */
[----:B--2---:R-:W-:Y:S04]  /*27290*/  LDGSTS.E [R251+0x37080], desc[UR14][R148.64], !P1 ;  /* 0x3708000094fb7fae */ /* 0x004fe8000c92184e */
[----:B------:R-:W2:Y:S04]  /*272a0*/  LDL.64 R92, [R1+0x3210] ;  /* 0x00321000015c7983 */ /* 0x000ea80000100a00 */
[----:B----4-:R-:W-:Y:S04]  /*272b0*/  LDGSTS.E [R251+0x37100], desc[UR14][R160.64], !P1 ;  /* 0x37100000a0fb7fae */ /* 0x010fe8000c92184e */
[----:B------:R-:W-:Y:S04]  /*272c0*/  LDGSTS.E [R251+0x37180], desc[UR14][R96.64], !P1 ;  /* 0x3718000060fb7fae */ /* 0x000fe8000c92184e */
[----:B------:R-:W4:Y:S04]  /*272d0*/  LDL.64 R148, [R1+0x3ec8] ;  /* 0x003ec80001947983 */ /* 0x000f280000100a00 */
[----:B------:R-:W-:Y:S04]  /*272e0*/  LDGSTS.E [R251+0x37200], desc[UR14][R158.64], !P1 ;  /* 0x372000009efb7fae */ /* 0x000fe8000c92184e */
[----:B------:R-:W2:Y:S04]  /*272f0*/  LDL.64 R160, [R1+0xa70] ;  /* 0x000a700001a07983 */ /* 0x000ea80000100a00 */
[----:B------:R-:W2:Y:S01]  /*27300*/  LDL.64 R96, [R1+0xa68] ;  /* 0x000a680001607983 */ /* 0x000ea20000100a00 */
[----:B------:R-:W-:-:S03]  /*27310*/  ISETP.GE.U32.AND P3, PT, R37, 0x7ffffea0, PT ;  /* 0x7ffffea02500780c */ /* 0x000fc60003f66070 */
[----:B------:R-:W2:Y:S04]  /*27320*/  LDL.64 R158, [R1+0xa58] ;  /* 0x000a5800019e7983 */ /* 0x000ea80000100a00 */
[----:B---3--:R-:W-:Y:S04]  /*27330*/  LDGSTS.E [R251+0x37280], desc[UR14][R126.64], !P1 ;  /* 0x372800007efb7fae */ /* 0x008fe8000c92184e */
[----:B------:R-:W-:Y:S04]  /*27340*/  LDGSTS.E [R251+0x37300], desc[UR14][R122.64], !P1 ;  /* 0x373000007afb7fae */ /* 0x000fe8000c92184e */
[----:B------:R-:W3:Y:S04]  /*27350*/  LDL.64 R126, [R1+0xa60] ;  /* 0x000a6000017e7983 */ /* 0x000ee80000100a00 */
[----:B------:R-:W3:Y:S04]  /*27360*/  LDL.64 R122, [R1+0xa50] ;  /* 0x000a5000017a7983 */ /* 0x000ee80000100a00 */
[----:B------:R-:W-:Y:S04]  /*27370*/  LDGSTS.E [R251+0x37380], desc[UR14][R124.64], !P1 ;  /* 0x373800007cfb7fae */ /* 0x000fe8000c92184e */
[----:B------:R-:W-:Y:S04]  /*27380*/  LDGSTS.E [R251+0x38000], desc[UR14][R82.64], !P3 ;  /* 0x3800000052fb7fae */ /* 0x000fe8000d92184e */
[----:B------:R-:W3:Y:S01]  /*27390*/  LDL.64 R124, [R1+0xa48] ;  /* 0x000a4800017c7983 */ /* 0x000ee20000100a00 */
[----:B------:R-:W-:-:S02]  /*273a0*/  VIADD R37, R43, 0xffffff1b ;  /* 0xffffff1b2b257836 */ /* 0x000fc40000000000 */
[----:B------:R-:W1:Y:S01]  /*273b0*/  LDC R43, c[0x0][0x230] ;  /* 0x00008c00ff2b7b82 */ /* 0x000e620000000800 */
[----:B------:R-:W3:Y:S04]  /*273c0*/  LDL.64 R82, [R1+0x3208] ;  /* 0x0032080001527983 */ /* 0x000ee80000100a00 */
[----:B-----5:R-:W-:Y:S01]  /*273d0*/  LDGSTS.E [R251+0x38080], desc[UR14][R128.64], !P3 ;  /* 0x3808000080fb7fae */ /* 0x020fe2000d92184e */
        /* <DEDUP_REMOVED lines=8> */
[----:B------:R-:W5:Y:S04]  /*27460*/  LDL.64 R112, [R1+0x3200] ;  /* 0x0032000001707983 */ /* 0x000f680000100a00 */
[----:B------:R-:W5:Y:S04]  /*27470*/  LDL.64 R32, [R1+0x31f8] ;  /* 0x0031f80001207983 */ /* 0x000f680000100a00 */
[----:B------:R-:W5:Y:S04]  /*27480*/  LDL.64 R34, [R1+0x31f0] ;  /* 0x0031f00001227983 */ /* 0x000f680000100a00 */
[----:B------:R-:W5:Y:S01]  /*27490*/  LDL.64 R120, [R1+0x31e8] ;  /* 0x0031e80001787983 */ /* 0x000f620000100a00 */
[----:B------:R-:W-:-:S02]  /*274a0*/  VIADD R37, R42, 0xffffff17 ;  /* 0xffffff172a257836 */ /* 0x000fc40000000000 */
[----:B------:R-:W1:Y:S01]  /*274b0*/  LDC R42, c[0x0][0x230] ;  /* 0x00008c00ff2a7b82 */ /* 0x000e620000000800 */
[----:B------:R-:W5:Y:S04]  /*274c0*/  LDL.64 R116, [R1+0x33d0] ;  /* 0x0033d00001747983 */ /* 0x000f680000100a00 */
[----:B----4-:R-:W-:Y:S04]  /*274d0*/  LDGSTS.E [R251+0x39000], desc[UR14][R148.64], !P5 ;  /* 0x3900000094fb7fae */ /* 0x010fe8000e92184e */
[----:B------:R-:W4:Y:S04]  /*274e0*/  LDL.64 R246, [R1+0x33c8] ;  /* 0x0033c80001f67983 */ /* 0x000f280000100a00 */
[----:B--2---:R-:W-:Y:S04]  /*274f0*/  LDGSTS.E [R251+0x39080], desc[UR14][R160.64], !P5 ;  /* 0x39080000a0fb7fae */ /* 0x004fe8000e92184e */
[----:B------:R-:W-:Y:S04]  /*27500*/  LDGSTS.E [R251+0x39100], desc[UR14][R96.64], !P5 ;  /* 0x3910000060fb7fae */ /* 0x000fe8000e92184e */
[----:B------:R-:W2:Y:S04]  /*27510*/  LDL.64 R148, [R1+0x32f0] ;  /* 0x0032f00001947983 */ /* 0x000ea80000100a00 */
[----:B------:R-:W4:Y:S04]  /*27520*/  LDL.64 R160, [R1+0x32e8] ;  /* 0x0032e80001a07983 */ /* 0x000f280000100a00 */
[----:B------:R-:W4:Y:S04]  /*27530*/  LDL.64 R96, [R1+0x32e0] ;  /* 0x0032e00001607983 */ /* 0x000f280000100a00 */
[----:B---3--:R-:W-:Y:S04]  /*27540*/  LDGSTS.E [R251+0x39180], desc[UR14][R126.64], !P5 ;  /* 0x391800007efb7fae */ /* 0x008fe8000e92184e */
[----:B------:R-:W-:Y:S04]  /*27550*/  LDGSTS.E [R251+0x39200], desc[UR14][R158.64], !P5 ;  /* 0x392000009efb7fae */ /* 0x000fe8000e92184e */
[----:B------:R-:W-:Y:S04]  /*27560*/  LDGSTS.E [R251+0x39280], desc[UR14][R122.64], !P5 ;  /* 0x392800007afb7fae */ /* 0x000fe8000e92184e */
[----:B------:R-:W3:Y:S04]  /*27570*/  LDL.64 R126, [R1+0x3f08] ;  /* 0x003f0800017e7983 */ /* 0x000ee80000100a00 */
[----:B------:R-:W4:Y:S04]  /*27580*/  LDL.64 R158, [R1+0x32d8] ;  /* 0x0032d800019e7983 */ /* 0x000f280000100a00 */
[----:B------:R-:W4:Y:S04]  /*27590*/  LDL.64 R122, [R1+0x32d0] ;  /* 0x0032d000017a7983 */ /* 0x000f280000100a00 */
[----:B------:R-:W-:Y:S04]  /*275a0*/  LDGSTS.E [R251+0x39300], desc[UR14][R124.64], !P5 ;  /* 0x393000007cfb7fae */ /* 0x000fe8000e92184e */
[----:B------:R-:W4:Y:S04]  /*275b0*/  LDL.64 R124, [R1+0x32c8] ;  /* 0x0032c800017c7983 */ /* 0x000f280000100a00 */
[----:B-----5:R-:W-:Y:S04]  /*275c0*/  LDGSTS.E [R251+0x39380], desc[UR14][R128.64], !P5 ;  /* 0x3938000080fb7fae */ /* 0x020fe8000e92184e */
[----:B------:R-:W5:Y:S01]  /*275d0*/  LDL.64 R128, [R1+0x32c0] ;  /* 0x0032c00001807983 */ /* 0x000f620000100a00 */
[----:B------:R-:W-:-:S02]  /*275e0*/  ISETP.GE.U32.AND P1, PT, R37, 0x7ffffe98, PT ;  /* 0x7ffffe982500780c */ /* 0x000fc40003f26070 */
[----:B-1----:R-:W-:Y:S02]  /*275f0*/  IADD3 R37, R38, -0xed, RZ ;  /* 0xffffff1326257810 */ /* 0x002fe40007ffe0ff */
[----:B------:R-:W1:Y:S02]  /*27600*/  LDC R38, c[0x0][0x230] ;  /* 0x00008c00ff267b82 */ /* 0x000e640000000800 */
[----:B------:R-:W-:-:S07]  /*27610*/  ISETP.GE.U32.AND P3, PT, R37, 0x7ffffe94, PT ;  /* 0x7ffffe942500780c */ /* 0x000fce0003f66070 */
        /* <DEDUP_REMOVED lines=8> */
[----:B------:R-:W5:Y:S04]  /*276a0*/  LDL.64 R32, [R1+0x33c0] ;  /* 0x0033c00001207983 */ /* 0x000f680000100a00 */
[----:B------:R-:W5:Y:S04]  /*276b0*/  LDL.64 R34, [R1+0x33b8] ;  /* 0x0033b80001227983 */ /* 0x000f680000100a00 */
[----:B------:R-:W5:Y:S04]  /*276c0*/  LDL.64 R120, [R1+0x33b0] ;  /* 0x0033b00001787983 */ /* 0x000f680000100a00 */
[----:B------:R-:W5:Y:S04]  /*276d0*/  LDL.64 R102, [R1+0x33a0] ;  /* 0x0033a00001667983 */ /* 0x000f680000100a00 */
[----:B------:R-:W5:Y:S04]  /*276e0*/  LDL.64 R156, [R1+0x3408] ;  /* 0x00340800019c7983 */ /* 0x000f680000100a00 */
[----:B------:R-:W5:Y:S04]  /*276f0*/  LDL.64 R92, [R1+0x3400] ;  /* 0x00340000015c7983 */ /* 0x000f680000100a00 */
[----:B------:R-:W5:Y:S04]  /*27700*/  LDL.64 R82, [R1+0x33f8] ;  /* 0x0033f80001527983 */ /* 0x000f680000100a00 */
[----:B------:R-:W5:Y:S04]  /*27710*/  LDL.64 R112, [R1+0x33f0] ;  /* 0x0033f00001707983 */ /* 0x000f680000100a00 */
[----:B---3--:R-:W-:Y:S04]  /*27720*/  LDGSTS.E [R251+0x3b000], desc[UR14][R126.64], !P3 ;  /* 0x3b0000007efb7fae */ /* 0x008fe8000d92184e */
[----:B--2---:R-:W-:Y:S04]  /*27730*/  LDGSTS.E [R251+0x3b080], desc[UR14][R148.64], !P3 ;  /* 0x3b08000094fb7fae */ /* 0x004fe8000d92184e */
[----:B----4-:R-:W-:Y:S04]  /*27740*/  LDGSTS.E [R251+0x3b100], desc[UR14][R160.64], !P3 ;  /* 0x3b100000a0fb7fae */ /* 0x010fe8000d92184e */
[----:B------:R-:W2:Y:S04]  /*27750*/  LDL.64 R126, [R1+0x33a8] ;  /* 0x0033a800017e7983 */ /* 0x000ea80000100a00 */
[----:B------:R-:W-:Y:S04]  /*27760*/  LDGSTS.E [R251+0x3b180], desc[UR14][R96.64], !P3 ;  /* 0x3b18000060fb7fae */ /* 0x000fe8000d92184e */
[----:B------:R-:W-:Y:S04]  /*27770*/  LDGSTS.E [R251+0x3b200], desc[UR14][R158.64], !P3 ;  /* 0x3b2000009efb7fae */ /* 0x000fe8000d92184e */
[----:B------:R-:W-:Y:S01]  /*27780*/  LDGSTS.E [R251+0x3b280], desc[UR14][R122.64], !P3 ;  /* 0x3b2800007afb7fae */ /* 0x000fe2000d92184e */
[----:B------:R-:W-:-:S02]  /*27790*/  VIADD R37, R46, 0xffffff0f ;  /* 0xffffff0f2e257836 */ /* 0x000fc40000000000 */
[----:B------:R-:W3:Y:S01]  /*277a0*/  LDC R46, c[0x0][0x230] ;  /* 0x00008c00ff2e7b82 */ /* 0x000ee20000000800 */
[----:B------:R-:W4:Y:S04]  /*277b0*/  LDL.64 R148, [R1+0x33e0] ;  /* 0x0033e00001947983 */ /* 0x000f280000100a00 */
[----:B------:R-:W3:Y:S04]  /*277c0*/  LDL.64 R160, [R1+0x33d8] ;  /* 0x0033d80001a07983 */ /* 0x000ee80000100a00 */
[----:B------:R-:W4:Y:S04]  /*277d0*/  LDL.64 R122, [R1+0x3f30] ;  /* 0x003f3000017a7983 */ /* 0x000f280000100a00 */
[----:B------:R-:W-:Y:S01]  /*277e0*/  LDGSTS.E [R251+0x3b300], desc[UR14][R124.64], !P3 ;  /* 0x3b3000007cfb7fae */ /* 0x000fe2000d92184e */
[----:B------:R-:W-:-:S03]  /*277f0*/  ISETP.GE.U32.AND P5, PT, R37, 0x7ffffe90, PT ;  /* 0x7ffffe902500780c */ /* 0x000fc60003fa6070 */
[----:B------:R-:W3:Y:S04]  /*27800*/  LDL.64 R96, [R1+0x3f38] ;  /* 0x003f380001607983 */ /* 0x000ee80000100a00 */
[----:B------:R-:W3:Y:S04]  /*27810*/  LDL.64 R158, [R1+0x3440] ;  /* 0x00344000019e7983 */ /* 0x000ee80000100a00 */
[----:B------:R-:W3:Y:S04]  /*27820*/  LDL.64 R124, [R1+0x3438] ;  /* 0x00343800017c7983 */ /* 0x000ee80000100a00 */
[----:B-----5:R-:W-:Y:S04]  /*27830*/  LDGSTS.E [R251+0x3b380], desc[UR14][R128.64], !P3 ;  /* 0x3b38000080fb7fae */ /* 0x020fe8000d92184e */
[----:B------:R-:W-:Y:S04]  /*27840*/  LDGSTS.E [R251+0x3c000], desc[UR14][R66.64], !P5 ;  /* 0x3c00000042fb7fae */ /* 0x000fe8000e92184e */
[----:B------:R-:W-:Y:S04]  /*27850*/  LDGSTS.E [R251+0x3c080], desc[UR14][R116.64], !P5 ;  /* 0x3c08000074fb7fae */ /* 0x000fe8000e92184e */
[----:B------:R-:W5:Y:S04]  /*27860*/  LDL.64 R128, [R1+0x33e8] ;  /* 0x0033e80001807983 */ /* 0x000f680000100a00 */
[----:B------:R-:W-:Y:S01]  /*27870*/  LDGSTS.E [R251+0x3c100], desc[UR14][R246.64], !P5 ;  /* 0x3c100000f6fb7fae */ /* 0x000fe2000e92184e */
[----:B------:R-:W-:-:S02]  /*27880*/  VIADD R37, R44, 0xffffff0b ;  /* 0xffffff0b2c257836 */ /* 0x000fc40000000000 */
[----:B------:R-:W1:Y:S01]  /*27890*/  LDC R44, c[0x0][0x230] ;  /* 0x00008c00ff2c7b82 */ /* 0x000e620000000800 */
[----:B------:R-:W3:Y:S02]  /*278a0*/  LDL.64 R66, [R1+0x3450] ;  /* 0x0034500001427983 */ /* 0x000ee40000100a00 */
[----:B------:R-:W-:Y:S02]  /*278b0*/  ISETP.GE.U32.AND P1, PT, R37, 0x7ffffe8c, PT ;  /* 0x7ffffe8c2500780c */ /* 0x000fe40003f26070 */
[----:B------:R-:W3:Y:S04]  /*278c0*/  LDL.64 R116, [R1+0x3448] ;  /* 0x0034480001747983 */ /* 0x000ee80000100a00 */
[----:B------:R-:W3:Y:S04]  /*278d0*/  LDL.64 R246, [R1+0xff0] ;  /* 0x000ff00001f67983 */ /* 0x000ee80000100a00 */
[----:B------:R-:W-:Y:S04]  /*278e0*/  LDGSTS.E [R251+0x3c180], desc[UR14][R32.64], !P5 ;  /* 0x3c18000020fb7fae */ /* 0x000fe8000e92184e */
[----:B------:R-:W-:Y:S04]  /*278f0*/  LDGSTS.E [R251+0x3c200], desc[UR14][R34.64], !P5 ;  /* 0x3c20000022fb7fae */ /* 0x000fe8000e92184e */
[----:B------:R-:W-:Y:S04]  /*27900*/  LDGSTS.E [R251+0x3c280], desc[UR14][R120.64], !P5 ;  /* 0x3c28000078fb7fae */ /* 0x000fe8000e92184e */
[----:B------:R-:W3:Y:S04]  /*27910*/  LDL.64 R32, [R1+0x3430] ;  /* 0x0034300001207983 */ /* 0x000ee80000100a00 */
[----:B------:R-:W3:Y:S04]  /*27920*/  LDL.64 R34, [R1+0x3428] ;  /* 0x0034280001227983 */ /* 0x000ee80000100a00 */
[----:B------:R-:W3:Y:S04]  /*27930*/  LDL.64 R120, [R1+0x3420] ;  /* 0x0034200001787983 */ /* 0x000ee80000100a00 */
[----:B--2---:R-:W-:Y:S04]  /*27940*/  LDGSTS.E [R251+0x3c300], desc[UR14][R126.64], !P5 ;  /* 0x3c3000007efb7fae */ /* 0x004fe8000e92184e */
[----:B------:R-:W-:Y:S04]  /*27950*/  LDGSTS.E [R251+0x3c380], desc[UR14][R102.64], !P5 ;  /* 0x3c38000066fb7fae */ /* 0x000fe8000e92184e */
[----:B------:R-:W2:Y:S01]  /*27960*/  LDL.64 R126, [R1+0x3418] ;  /* 0x00341800017e7983 */ /* 0x000ea20000100a00 */
[----:B------:R-:W-:-:S02]  /*27970*/  IADD3 R37, R45, -0xf9, RZ ;  /* 0xffffff072d257810 */ /* 0x000fc40007ffe0ff */
[----:B------:R-:W1:Y:S01]  /*27980*/  LDC R45, c[0x0][0x230] ;  /* 0x00008c00ff2d7b82 */ /* 0x000e620000000800 */
[----:B------:R-:W2:Y:S04]  /*27990*/  LDL.64 R102, [R1+0x438] ;  /* 0x0004380001667983 */ /* 0x000ea80000100a00 */
[----:B----4-:R-:W-:Y:S04]  /*279a0*/  LDGSTS.E [R251+0x3d000], desc[UR14][R122.64], !P1 ;  /* 0x3d0000007afb7fae */ /* 0x010fe8000c92184e */
[----:B------:R-:W-:Y:S04]  /*279b0*/  LDGSTS.E [R251+0x3d080], desc[UR14][R156.64], !P1 ;  /* 0x3d0800009cfb7fae */ /* 0x000fe8000c92184e */
[----:B------:R-:W-:Y:S04]  /*279c0*/  LDGSTS.E [R251+0x3d100], desc[UR14][R92.64], !P1 ;  /* 0x3d1000005cfb7fae */ /* 0x000fe8000c92184e */
[----:B------:R-:W-:Y:S04]  /*279d0*/  LDGSTS.E [R251+0x3d180], desc[UR14][R82.64], !P1 ;  /* 0x3d18000052fb7fae */ /* 0x000fe8000c92184e */
[----:B------:R-:W-:Y:S04]  /*279e0*/  LDGSTS.E [R251+0x3d200], desc[UR14][R112.64], !P1 ;  /* 0x3d20000070fb7fae */ /* 0x000fe8000c92184e */
[----:B------:R-:W4:Y:S01]  /*279f0*/  LDL.64 R122, [R1+0x3410] ;  /* 0x00341000017a7983 */ /* 0x000f220000100a00 */
[----:B------:R-:W-:-:S03]  /*27a00*/  ISETP.GE.U32.AND P3, PT, R37, 0x7ffffe88, PT ;  /* 0x7ffffe882500780c */ /* 0x000fc60003f66070 */
[----:B------:R-:W4:Y:S04]  /*27a10*/  LDL.64 R156, [R1+0x430] ;  /* 0x00043000019c7983 */ /* 0x000f280000100a00 */
[----:B------:R-:W4:Y:S04]  /*27a20*/  LDL.64 R92, [R1+0x428] ;  /* 0x00042800015c7983 */ /* 0x000f280000100a00 */
[----:B-----5:R-:W-:Y:S04]  /*27a30*/  LDGSTS.E [R251+0x3d280], desc[UR14][R128.64], !P1 ;  /* 0x3d28000080fb7fae */ /* 0x020fe8000c92184e */
[----:B------:R-:W-:Y:S04]  /*27a40*/  LDGSTS.E [R251+0x3d300], desc[UR14][R148.64], !P1 ;  /* 0x3d30000094fb7fae */ /* 0x000fe8000c92184e */
[----:B---3--:R-:W-:Y:S04]  /*27a50*/  LDGSTS.E [R251+0x3d380], desc[UR14][R160.64], !P1 ;  /* 0x3d380000a0fb7fae */ /* 0x008fe8000c92184e */
[----:B------:R-:W3:Y:S04]  /*27a60*/  LDL.64 R128, [R1+0x3f40] ;  /* 0x003f400001807983 */ /* 0x000ee80000100a00 */
[----:B------:R-:W-:Y:S04]  /*27a70*/  LDGSTS.E [R251+0x3e000], desc[UR14][R96.64], !P3 ;  /* 0x3e00000060fb7fae */ /* 0x000fe8000d92184e */
[----:B------:R-:W-:Y:S04]  /*27a80*/  LDGSTS.E [R251+0x3e080], desc[UR14][R158.64], !P3 ;  /* 0x3e0800009efb7fae */ /* 0x000fe8000d92184e */
[----:B------:R-:W-:Y:S01]  /*27a90*/  LDGSTS.E [R251+0x3e100], desc[UR14][R124.64], !P3 ;  /* 0x3e1000007cfb7fae */ /* 0x000fe2000d92184e */
[----:B------:R-:W-:-:S02]  /*27aa0*/  VIADD R37, R43, 0xffffff03 ;  /* 0xffffff032b257836 */ /* 0x000fc40000000000 */
[----:B------:R-:W5:Y:S01]  /*27ab0*/  LDC R43, c[0x0][0x230] ;  /* 0x00008c00ff2b7b82 */ /* 0x000f620000000800 */
[----:B------:R-:W5:Y:S04]  /*27ac0*/  LDL.64 R82, [R1+0x418] ;  /* 0x0004180001527983 */ /* 0x000f680000100a00 */
[----:B------:R-:W5:Y:S04]  /*27ad0*/  LDL.64 R112, [R1+0x410] ;  /* 0x0004100001707983 */ /* 0x000f680000100a00 */
[----:B------:R-:W5:Y:S04]  /*27ae0*/  LDL.64 R124, [R1+0x3458] ;  /* 0x00345800017c7983 */ /* 0x000f680000100a00 */
[----:B------:R-:W5:Y:S04]  /*27af0*/  LDL.64 R148, [R1+0x3e8] ;  /* 0x0003e80001947983 */ /* 0x000f680000100a00 */
[----:B------:R-:W5:Y:S04]  /*27b00*/  LDL.64 R160, [R1+0x1658] ;  /* 0x0016580001a07983 */ /* 0x000f680000100a00 */
[----:B------:R-:W-:Y:S04]  /*27b10*/  LDGSTS.E [R251+0x3e180], desc[UR14][R32.64], !P3 ;  /* 0x3e18000020fb7fae */ /* 0x000fe8000d92184e */
[----:B------:R-:W-:Y:S04]  /*27b20*/  LDGSTS.E [R251+0x3e200], desc[UR14][R34.64], !P3 ;  /* 0x3e20000022fb7fae */ /* 0x000fe8000d92184e */
[----:B------:R-:W-:Y:S01]  /*27b30*/  LDGSTS.E [R251+0x3e280], desc[UR14][R120.64], !P3 ;  /* 0x3e28000078fb7fae */ /* 0x000fe2000d92184e */
[----:B------:R-:W-:-:S03]  /*27b40*/  ISETP.GE.U32.AND P5, PT, R37, 0x7ffffe84, PT ;  /* 0x7ffffe842500780c */ /* 0x000fc60003fa6070 */
[----:B------:R-:W5:Y:S04]  /*27b50*/  LDL.64 R96, [R1+0x1f8] ;  /* 0x0001f80001607983 */ /* 0x000f680000100a00 */
[----:B------:R-:W5:Y:S04]  /*27b60*/  LDL.64 R158, [R1+0x1f0] ;  /* 0x0001f000019e7983 */ /* 0x000f680000100a00 */
[----:B------:R-:W5:Y:S04]  /*27b70*/  LDL.64 R32, [R1+0x1e8] ;  /* 0x0001e80001207983 */ /* 0x000f680000100a00 */
[----:B------:R-:W5:Y:S04]  /*27b80*/  LDL.64 R34, [R1+0x1e0] ;  /* 0x0001e00001227983 */ /* 0x000f680000100a00 */
[----:B------:R-:W5:Y:S04]  /*27b90*/  LDL.64 R120, [R1+0x1d8] ;  /* 0x0001d80001787983 */ /* 0x000f680000100a00 */
[----:B--2---:R-:W-:Y:S04]  /*27ba0*/  LDGSTS.E [R251+0x3e300], desc[UR14][R126.64], !P3 ;  /* 0x3e3000007efb7fae */ /* 0x004fe8000d92184e */
[----:B------:R-:W2:Y:S04]  /*27bb0*/  LDL.64 R126, [R1+0x420] ;  /* 0x00042000017e7983 */ /* 0x000ea80000100a00 */
[----:B----4-:R-:W-:Y:S04]  /*27bc0*/  LDGSTS.E [R251+0x3e380], desc[UR14][R122.64], !P3 ;  /* 0x3e3800007afb7fae */ /* 0x010fe8000d92184e */
[----:B------:R-:W4:Y:S04]  /*27bd0*/  LDL.64 R122, [R1+0x1d0] ;  /* 0x0001d000017a7983 */ /* 0x000f280000100a00 */
[----:B---3--:R-:W-:Y:S01]  /*27be0*/  LDGSTS.E [R251+0x3f000], desc[UR14][R128.64], !P5 ;  /* 0x3f00000080fb7fae */ /* 0x008fe2000e92184e */
[----:B------:R-:W-:-:S02]  /*27bf0*/  VIADD R37, R42, 0xffffff7e ;  /* 0xffffff7e2a257836 */ /* 0x000fc40000000000 */
[----:B------:R-:W3:Y:S01]  /*27c00*/  LDC R42, c[0x0][0x230] ;  /* 0x00008c00ff2a7b82 */ /* 0x000ee20000000800 */
[----:B------:R-:W-:Y:S04]  /*27c10*/  LDGSTS.E [R251+0x3f080], desc[UR14][R48.64], !P5 ;  /* 0x3f08000030fb7fae */ /* 0x000fe8000e92184e */
[----:B------:R-:W3:Y:S01]  /*27c20*/  LDL.64 R128, [R1+0x1c8] ;  /* 0x0001c80001807983 */ /* 0x000ee20000100a00 */
[----:B------:R-:W-:-:S03]  /*27c30*/  ISETP.GE.U32.AND P1, PT, R37, 0x7ffffeff, PT ;  /* 0x7ffffeff2500780c */ /* 0x000fc60003f26070 */
[----:B------:R-:W-:Y:S04]  /*27c40*/  LDGSTS.E [R251+0x3f100], desc[UR14][R94.64], !P5 ;  /* 0x3f1000005efb7fae */ /* 0x000fe8000e92184e */
[----:B------:R-:W-:Y:S04]  /*27c50*/  LDGSTS.E [R251+0x3f180], desc[UR14][R98.64], !P5 ;  /* 0x3f18000062fb7fae */ /* 0x000fe8000e92184e */
[----:B------:R-:W-:Y:S04]  /*27c60*/  LDGSTS.E [R251+0x3f200], desc[UR14][R100.64], !P5 ;  /* 0x3f20000064fb7fae */ /* 0x000fe8000e92184e */
[----:B-----5:R-:W-:Y:S04]  /*27c70*/  LDGSTS.E [R251+0x3f280], desc[UR14][R124.64], !P5 ;  /* 0x3f2800007cfb7fae */ /* 0x020fe8000e92184e */
[----:B------:R-:W-:Y:S04]  /*27c80*/  LDGSTS.E [R251+0x3f300], desc[UR14][R66.64], !P5 ;  /* 0x3f30000042fb7fae */ /* 0x000fe8000e92184e */
[----:B------:R-:W-:Y:S04]  /*27c90*/  LDGSTS.E [R251+0x3f380], desc[UR14][R116.64], !P5 ;  /* 0x3f38000074fb7fae */ /* 0x000fe8000e92184e */
[----:B------:R-:W5:Y:S01]  /*27ca0*/  LDL.64 R124, [R1+0x1ab0] ;  /* 0x001ab000017c7983 */ /* 0x000f620000100a00 */
[----:B-1----:R-:W-:-:S02]  /*27cb0*/  IADD3 R37, R38, -0x86, RZ ;  /* 0xffffff7a26257810 */ /* 0x002fc40007ffe0ff */
[----:B------:R-:W1:Y:S01]  /*27cc0*/  LDC R38, c[0x0][0x230] ;  /* 0x00008c00ff267b82 */ /* 0x000e620000000800 */
[----:B------:R-:W-:Y:S04]  /*27cd0*/  LDGSTS.E [R3+0x20400], desc[UR14][R246.64], !P1 ;  /* 0x20400000f6037fae */ /* 0x000fe8000c92184e */
        /* <DEDUP_REMOVED lines=14> */
[----:B--2---:R-:W-:Y:S04]  /*27dc0*/  LDGSTS.E [R3+0x20600], desc[UR14][R126.64], !P1 ;  /* 0x206000007e037fae */ /* 0x004fe8000c92184e */
[----:B------:R-:W-:Y:S04]  /*27dd0*/  LDGSTS.E [R3+0x20680], desc[UR14][R82.64], !P1 ;  /* 0x2068000052037fae */ /* 0x000fe8000c92184e */
[----:B------:R-:W-:Y:S04]  /*27de0*/  LDGSTS.E [R3+0x20700], desc[UR14][R112.64], !P1 ;  /* 0x2070000070037fae */ /* 0x000fe8000c92184e */
[----:B------:R-:W2:Y:S04]  /*27df0*/  LDL.64 R126, [R1+0x1cf0] ;  /* 0x001cf000017e7983 */ /* 0x000ea80000100a00 */
[----:B------:R-:W-:Y:S04]  /*27e00*/  LDGSTS.E [R3+0x20780], desc[UR14][R148.64], !P1 ;  /* 0x2078000094037fae */ /* 0x000fe8000c92184e */
[----:B------:R-:W-:Y:S04]  /*27e10*/  LDGSTS.E [R3+0x21400], desc[UR14][R160.64], !P3 ;  /* 0x21400000a0037fae */ /* 0x000fe8000d92184e */
[----:B------:R-:W-:Y:S04]  /*27e20*/  LDGSTS.E [R3+0x21480], desc[UR14][R96.64], !P3 ;  /* 0x2148000060037fae */ /* 0x000fe8000d92184e */
[----:B------:R-:W-:Y:S04]  /*27e30*/  LDGSTS.E [R3+0x21500], desc[UR14][R158.64], !P3 ;  /* 0x215000009e037fae */ /* 0x000fe8000d92184e */
[----:B------:R-:W-:Y:S04]  /*27e40*/  LDGSTS.E [R3+0x21580], desc[UR14][R32.64], !P3 ;  /* 0x2158000020037fae */ /* 0x000fe8000d92184e */
[----:B------:R-:W-:Y:S04]  /*27e50*/  LDGSTS.E [R3+0x21600], desc[UR14][R34.64], !P3 ;  /* 0x2160000022037fae */ /* 0x000fe8000d92184e */
[----:B------:R-:W-:Y:S04]  /*27e60*/  LDGSTS.E [R3+0x21680], desc[UR14][R120.64], !P3 ;  /* 0x2168000078037fae */ /* 0x000fe8000d92184e */
[----:B----4-:R-:W-:Y:S01]  /*27e70*/  LDGSTS.E [R3+0x21700], desc[UR14][R122.64], !P3 ;  /* 0x217000007a037fae */ /* 0x010fe2000d92184e */
[----:B------:R-:W-:-:S02]  /*27e80*/  VIADD R37, R46, 0xffffff76 ;  /* 0xffffff762e257836 */ /* 0x000fc40000000000 */
[----:B------:R-:W4:Y:S01]  /*27e90*/  LDC R46, c[0x0][0x230] ;  /* 0x00008c00ff2e7b82 */ /* 0x000f220000000800 */
[----:B------:R-:W4:Y:S04]  /*27ea0*/  LDL.64 R148, [R1+0x330] ;  /* 0x0003300001947983 */ /* 0x000f280000100a00 */
[----:B------:R-:W4:Y:S04]  /*27eb0*/  LDL.64 R160, [R1+0x338] ;  /* 0x0003380001a07983 */ /* 0x000f280000100a00 */
[----:B---3--:R-:W-:Y:S04]  /*27ec0*/  LDGSTS.E [R3+0x21780], desc[UR14][R128.64], !P3 ;  /* 0x2178000080037fae */ /* 0x008fe8000d92184e */
[----:B------:R-:W3:Y:S04]  /*27ed0*/  LDL.64 R96, [R1+0x340] ;  /* 0x0003400001607983 */ /* 0x000ee80000100a00 */
[----:B------:R-:W3:Y:S04]  /*27ee0*/  LDL.64 R32, [R1+0x348] ;  /* 0x0003480001207983 */ /* 0x000ee80000100a00 */
[----:B------:R-:W4:Y:S01]  /*27ef0*/  LDL.64 R128, [R1+0x1d10] ;  /* 0x001d100001807983 */ /* 0x000f220000100a00 */
[----:B------:R-:W-:Y:S01]  /*27f00*/  ISETP.GE.U32.AND P5, PT, R37, 0x7ffffef7, PT ;  /* 0x7ffffef72500780c */ /* 0x000fe20003fa6070 */
[----:B------:R-:W-:-:S02]  /*27f10*/  VIADD R37, R45, 0xffffff72 ;  /* 0xffffff722d257836 */ /* 0x000fc40000000000 */
[----:B------:R-:W3:Y:S01]  /*27f20*/  LDL.64 R34, [R1+0x360] ;  /* 0x0003600001227983 */ /* 0x000ee20000100a00 */
[----:B------:R-:W1:Y:S02]  /*27f30*/  LDC R45, c[0x0][0x230] ;  /* 0x00008c00ff2d7b82 */ /* 0x000e640000000800 */
[----:B------:R-:W-:Y:S01]  /*27f40*/  ISETP.GE.U32.AND P1, PT, R37, 0x7ffffef3, PT ;  /* 0x7ffffef32500780c */ /* 0x000fe20003f26070 */
[----:B------:R-:W3:Y:S04]  /*27f50*/  LDL.64 R82, [R1+0x14d8] ;  /* 0x0014d80001527983 */ /* 0x000ee80000100a00 */
[----:B------:R-:W3:Y:S04]  /*27f60*/  LDL.64 R112, [R1+0x14e0] ;  /* 0x0014e00001707983 */ /* 0x000ee80000100a00 */
[----:B-----5:R-:W-:Y:S04]  /*27f70*/  LDGSTS.E [R3+0x22400], desc[UR14][R124.64], !P5 ;  /* 0x224000007c037fae */ /* 0x020fe8000e92184e */
[----:B------:R-:W-:Y:S04]  /*27f80*/  LDGSTS.E [R3+0x22480], desc[UR14][R248.64], !P5 ;  /* 0x22480000f8037fae */ /* 0x000fe8000e92184e */
[----:B------:R-:W-:Y:S04]  /*27f90*/  LDGSTS.E [R3+0x22500], desc[UR14][R242.64], !P5 ;  /* 0x22500000f2037fae */ /* 0x000fe8000e92184e */
[----:B------:R-:W-:Y:S04]  /*27fa0*/  LDGSTS.E [R3+0x22580], desc[UR14][R240.64], !P5 ;  /* 0x22580000f0037fae */ /* 0x000fe8000e92184e */
[----:B------:R-:W-:Y:S04]  /*27fb0*/  LDGSTS.E [R3+0x22600], desc[UR14][R238.64], !P5 ;  /* 0x22600000ee037fae */ /* 0x000fe8000e92184e */
[----:B------:R-:W-:Y:S04]  /*27fc0*/  LDGSTS.E [R3+0x22680], desc[UR14][R236.64], !P5 ;  /* 0x22680000ec037fae */ /* 0x000fe8000e92184e */
[----:B------:R-:W-:Y:S04]  /*27fd0*/  LDGSTS.E [R3+0x22700], desc[UR14][R234.64], !P5 ;  /* 0x22700000ea037fae */ /* 0x000fe8000e92184e */
[----:B------:R-:W-:Y:S04]  /*27fe0*/  LDGSTS.E [R3+0x22780], desc[UR14][R232.64], !P5 ;  /* 0x22780000e8037fae */ /* 0x000fe8000e92184e */
[----:B------:R-:W5:Y:S01]  /*27ff0*/  LDL.64 R124, [R1+0x350] ;  /* 0x00035000017c7983 */ /* 0x000f620000100a00 */
[----:B------:R-:W-:-:S02]  /*28000*/  IADD3 R37, R44, -0x92, RZ ;  /* 0xffffff6e2c257810 */ /* 0x000fc40007ffe0ff */
[----:B------:R-:W1:Y:S01]  /*28010*/  LDC R44, c[0x0][0x230] ;  /* 0x00008c00ff2c7b82 */ /* 0x000e620000000800 */
[----:B------:R-:W5:Y:S01]  /*28020*/  LDL.64 R158, [R1+0x14f8] ;  /* 0x0014f800019e7983 */ /* 0x000f620000100a00 */
[----:B------:R-:W-:-:S03]  /*28030*/  ISETP.GE.U32.AND P3, PT, R37, 0x7ffffeef, PT ;  /* 0x7ffffeef2500780c */ /* 0x000fc60003f66070 */
        /* <DEDUP_REMOVED lines=14> */
[----:B------:R-:W-:Y:S04]  /*28120*/  LDGSTS.E [R3+0x24480], desc[UR14][R16.64], !P3 ;  /* 0x2448000010037fae */ /* 0x000fe8000d92184e */
[----:B------:R-:W4:Y:S01]  /*28130*/  LDL.64 R128, [R1+0x1500] ;  /* 0x0015000001807983 */ /* 0x000f220000100a00 */
[----:B------:R-:W-:-:S03]  /*28140*/  ISETP.GE.U32.AND P5, PT, R37, 0x7ffffeeb, PT ;  /* 0x7ffffeeb2500780c */ /* 0x000fc60003fa6070 */
        /* <DEDUP_REMOVED lines=9> */
[----:B------:R-:W4:Y:S01]  /*281e0*/  LDL.64 R156, [R1+0x1de8] ;  /* 0x001de800019c7983 */ /* 0x000f220000100a00 */
[----:B------:R-:W-:-:S02]  /*281f0*/  VIADD R37, R42, 0xffffff66 ;  /* 0xffffff662a257836 */ /* 0x000fc40000000000 */
[----:B------:R-:W4:Y:S01]  /*28200*/  LDC R42, c[0x0][0x230] ;  /* 0x00008c00ff2a7b82 */ /* 0x000f220000000800 */
[----:B---3--:R-:W-:Y:S04]  /*28210*/  LDGSTS.E [R3+0x25580], desc[UR14][R96.64], !P5 ;  /* 0x2558000060037fae */ /* 0x008fe8000e92184e */
[----:B------:R-:W3:Y:S04]  /*28220*/  LDL.64 R148, [R1+0x1740] ;  /* 0x0017400001947983 */ /* 0x000ee80000100a00 */
[----:B------:R-:W-:Y:S04]  /*28230*/  LDGSTS.E [R3+0x25600], desc[UR14][R32.64], !P5 ;  /* 0x2560000020037fae */ /* 0x000fe8000e92184e */
[----:B------:R-:W3:Y:S04]  /*28240*/  LDL.64 R160, [R1+0x1750] ;  /* 0x0017500001a07983 */ /* 0x000ee80000100a00 */
[----:B-----5:R-:W-:Y:S04]  /*28250*/  LDGSTS.E [R3+0x25680], desc[UR14][R124.64], !P5 ;  /* 0x256800007c037fae */ /* 0x020fe8000e92184e */
        /* <DEDUP_REMOVED lines=11> */
[----:B------:R-:W2:Y:S04]  /*28310*/  LDL.64 R34, [R1+0x17a0] ;  /* 0x0017a00001227983 */ /* 0x000ea80000100a00 */
[----:B------:R-:W-:Y:S04]  /*28320*/  LDGSTS.E [R3+0x26600], desc[UR14][R158.64], !P1 ;  /* 0x266000009e037fae */ /* 0x000fe8000c92184e */
[----:B------:R-:W2:Y:S01]  /*28330*/  LDL.64 R92, [R1+0x1fb0] ;  /* 0x001fb000015c7983 */ /* 0x000ea20000100a00 */
[----:B-1----:R-:W-:-:S02]  /*28340*/  IADD3 R37, R38, -0x9e, RZ ;  /* 0xffffff6226257810 */ /* 0x002fc40007ffe0ff */
[----:B------:R-:W1:Y:S01]  /*28350*/  LDC R38, c[0x0][0x230] ;  /* 0x00008c00ff267b82 */ /* 0x000e620000000800 */
[----:B------:R-:W2:Y:S04]  /*28360*/  LDL.64 R82, [R1+0x1d78] ;  /* 0x001d780001527983 */ /* 0x000ea80000100a00 */
[----:B------:R-:W2:Y:S04]  /*28370*/  LDL.64 R112, [R1+0x1d80] ;  /* 0x001d800001707983 */ /* 0x000ea80000100a00 */
[----:B------:R-:W2:Y:S04]  /*28380*/  LDL.64 R158, [R1+0x1d88] ;  /* 0x001d8800019e7983 */ /* 0x000ea80000100a00 */
[----:B------:R-:W2:Y:S04]  /*28390*/  LDL.64 R102, [R1+0x1e98] ;  /* 0x001e980001667983 */ /* 0x000ea80000100a00 */
[----:B----4-:R-:W-:Y:S01]  /*283a0*/  LDGSTS.E [R3+0x26680], desc[UR14][R128.64], !P1 ;  /* 0x2668000080037fae */ /* 0x010fe2000c92184e */
[----:B------:R-:W-:-:S03]  /*283b0*/  ISETP.GE.U32.AND P3, PT, R37, 0x7ffffee3, PT ;  /* 0x7ffffee32500780c */ /* 0x000fc60003f66070 */
[----:B------:R-:W-:Y:S04]  /*283c0*/  LDGSTS.E [R3+0x26700], desc[UR14][R120.64], !P1 ;  /* 0x2670000078037fae */ /* 0x000fe8000c92184e */
[----:B------:R-:W-:Y:S04]  /*283d0*/  LDGSTS.E [R3+0x26780], desc[UR14][R122.64], !P1 ;  /* 0x267800007a037fae */ /* 0x000fe8000c92184e */
[----:B------:R-:W4:Y:S04]  /*283e0*/  LDL.64 R128, [R1+0x1d70] ;  /* 0x001d700001807983 */ /* 0x000f280000100a00 */
[----:B------:R-:W4:Y:S04]  /*283f0*/  LDL.64 R120, [R1+0x1d90] ;  /* 0x001d900001787983 */ /* 0x000f280000100a00 */
[----:B------:R-:W4:Y:S01]  /*28400*/  LDL.64 R122, [R1+0x1d98] ;  /* 0x001d9800017a7983 */ /* 0x000f220000100a00 */
[----:B------:R-:W-:-:S02]  /*28410*/  VIADD R37, R46, 0xffffff5e ;  /* 0xffffff5e2e257836 */ /* 0x000fc40000000000 */
[----:B------:R-:W1:Y:S03]  /*28420*/  LDC R46, c[0x0][0x230] ;  /* 0x00008c00ff2e7b82 */ /* 0x000e660000000800 */
[----:B------:R-:W-:Y:S01]  /*28430*/  ISETP.GE.U32.AND P5, PT, R37, 0x7ffffedf, PT ;  /* 0x7ffffedf2500780c */ /* 0x000fe20003fa6070 */
[----:B------:R-:W-:Y:S04]  /*28440*/  LDGSTS.E [R3+0x27400], desc[UR14][R156.64], !P3 ;  /* 0x274000009c037fae */ /* 0x000fe8000d92184e */
[----:B---3--:R-:W-:Y:S01]  /*28450*/  LDGSTS.E [R3+0x27480], desc[UR14][R148.64], !P3 ;  /* 0x2748000094037fae */ /* 0x008fe2000d92184e */
[----:B------:R-:W-:Y:S02]  /*28460*/  VIADD R37, R45, 0xffffff5a ;  /* 0xffffff5a2d257836 */ /* 0x000fe40000000000 */
[----:B------:R-:W3:Y:S01]  /*28470*/  LDC R45, c[0x0][0x230] ;  /* 0x00008c00ff2d7b82 */ /* 0x000ee20000000800 */
[----:B------:R-:W3:Y:S04]  /*28480*/  LDL.64 R156, [R1+0x2068] ;  /* 0x00206800019c7983 */ /* 0x000ee80000100a00 */
[----:B------:R-:W-:Y:S04]  /*28490*/  LDGSTS.E [R3+0x27500], desc[UR14][R160.64], !P3 ;  /* 0x27500000a0037fae */ /* 0x000fe8000d92184e */
[----:B------:R-:W3:Y:S04]  /*284a0*/  LDL.64 R148, [R1+0x1da0] ;  /* 0x001da00001947983 */ /* 0x000ee80000100a00 */
[----:B-----5:R-:W-:Y:S04]  /*284b0*/  LDGSTS.E [R3+0x27580], desc[UR14][R96.64], !P3 ;  /* 0x2758000060037fae */ /* 0x020fe8000d92184e */
[----:B------:R-:W5:Y:S04]  /*284c0*/  LDL.64 R160, [R1+0x1e78] ;  /* 0x001e780001a07983 */ /* 0x000f680000100a00 */
[----:B------:R-:W-:Y:S04]  /*284d0*/  LDGSTS.E [R3+0x27600], desc[UR14][R124.64], !P3 ;  /* 0x276000007c037fae */ /* 0x000fe8000d92184e */
[----:B------:R-:W5:Y:S04]  /*284e0*/  LDL.64 R96, [R1+0x1e80] ;  /* 0x001e800001607983 */ /* 0x000f680000100a00 */
[----:B------:R-:W5:Y:S04]  /*284f0*/  LDL.64 R124, [R1+0x1fd0] ;  /* 0x001fd000017c7983 */ /* 0x000f680000100a00 */
[----:B--2---:R-:W-:Y:S04]  /*28500*/  LDGSTS.E [R3+0x27680], desc[UR14][R126.64], !P3 ;  /* 0x276800007e037fae */ /* 0x004fe8000d92184e */
[----:B------:R-:W-:Y:S04]  /*28510*/  LDGSTS.E [R3+0x27700], desc[UR14][R32.64], !P3 ;  /* 0x2770000020037fae */ /* 0x000fe8000d92184e */
[----:B------:R-:W2:Y:S04]  /*28520*/  LDL.64 R126, [R1+0x1e70] ;  /* 0x001e7000017e7983 */ /* 0x000ea80000100a00 */
[----:B------:R-:W-:Y:S04]  /*28530*/  LDGSTS.E [R3+0x27780], desc[UR14][R34.64], !P3 ;  /* 0x2778000022037fae */ /* 0x000fe8000d92184e */
[----:B------:R-:W2:Y:S04]  /*28540*/  LDL.64 R32, [R1+0x1e88] ;  /* 0x001e880001207983 */ /* 0x000ea80000100a00 */
[----:B------:R-:W-:Y:S04]  /*28550*/  LDGSTS.E [R3+0x28400], desc[UR14][R92.64], !P5 ;  /* 0x284000005c037fae */ /* 0x000fe8000e92184e */
[----:B------:R-:W2:Y:S01]  /*28560*/  LDL.64 R34, [R1+0x1e90] ;  /* 0x001e900001227983 */ /* 0x000ea20000100a00 */
[----:B------:R-:W-:-:S03]  /*28570*/  ISETP.GE.U32.AND P1, PT, R37, 0x7ffffedb, PT ;  /* 0x7ffffedb2500780c */ /* 0x000fc60003f26070 */
[----:B------:R-:W2:Y:S04]  /*28580*/  LDL.64 R92, [R1+0x1f70] ;  /* 0x001f7000015c7983 */ /* 0x000ea80000100a00 */
[----:B----4-:R-:W-:Y:S04]  /*28590*/  LDGSTS.E [R3+0x28480], desc[UR14][R128.64], !P5 ;  /* 0x2848000080037fae */ /* 0x010fe8000e92184e */
[----:B------:R-:W-:Y:S04]  /*285a0*/  LDGSTS.E [R3+0x28500], desc[UR14][R82.64], !P5 ;  /* 0x2850000052037fae */ /* 0x000fe8000e92184e */
[----:B------:R-:W-:Y:S04]  /*285b0*/  LDGSTS.E [R3+0x28580], desc[UR14][R112.64], !P5 ;  /* 0x2858000070037fae */ /* 0x000fe8000e92184e */
[----:B------:R-:W4:Y:S04]  /*285c0*/  LDL.64 R128, [R1+0x1ea0] ;  /* 0x001ea00001807983 */ /* 0x000f280000100a00 */
[----:B------:R-:W-:Y:S04]  /*285d0*/  LDGSTS.E [R3+0x28600], desc[UR14][R158.64], !P5 ;  /* 0x286000009e037fae */ /* 0x000fe8000e92184e */
[----:B------:R-:W-:Y:S04]  /*285e0*/  LDGSTS.E [R3+0x28680], desc[UR14][R120.64], !P5 ;  /* 0x2868000078037fae */ /* 0x000fe8000e92184e */
[----:B------:R-:W4:Y:S04]  /*285f0*/  LDL.64 R82, [R1+0x1f78] ;  /* 0x001f780001527983 */ /* 0x000f280000100a00 */
[----:B------:R-:W4:Y:S04]  /*28600*/  LDL.64 R112, [R1+0x1f80] ;  /* 0x001f800001707983 */ /* 0x000f280000100a00 */
[----:B------:R-:W4:Y:S04]  /*28610*/  LDL.64 R120, [R1+0x1ff0] ;  /* 0x001ff00001787983 */ /* 0x000f280000100a00 */
[----:B------:R-:W-:Y:S04]  /*28620*/  LDGSTS.E [R3+0x28700], desc[UR14][R122.64], !P5 ;  /* 0x287000007a037fae */ /* 0x000fe8000e92184e */
[----:B------:R-:W4:Y:S04]  /*28630*/  LDL.64 R158, [R1+0x1958] ;  /* 0x00195800019e7983 */ /* 0x000f280000100a00 */
[----:B------:R-:W4:Y:S04]  /*28640*/  LDL.64 R122, [R1+0x1940] ;  /* 0x00194000017a7983 */ /* 0x000f280000100a00 */
[----:B---3--:R-:W-:Y:S04]  /*28650*/  LDGSTS.E [R3+0x28780], desc[UR14][R148.64], !P5 ;  /* 0x2878000094037fae */ /* 0x008fe8000e92184e */
[----:B------:R-:W3:Y:S04]  /*28660*/  LDL.64 R148, [R1+0x1818] ;  /* 0x0018180001947983 */ /* 0x000ee80000100a00 */
[----:B-----5:R-:W-:Y:S04]  /*28670*/  LDGSTS.E [R3+0x29400], desc[UR14][R124.64], !P1 ;  /* 0x294000007c037fae */ /* 0x020fe8000c92184e */
[----:B------:R-:W5:Y:S04]  /*28680*/  LDL.64 R124, [R1+0x1938] ;  /* 0x00193800017c7983 */ /* 0x000f680000100a00 */
[----:B--2---:R-:W-:Y:S04]  /*28690*/  LDGSTS.E [R3+0x29480], desc[UR14][R126.64], !P1 ;  /* 0x294800007e037fae */ /* 0x004fe8000c92184e */
[----:B------:R-:W-:Y:S04]  /*286a0*/  LDGSTS.E [R3+0x29500], desc[UR14][R160.64], !P1 ;  /* 0x29500000a0037fae */ /* 0x000fe8000c92184e */
[----:B------:R-:W-:Y:S04]  /*286b0*/  LDGSTS.E [R3+0x29580], desc[UR14][R96.64], !P1 ;  /* 0x2958000060037fae */ /* 0x000fe8000c92184e */
[----:B------:R-:W2:Y:S04]  /*286c0*/  LDL.64 R126, [R1+0x1920] ;  /* 0x00192000017e7983 */ /* 0x000ea80000100a00 */
        /* <DEDUP_REMOVED lines=10> */
[----:B----4-:R-:W-:Y:S04]  /*28770*/  LDGSTS.E [R3+0x29780], desc[UR14][R128.64], !P1 ;  /* 0x2978000080037fae */ /* 0x010fe8000c92184e */
[----:B------:R-:W4:Y:S01]  /*28780*/  LDL.64 R128, [R1+0x17d0] ;  /* 0x0017d00001807983 */ /* 0x000f220000100a00 */
[----:B------:R-:W-:Y:S01]  /*28790*/  ISETP.GE.U32.AND P3, PT, R37, 0x7ffffed7, PT ;  /* 0x7ffffed72500780c */ /* 0x000fe20003f66070 */
[----:B------:R-:W-:-:S02]  /*287a0*/  VIADD R37, R43, 0xffffff52 ;  /* 0xffffff522b257836 */ /* 0x000fc40000000000 */
[----:B------:R-:W1:Y:S10]  /*287b0*/  LDC R43, c[0x0][0x230] ;  /* 0x00008c00ff2b7b82 */ /* 0x000e740000000800 */
[----:B------:R-:W-:Y:S04]  /*287c0*/  LDGSTS.E [R3+0x2a400], desc[UR14][R120.64], !P3 ;  /* 0x2a40000078037fae */ /* 0x000fe8000d92184e */
[----:B------:R-:W-:Y:S04]  /*287d0*/  LDGSTS.E [R3+0x2a480], desc[UR14][R92.64], !P3 ;  /* 0x2a4800005c037fae */ /* 0x000fe8000d92184e */
[----:B------:R-:W-:Y:S04]  /*287e0*/  LDGSTS.E [R3+0x2a500], desc[UR14][R82.64], !P3 ;  /* 0x2a50000052037fae */ /* 0x000fe8000d92184e */
[----:B------:R-:W4:Y:S04]  /*287f0*/  LDL.64 R120, [R1+0x17c8] ;  /* 0x0017c80001787983 */ /* 0x000f280000100a00 */
[----:B------:R-:W4:Y:S04]  /*28800*/  LDL.64 R92, [R1+0x16a0] ;  /* 0x0016a000015c7983 */ /* 0x000f280000100a00 */
[----:B------:R-:W-:Y:S04]  /*28810*/  LDGSTS.E [R3+0x2a580], desc[UR14][R112.64], !P3 ;  /* 0x2a58000070037fae */ /* 0x000fe8000d92184e */
[----:B------:R-:W4:Y:S04]  /*28820*/  LDL.64 R82, [R1+0x1698] ;  /* 0x0016980001527983 */ /* 0x000f280000100a00 */
[----:B------:R-:W-:Y:S04]  /*28830*/  LDGSTS.E [R3+0x2a600], desc[UR14][R158.64], !P3 ;  /* 0x2a6000009e037fae */ /* 0x000fe8000d92184e */
[----:B------:R-:W4:Y:S04]  /*28840*/  LDL.64 R112, [R1+0x1690] ;  /* 0x0016900001707983 */ /* 0x000f280000100a00 */
[----:B------:R-:W-:Y:S04]  /*28850*/  LDGSTS.E [R3+0x2a680], desc[UR14][R122.64], !P3 ;  /* 0x2a6800007a037fae */ /* 0x000fe8000d92184e */
[----:B------:R-:W4:Y:S01]  /*28860*/  LDL.64 R158, [R1+0x1688] ;  /* 0x00168800019e7983 */ /* 0x000f220000100a00 */
[----:B------:R-:W-:-:S03]  /*28870*/  ISETP.GE.U32.AND P5, PT, R37, 0x7ffffed3, PT ;  /* 0x7ffffed32500780c */ /* 0x000fc60003fa6070 */
[----:B-----5:R-:W-:Y:S04]  /*28880*/  LDGSTS.E [R3+0x2a700], desc[UR14][R124.64], !P3 ;  /* 0x2a7000007c037fae */ /* 0x020fe8000d92184e */
[----:B------:R-:W5:Y:S04]  /*28890*/  LDL.64 R122, [R1+0x1680] ;  /* 0x00168000017a7983 */ /* 0x000f680000100a00 */
[----:B------:R-:W5:Y:S04]  /*288a0*/  LDL.64 R124, [R1+0x1678] ;  /* 0x00167800017c7983 */ /* 0x000f680000100a00 */
[----:B--2---:R-:W-:Y:S04]  /*288b0*/  LDGSTS.E [R3+0x2a780], desc[UR14][R126.64], !P3 ;  /* 0x2a7800007e037fae */ /* 0x004fe8000d92184e */
[----:B------:R-:W-:Y:S04]  /*288c0*/  LDGSTS.E [R3+0x2b400], desc[UR14][R156.64], !P5 ;  /* 0x2b4000009c037fae */ /* 0x000fe8000e92184e */
[----:B---3--:R-:W-:Y:S04]  /*288d0*/  LDGSTS.E [R3+0x2b480], desc[UR14][R148.64], !P5 ;  /* 0x2b48000094037fae */ /* 0x008fe8000e92184e */
[----:B------:R-:W2:Y:S04]  /*288e0*/  LDL.64 R126, [R1+0x1670] ;  /* 0x00167000017e7983 */ /* 0x000ea80000100a00 */
        /* <DEDUP_REMOVED lines=12> */
[----:B----4-:R-:W-:Y:S04]  /*289b0*/  LDGSTS.E [R3+0x2b700], desc[UR14][R128.64], !P5 ;  /* 0x2b70000080037fae */ /* 0x010fe8000e92184e */
[----:B------:R-:W4:Y:S01]  /*289c0*/  LDL.64 R128, [R1+0x1510] ;  /* 0x0015100001807983 */ /* 0x000f220000100a00 */
[----:B------:R-:W-:-:S02]  /*289d0*/  ISETP.GE.U32.AND P1, PT, R37, 0x7ffffecf, PT ;  /* 0x7ffffecf2500780c */ /* 0x000fc40003f26070 */
[----:B-1----:R-:W-:Y:S02]  /*289e0*/  IADD3 R37, R38, -0xb6, RZ ;  /* 0xffffff4a26257810 */ /* 0x002fe40007ffe0ff */
[----:B------:R-:W1:Y:S01]  /*289f0*/  LDC R38, c[0x0][0x230] ;  /* 0x00008c00ff267b82 */ /* 0x000e620000000800 */
[----:B------:R-:W-:Y:S08]  /*28a00*/  LDGSTS.E [R3+0x2b780], desc[UR14][R120.64], !P5 ;  /* 0x2b78000078037fae */ /* 0x000ff0000e92184e */
[----:B------:R-:W-:Y:S04]  /*28a10*/  LDGSTS.E [R3+0x2c400], desc[UR14][R102.64], !P1 ;  /* 0x2c40000066037fae */ /* 0x000fe8000c92184e */
[----:B------:R-:W-:Y:S04]  /*28a20*/  LDGSTS.E [R3+0x2c480], desc[UR14][R92.64], !P1 ;  /* 0x2c4800005c037fae */ /* 0x000fe8000c92184e */
[----:B------:R-:W-:Y:S04]  /*28a30*/  LDGSTS.E [R3+0x2c500], desc[UR14][R82.64], !P1 ;  /* 0x2c50000052037fae */ /* 0x000fe8000c92184e */
[----:B------:R-:W4:Y:S04]  /*28a40*/  LDL.64 R120, [R1+0x14f0] ;  /* 0x0014f00001787983 */ /* 0x000f280000100a00 */
[----:B------:R-:W-:Y:S04]  /*28a50*/  LDGSTS.E [R3+0x2c580], desc[UR14][R112.64], !P1 ;  /* 0x2c58000070037fae */ /* 0x000fe8000c92184e */
[----:B------:R-:W4:Y:S04]  /*28a60*/  LDL.64 R92, [R1+0x2368] ;  /* 0x00236800015c7983 */ /* 0x000f280000100a00 */
[----:B------:R-:W-:Y:S04]  /*28a70*/  LDGSTS.E [R3+0x2c600], desc[UR14][R158.64], !P1 ;  /* 0x2c6000009e037fae */ /* 0x000fe8000c92184e */
[----:B------:R-:W4:Y:S04]  /*28a80*/  LDL.64 R82, [R1+0x13e0] ;  /* 0x0013e00001527983 */ /* 0x000f280000100a00 */
[----:B------:R-:W4:Y:S04]  /*28a90*/  LDL.64 R112, [R1+0x13d8] ;  /* 0x0013d80001707983 */ /* 0x000f280000100a00 */
[----:B-----5:R-:W-:Y:S04]  /*28aa0*/  LDGSTS.E [R3+0x2c680], desc[UR14][R122.64], !P1 ;  /* 0x2c6800007a037fae */ /* 0x020fe8000c92184e */
[----:B------:R-:W5:Y:S04]  /*28ab0*/  LDL.64 R158, [R1+0x13d0] ;  /* 0x0013d000019e7983 */ /* 0x000f680000100a00 */
[----:B------:R-:W-:Y:S04]  /*28ac0*/  LDGSTS.E [R3+0x2c700], desc[UR14][R124.64], !P1 ;  /* 0x2c7000007c037fae */ /* 0x000fe8000c92184e */
[----:B------:R-:W5:Y:S01]  /*28ad0*/  LDL.64 R122, [R1+0x13e8] ;  /* 0x0013e800017a7983 */ /* 0x000f620000100a00 */
[----:B------:R-:W-:-:S03]  /*28ae0*/  ISETP.GE.U32.AND P3, PT, R37, 0x7ffffecb, PT ;  /* 0x7ffffecb2500780c */ /* 0x000fc60003f66070 */
[----:B------:R-:W5:Y:S04]  /*28af0*/  LDL.64 R102, [R1+0x12e0] ;  /* 0x0012e00001667983 */ /* 0x000f680000100a00 */
[----:B------:R-:W5:Y:S04]  /*28b00*/  LDL.64 R124, [R1+0x13c0] ;  /* 0x0013c000017c7983 */ /* 0x000f680000100a00 */
[----:B--2---:R-:W-:Y:S04]  /*28b10*/  LDGSTS.E [R3+0x2c780], desc[UR14][R126.64], !P1 ;  /* 0x2c7800007e037fae */ /* 0x004fe8000c92184e */
[----:B---3--:R-:W-:Y:S04]  /*28b20*/  LDGSTS.E [R3+0x2d400], desc[UR14][R156.64], !P3 ;  /* 0x2d4000009c037fae */ /* 0x008fe8000d92184e */
[----:B------:R-:W2:Y:S04]  /*28b30*/  LDL.64 R126, [R1+0x13c8] ;  /* 0x0013c800017e7983 */ /* 0x000ea80000100a00 */
[----:B------:R-:W-:Y:S01]  /*28b40*/  LDGSTS.E [R3+0x2d480], desc[UR14][R148.64], !P3 ;  /* 0x2d48000094037fae */ /* 0x000fe2000d92184e */
[----:B------:R-:W-:-:S02]  /*28b50*/  VIADD R37, R46, 0xffffff46 ;  /* 0xffffff462e257836 */ /* 0x000fc40000000000 */
[----:B------:R-:W3:Y:S01]  /*28b60*/  LDC R46, c[0x0][0x230] ;  /* 0x00008c00ff2e7b82 */ /* 0x000ee20000000800 */
[----:B------:R-:W3:Y:S04]  /*28b70*/  LDL.64 R156, [R1+0x2668] ;  /* 0x00266800019c7983 */ /* 0x000ee80000100a00 */
[----:B------:R-:W-:Y:S04]  /*28b80*/  LDGSTS.E [R3+0x2d500], desc[UR14][R160.64], !P3 ;  /* 0x2d500000a0037fae */ /* 0x000fe8000d92184e */
[----:B------:R-:W3:Y:S04]  /*28b90*/  LDL.64 R148, [R1+0x13b8] ;  /* 0x0013b80001947983 */ /* 0x000ee80000100a00 */
[----:B------:R-:W-:Y:S04]  /*28ba0*/  LDGSTS.E [R3+0x2d580], desc[UR14][R96.64], !P3 ;  /* 0x2d58000060037fae */ /* 0x000fe8000d92184e */
[----:B------:R-:W-:Y:S01]  /*28bb0*/  LDGSTS.E [R3+0x2d600], desc[UR14][R32.64], !P3 ;  /* 0x2d60000020037fae */ /* 0x000fe2000d92184e */
[----:B------:R-:W-:-:S03]  /*28bc0*/  ISETP.GE.U32.AND P5, PT, R37, 0x7ffffec7, PT ;  /* 0x7ffffec72500780c */ /* 0x000fc60003fa6070 */
[----:B------:R-:W3:Y:S04]  /*28bd0*/  LDL.64 R160, [R1+0x1300] ;  /* 0x0013000001a07983 */ /* 0x000ee80000100a00 */
[----:B------:R-:W3:Y:S04]  /*28be0*/  LDL.64 R96, [R1+0x12f8] ;  /* 0x0012f80001607983 */ /* 0x000ee80000100a00 */
[----:B------:R-:W3:Y:S04]  /*28bf0*/  LDL.64 R32, [R1+0x2468] ;  /* 0x0024680001207983 */ /* 0x000ee80000100a00 */
[----:B----4-:R-:W-:Y:S04]  /*28c00*/  LDGSTS.E [R3+0x2d680], desc[UR14][R128.64], !P3 ;  /* 0x2d68000080037fae */ /* 0x010fe8000d92184e */
[----:B------:R-:W-:Y:S04]  /*28c10*/  LDGSTS.E [R3+0x2d700], desc[UR14][R34.64], !P3 ;  /* 0x2d70000022037fae */ /* 0x000fe8000d92184e */
[----:B------:R-:W4:Y:S04]  /*28c20*/  LDL.64 R128, [R1+0x1308] ;  /* 0x0013080001807983 */ /* 0x000f280000100a00 */
[----:B------:R-:W4:Y:S01]  /*28c30*/  LDL.64 R34, [R1+0x12f0] ;  /* 0x0012f00001227983 */ /* 0x000f220000100a00 */
[----:B------:R-:W-:-:S02]  /*28c40*/  VIADD R37, R45, 0xffffff42 ;  /* 0xffffff422d257836 */ /* 0x000fc40000000000 */
[----:B------:R-:W1:Y:S01]  /*28c50*/  LDC R45, c[0x0][0x230] ;  /* 0x00008c00ff2d7b82 */ /* 0x000e620000000800 */
[----:B------:R-:W-:Y:S04]  /*28c60*/  LDGSTS.E [R3+0x2d780], desc[UR14][R120.64], !P3 ;  /* 0x2d78000078037fae */ /* 0x000fe8000d92184e */
[----:B------:R-:W-:Y:S04]  /*28c70*/  LDGSTS.E [R3+0x2e400], desc[UR14][R92.64], !P5 ;  /* 0x2e4000005c037fae */ /* 0x000fe8000e92184e */
[----:B------:R-:W4:Y:S01]  /*28c80*/  LDL.64 R120, [R1+0x12e8] ;  /* 0x0012e80001787983 */ /* 0x000f220000100a00 */
[----:B------:R-:W-:-:S03]  /*28c90*/  ISETP.GE.U32.AND P1, PT, R37, 0x7ffffec3, PT ;  /* 0x7ffffec32500780c */ /* 0x000fc60003f26070 */
[----:B------:R-:W4:Y:S04]  /*28ca0*/  LDL.64 R92, [R1+0x1228] ;  /* 0x00122800015c7983 */ /* 0x000f280000100a00 */
[----:B-----5:R-:W-:Y:S04]  /*28cb0*/  LDGSTS.E [R3+0x2e480], desc[UR14][R122.64], !P5 ;  /* 0x2e4800007a037fae */ /* 0x020fe8000e92184e */
[----:B------:R-:W-:Y:S04]  /*28cc0*/  LDGSTS.E [R3+0x2e500], desc[UR14][R82.64], !P5 ;  /* 0x2e50000052037fae */ /* 0x000fe8000e92184e */
[----:B------:R-:W-:Y:S04]  /*28cd0*/  LDGSTS.E [R3+0x2e580], desc[UR14][R112.64], !P5 ;  /* 0x2e58000070037fae */ /* 0x000fe8000e92184e */
[----:B------:R-:W-:Y:S04]  /*28ce0*/  LDGSTS.E [R3+0x2e600], desc[UR14][R158.64], !P5 ;  /* 0x2e6000009e037fae */ /* 0x000fe8000e92184e */
[----:B------:R-:W5:Y:S04]  /*28cf0*/  LDL.64 R122, [R1+0x12d8] ;  /* 0x0012d800017a7983 */ /* 0x000f680000100a00 */
[----:B------:R-:W5:Y:S04]  /*28d00*/  LDL.64 R82, [R1+0x1220] ;  /* 0x0012200001527983 */ /* 0x000f680000100a00 */
[----:B------:R-:W5:Y:S04]  /*28d10*/  LDL.64 R112, [R1+0x1218] ;  /* 0x0012180001707983 */ /* 0x000f680000100a00 */
[----:B------:R-:W5:Y:S04]  /*28d20*/  LDL.64 R158, [R1+0x1210] ;  /* 0x00121000019e7983 */ /* 0x000f680000100a00 */
[----:B--2---:R-:W-:Y:S04]  /*28d30*/  LDGSTS.E [R3+0x2e680], desc[UR14][R126.64], !P5 ;  /* 0x2e6800007e037fae */ /* 0x004fe8000e92184e */
[----:B------:R-:W-:Y:S04]  /*28d40*/  LDGSTS.E [R3+0x2e700], desc[UR14][R124.64], !P5 ;  /* 0x2e7000007c037fae */ /* 0x000fe8000e92184e */
[----:B------:R-:W2:Y:S04]  /*28d50*/  LDL.64 R126, [R1+0x2568] ;  /* 0x00256800017e7983 */ /* 0x000ea80000100a00 */
[----:B------:R-:W2:Y:S04]  /*28d60*/  LDL.64 R124, [R1+0x1208] ;  /* 0x00120800017c7983 */ /* 0x000ea80000100a00 */
[----:B---3--:R-:W-:Y:S01]  /*28d70*/  LDGSTS.E [R3+0x2e780], desc[UR14][R148.64], !P5 ;  /* 0x2e78000094037fae */ /* 0x008fe2000e92184e */
[----:B------:R-:W-:-:S02]  /*28d80*/  IADD3 R37, R44, -0xc2, RZ ;  /* 0xffffff3e2c257810 */ /* 0x000fc40007ffe0ff */
[----:B------:R-:W3:Y:S01]  /*28d90*/  LDC R44, c[0x0][0x230] ;  /* 0x00008c00ff2c7b82 */ /* 0x000ee20000000800 */
[----:B------:R-:W3:Y:S04]  /*28da0*/  LDL.64 R148, [R1+0x1148] ;  /* 0x0011480001947983 */ /* 0x000ee80000100a00 */
[----:B------:R-:W-:Y:S04]  /*28db0*/  LDGSTS.E [R3+0x2f400], desc[UR14][R32.64], !P1 ;  /* 0x2f40000020037fae */ /* 0x000fe8000c92184e */
[----:B------:R-:W3:Y:S04]  /*28dc0*/  LDL.64 R32, [R1+0x1200] ;  /* 0x0012000001207983 */ /* 0x000ee80000100a00 */
[----:B----4-:R-:W-:Y:S01]  /*28dd0*/  LDGSTS.E [R3+0x2f480], desc[UR14][R128.64], !P1 ;  /* 0x2f48000080037fae */ /* 0x010fe2000c92184e */
[----:B------:R-:W-:-:S03]  /*28de0*/  ISETP.GE.U32.AND P3, PT, R37, 0x7ffffebf, PT ;  /* 0x7ffffebf2500780c */ /* 0x000fc60003f66070 */
        /* <DEDUP_REMOVED lines=13> */
[----:B--2---:R-:W-:Y:S04]  /*28ec0*/  LDGSTS.E [R3+0x30400], desc[UR14][R126.64], !P3 ;  /* 0x304000007e037fae */ /* 0x004fe8000d92184e */
[----:B------:R-:W-:Y:S04]  /*28ed0*/  LDGSTS.E [R3+0x30480], desc[UR14][R92.64], !P3 ;  /* 0x304800005c037fae */ /* 0x000fe8000d92184e */
[----:B------:R-:W-:Y:S04]  /*28ee0*/  LDGSTS.E [R3+0x30500], desc[UR14][R82.64], !P3 ;  /* 0x3050000052037fae */ /* 0x000fe8000d92184e */
[----:B------:R-:W2:Y:S04]  /*28ef0*/  LDL.64 R126, [R1+0x1118] ;  /* 0x00111800017e7983 */ /* 0x000ea80000100a00 */
[----:B------:R-:W2:Y:S04]  /*28f00*/  LDL.64 R92, [R1+0x1068] ;  /* 0x00106800015c7983 */ /* 0x000ea80000100a00 */
[----:B------:R-:W-:Y:S04]  /*28f10*/  LDGSTS.E [R3+0x30580], desc[UR14][R112.64], !P3 ;  /* 0x3058000070037fae */ /* 0x000fe8000d92184e */
[----:B------:R-:W2:Y:S04]  /*28f20*/  LDL.64 R82, [R1+0x1060] ;  /* 0x0010600001527983 */ /* 0x000ea80000100a00 */
[----:B------:R-:W-:Y:S04]  /*28f30*/  LDGSTS.E [R3+0x30600], desc[UR14][R158.64], !P3 ;  /* 0x306000009e037fae */ /* 0x000fe8000d92184e */
[----:B------:R-:W2:Y:S04]  /*28f40*/  LDL.64 R112, [R1+0x1058] ;  /* 0x0010580001707983 */ /* 0x000ea80000100a00 */
[----:B------:R-:W-:Y:S04]  /*28f50*/  LDGSTS.E [R3+0x30680], desc[UR14][R124.64], !P3 ;  /* 0x306800007c037fae */ /* 0x000fe8000d92184e */
[----:B------:R-:W2:Y:S04]  /*28f60*/  LDL.64 R158, [R1+0x1050] ;  /* 0x00105000019e7983 */ /* 0x000ea80000100a00 */
[----:B---3--:R-:W-:Y:S04]  /*28f70*/  LDGSTS.E [R3+0x30700], desc[UR14][R32.64], !P3 ;  /* 0x3070000020037fae */ /* 0x008fe8000d92184e */
[----:B------:R-:W3:Y:S04]  /*28f80*/  LDL.64 R124, [R1+0x1048] ;  /* 0x00104800017c7983 */ /* 0x000ee80000100a00 */
[----:B----4-:R-:W-:Y:S04]  /*28f90*/  LDGSTS.E [R3+0x30780], desc[UR14][R128.64], !P3 ;  /* 0x3078000080037fae */ /* 0x010fe8000d92184e */
[----:B------:R-:W4:Y:S04]  /*28fa0*/  LDL.64 R32, [R1+0x1040] ;  /* 0x0010400001207983 */ /* 0x000f280000100a00 */
[----:B------:R-:W4:Y:S01]  /*28fb0*/  LDL.64 R128, [R1+0x1038] ;  /* 0x0010380001807983 */ /* 0x000f220000100a00 */
[----:B------:R-:W-:-:S02]  /*28fc0*/  VIADD R37, R43, 0xffffff3a ;  /* 0xffffff3a2b257836 */ /* 0x000fc40000000000 */
[----:B------:R-:W1:Y:S03]  /*28fd0*/  LDC R43, c[0x0][0x230] ;  /* 0x00008c00ff2b7b82 */ /* 0x000e660000000800 */
[----:B------:R-:W-:Y:S01]  /*28fe0*/  ISETP.GE.U32.AND P5, PT, R37, 0x7ffffebb, PT ;  /* 0x7ffffebb2500780c */ /* 0x000fe20003fa6070 */
[----:B------:R-:W-:-:S04]  /*28ff0*/  VIADD R37, R42, 0xffffff36 ;  /* 0xffffff362a257836 */ /* 0x000fc80000000000 */
[----:B------:R-:W1:Y:S08]  /*29000*/  LDC R42, c[0x0][0x230] ;  /* 0x00008c00ff2a7b82 */ /* 0x000e700000000800 */
        /* <DEDUP_REMOVED lines=21> */
[----:B------:R-:W2:Y:S04]  /*29160*/  LDL.64 R92, [R1+0x2968] ;  /* 0x00296800015c7983 */ /* 0x000ea80000100a00 */
[----:B------:R-:W-:Y:S04]  /*29170*/  LDGSTS.E [R3+0x32600], desc[UR14][R158.64], !P1 ;  /* 0x326000009e037fae */ /* 0x000fe8000c92184e */
[----:B------:R-:W2:Y:S04]  /*29180*/  LDL.64 R82, [R1+0xe98] ;  /* 0x000e980001527983 */ /* 0x000ea80000100a00 */
[----:B---3--:R-:W-:Y:S04]  /*29190*/  LDGSTS.E [R3+0x32680], desc[UR14][R124.64], !P1 ;  /* 0x326800007c037fae */ /* 0x008fe8000c92184e */
[----:B------:R-:W3:Y:S04]  /*291a0*/  LDL.64 R112, [R1+0xe88] ;  /* 0x000e880001707983 */ /* 0x000ee80000100a00 */
[----:B------:R-:W3:Y:S04]  /*291b0*/  LDL.64 R158, [R1+0xe80] ;  /* 0x000e8000019e7983 */ /* 0x000ee80000100a00 */
[----:B------:R-:W3:Y:S04]  /*291c0*/  LDL.64 R124, [R1+0xe90] ;  /* 0x000e9000017c7983 */ /* 0x000ee80000100a00 */
[----:B----4-:R-:W-:Y:S04]  /*291d0*/  LDGSTS.E [R3+0x32700], desc[UR14][R32.64], !P1 ;  /* 0x3270000020037fae */ /* 0x010fe8000c92184e */
[----:B------:R-:W-:Y:S01]  /*291e0*/  LDGSTS.E [R3+0x32780], desc[UR14][R128.64], !P1 ;  /* 0x3278000080037fae */ /* 0x000fe2000c92184e */
[----:B-1----:R-:W-:-:S02]  /*291f0*/  IADD3 R37, R38, -0xce, RZ ;  /* 0xffffff3226257810 */ /* 0x002fc40007ffe0ff */
[----:B------:R-:W1:Y:S01]  /*29200*/  LDC R38, c[0x0][0x230] ;  /* 0x00008c00ff267b82 */ /* 0x000e620000000800 */
[----:B------:R-:W4:Y:S04]  /*29210*/  LDL.64 R102, [R1+0x2c68] ;  /* 0x002c680001667983 */ /* 0x000f280000100a00 */
[----:B------:R-:W4:Y:S04]  /*29220*/  LDL.64 R32, [R1+0xe78] ;  /* 0x000e780001207983 */ /* 0x000f280000100a00 */
        /* <DEDUP_REMOVED lines=8> */
[----:B------:R-:W-:Y:S04]  /*292b0*/  LDGSTS.E [R3+0x33580], desc[UR14][R96.64], !P3 ;  /* 0x3358000060037fae */ /* 0x000fe8000d92184e */
[----:B------:R-:W4:Y:S04]  /*292c0*/  LDL.64 R160, [R1+0xdb0] ;  /* 0x000db00001a07983 */ /* 0x000f280000100a00 */
[----:B------:R-:W-:Y:S01]  /*292d0*/  LDGSTS.E [R3+0x33600], desc[UR14][R34.64], !P3 ;  /* 0x3360000022037fae */ /* 0x000fe2000d92184e */
[----:B------:R-:W-:-:S03]  /*292e0*/  ISETP.GE.U32.AND P5, PT, R37, 0x7ffffeaf, PT ;  /* 0x7ffffeaf2500780c */ /* 0x000fc60003fa6070 */
[----:B------:R-:W4:Y:S04]  /*292f0*/  LDL.64 R96, [R1+0xda8] ;  /* 0x000da80001607983 */ /* 0x000f280000100a00 */
[----:B-----5:R-:W-:Y:S04]  /*29300*/  LDGSTS.E [R3+0x33680], desc[UR14][R120.64], !P3 ;  /* 0x3368000078037fae */ /* 0x020fe8000d92184e */
[----:B------:R-:W5:Y:S04]  /*29310*/  LDL.64 R34, [R1+0x2a68] ;  /* 0x002a680001227983 */ /* 0x000f680000100a00 */
[----:B------:R-:W-:Y:S04]  /*29320*/  LDGSTS.E [R3+0x33700], desc[UR14][R122.64], !P3 ;  /* 0x337000007a037fae */ /* 0x000fe8000d92184e */
[----:B------:R-:W5:Y:S04]  /*29330*/  LDL.64 R120, [R1+0xdb8] ;  /* 0x000db80001787983 */ /* 0x000f680000100a00 */
[----:B------:R-:W5:Y:S04]  /*29340*/  LDL.64 R156, [R1+0xbf8] ;  /* 0x000bf800019c7983 */ /* 0x000f680000100a00 */
[----:B------:R-:W5:Y:S04]  /*29350*/  LDL.64 R122, [R1+0xda0] ;  /* 0x000da000017a7983 */ /* 0x000f680000100a00 */
[----:B--2---:R-:W-:Y:S04]  /*29360*/  LDGSTS.E [R3+0x33780], desc[UR14][R126.64], !P3 ;  /* 0x337800007e037fae */ /* 0x004fe8000d92184e */
[----:B------:R-:W2:Y:S04]  /*29370*/  LDL.64 R126, [R1+0xd98] ;  /* 0x000d9800017e7983 */ /* 0x000ea80000100a00 */
[----:B------:R-:W-:Y:S04]  /*29380*/  LDGSTS.E [R3+0x34400], desc[UR14][R92.64], !P5 ;  /* 0x344000005c037fae */ /* 0x000fe8000e92184e */
[----:B------:R-:W-:Y:S04]  /*29390*/  LDGSTS.E [R3+0x34480], desc[UR14][R82.64], !P5 ;  /* 0x3448000052037fae */ /* 0x000fe8000e92184e */
[----:B------:R-:W2:Y:S04]  /*293a0*/  LDL.64 R92, [R1+0x2b68] ;  /* 0x002b6800015c7983 */ /* 0x000ea80000100a00 */
[----:B------:R-:W2:Y:S04]  /*293b0*/  LDL.64 R82, [R1+0xcd8] ;  /* 0x000cd80001527983 */ /* 0x000ea80000100a00 */
[----:B---3--:R-:W-:Y:S04]  /*293c0*/  LDGSTS.E [R3+0x34500], desc[UR14][R124.64], !P5 ;  /* 0x345000007c037fae */ /* 0x008fe8000e92184e */
[----:B------:R-:W-:Y:S04]  /*293d0*/  LDGSTS.E [R3+0x34580], desc[UR14][R112.64], !P5 ;  /* 0x3458000070037fae */ /* 0x000fe8000e92184e */
[----:B------:R-:W-:Y:S04]  /*293e0*/  LDGSTS.E [R3+0x34600], desc[UR14][R158.64], !P5 ;  /* 0x346000009e037fae */ /* 0x000fe8000e92184e */
[----:B------:R-:W3:Y:S04]  /*293f0*/  LDL.64 R124, [R1+0xd88] ;  /* 0x000d8800017c7983 */ /* 0x000ee80000100a00 */
[----:B------:R-:W3:Y:S04]  /*29400*/  LDL.64 R112, [R1+0xcd0] ;  /* 0x000cd00001707983 */ /* 0x000ee80000100a00 */
[----:B----4-:R-:W-:Y:S04]  /*29410*/  LDGSTS.E [R3+0x34680], desc[UR14][R32.64], !P5 ;  /* 0x3468000020037fae */ /* 0x010fe8000e92184e */
[----:B------:R-:W4:Y:S04]  /*29420*/  LDL.64 R158, [R1+0xcc8] ;  /* 0x000cc800019e7983 */ /* 0x000f280000100a00 */
[----:B------:R-:W-:Y:S04]  /*29430*/  LDGSTS.E [R3+0x34700], desc[UR14][R128.64], !P5 ;  /* 0x3470000080037fae */ /* 0x000fe8000e92184e */
[----:B------:R-:W4:Y:S04]  /*29440*/  LDL.64 R32, [R1+0xcc0] ;  /* 0x000cc00001207983 */ /* 0x000f280000100a00 */
[----:B------:R-:W4:Y:S01]  /*29450*/  LDL.64 R128, [R1+0xcb8] ;  /* 0x000cb80001807983 */ /* 0x000f220000100a00 */
[----:B------:R-:W-:-:S02]  /*29460*/  VIADD R37, R45, 0xffffff2a ;  /* 0xffffff2a2d257836 */ /* 0x000fc40000000000 */
[----:B------:R-:W1:Y:S03]  /*29470*/  LDC R45, c[0x0][0x230] ;  /* 0x00008c00ff2d7b82 */ /* 0x000e660000000800 */
[----:B------:R-:W-:Y:S01]  /*29480*/  ISETP.GE.U32.AND P1, PT, R37, 0x7ffffeab, PT ;  /* 0x7ffffeab2500780c */ /* 0x000fe20003f26070 */
[----:B------:R-:W-:Y:S01]  /*29490*/  LDGSTS.E [R3+0x34780], desc[UR14][R148.64], !P5 ;  /* 0x3478000094037fae */ /* 0x000fe2000e92184e */
[----:B------:R-:W-:-:S03]  /*294a0*/  IADD3 R37, R44, -0xda, RZ ;  /* 0xffffff262c257810 */ /* 0x000fc60007ffe0ff */
[----:B------:R-:W1:Y:S01]  /*294b0*/  LDC R44, c[0x0][0x230] ;  /* 0x00008c00ff2c7b82 */ /* 0x000e620000000800 */
[----:B------:R-:W4:Y:S07]  /*294c0*/  LDL.64 R148, [R1+0xbf0] ;  /* 0x000bf00001947983 */ /* 0x000f2e0000100a00 */
[----:B-----5:R-:W-:Y:S04]  /*294d0*/  LDGSTS.E [R3+0x35400], desc[UR14][R34.64], !P1 ;  /* 0x3540000022037fae */ /* 0x020fe8000c92184e */
[----:B------:R-:W-:Y:S04]  /*294e0*/  LDGSTS.E [R3+0x35480], desc[UR14][R120.64], !P1 ;  /* 0x3548000078037fae */ /* 0x000fe8000c92184e */
[----:B------:R-:W5:Y:S04]  /*294f0*/  LDL.64 R34, [R1+0xcb0] ;  /* 0x000cb00001227983 */ /* 0x000f680000100a00 */
[----:B------:R-:W-:Y:S04]  /*29500*/  LDGSTS.E [R3+0x35500], desc[UR14][R160.64], !P1 ;  /* 0x35500000a0037fae */ /* 0x000fe8000c92184e */
[----:B------:R-:W5:Y:S04]  /*29510*/  LDL.64 R120, [R1+0xca8] ;  /* 0x000ca80001787983 */ /* 0x000f680000100a00 */
[----:B------:R-:W-:Y:S04]  /*29520*/  LDGSTS.E [R3+0x35580], desc[UR14][R96.64], !P1 ;  /* 0x3558000060037fae */ /* 0x000fe8000c92184e */
[----:B------:R-:W5:Y:S04]  /*29530*/  LDL.64 R160, [R1+0xbe8] ;  /* 0x000be80001a07983 */ /* 0x000f680000100a00 */
[----:B------:R-:W-:Y:S04]  /*29540*/  LDGSTS.E [R3+0x35600], desc[UR14][R122.64], !P1 ;  /* 0x356000007a037fae */ /* 0x000fe8000c92184e */
[----:B------:R-:W5:Y:S01]  /*29550*/  LDL.64 R96, [R1+0xbe0] ;  /* 0x000be00001607983 */ /* 0x000f620000100a00 */
[----:B------:R-:W-:-:S03]  /*29560*/  ISETP.GE.U32.AND P3, PT, R37, 0x7ffffea7, PT ;  /* 0x7ffffea72500780c */ /* 0x000fc60003f66070 */
[----:B------:R-:W5:Y:S04]  /*29570*/  LDL.64 R122, [R1+0xbd8] ;  /* 0x000bd800017a7983 */ /* 0x000f680000100a00 */
[----:B--2---:R-:W-:Y:S04]  /*29580*/  LDGSTS.E [R3+0x35680], desc[UR14][R126.64], !P1 ;  /* 0x356800007e037fae */ /* 0x004fe8000c92184e */
[----:B------:R-:W-:Y:S04]  /*29590*/  LDGSTS.E [R3+0x35700], desc[UR14][R246.64], !P1 ;  /* 0x35700000f6037fae */ /* 0x000fe8000c92184e */
[----:B------:R-:W2:Y:S01]  /*295a0*/  LDL.64 R126, [R1+0xbd0] ;  /* 0x000bd000017e7983 */ /* 0x000ea20000100a00 */
[----:B------:R-:W-:-:S02]  /*295b0*/  VIADD R37, R43, 0xffffff22 ;  /* 0xffffff222b257836 */ /* 0x000fc40000000000 */
[----:B------:R-:W1:Y:S01]  /*295c0*/  LDC R43, c[0x0][0x230] ;  /* 0x00008c00ff2b7b82 */ /* 0x000e620000000800 */
[----:B------:R-:W2:Y:S04]  /*295d0*/  LDL.64 R246, [R1+0x3480] ;  /* 0x0034800001f67983 */ /* 0x000ea80000100a00 */
[----:B---3--:R-:W-:Y:S04]  /*295e0*/  LDGSTS.E [R3+0x35780], desc[UR14][R124.64], !P1 ;  /* 0x357800007c037fae */ /* 0x008fe8000c92184e */
[----:B------:R-:W-:Y:S04]  /*295f0*/  LDGSTS.E [R3+0x36400], desc[UR14][R92.64], !P3 ;  /* 0x364000005c037fae */ /* 0x000fe8000d92184e */
[----:B------:R-:W-:Y:S04]  /*29600*/  LDGSTS.E [R3+0x36480], desc[UR14][R82.64], !P3 ;  /* 0x3648000052037fae */ /* 0x000fe8000d92184e */
[----:B------:R-:W3:Y:S04]  /*29610*/  LDL.64 R124, [R1+0xbc8] ;  /* 0x000bc800017c7983 */ /* 0x000ee80000100a00 */
[----:B------:R-:W3:Y:S04]  /*29620*/  LDL.64 R92, [R1+0x3eb0] ;  /* 0x003eb000015c7983 */ /* 0x000ee80000100a00 */
[----:B------:R-:W-:Y:S04]  /*29630*/  LDGSTS.E [R3+0x36500], desc[UR14][R112.64], !P3 ;  /* 0x3650000070037fae */ /* 0x000fe8000d92184e */
[----:B------:R-:W3:Y:S04]  /*29640*/  LDL.64 R82, [R1+0xb18] ;  /* 0x000b180001527983 */ /* 0x000ee80000100a00 */
[----:B----4-:R-:W-:Y:S04]  /*29650*/  LDGSTS.E [R3+0x36580], desc[UR14][R158.64], !P3 ;  /* 0x365800009e037fae */ /* 0x010fe8000d92184e */
[----:B------:R-:W4:Y:S04]  /*29660*/  LDL.64 R112, [R1+0xb10] ;  /* 0x000b100001707983 */ /* 0x000f280000100a00 */
[----:B------:R-:W-:Y:S04]  /*29670*/  LDGSTS.E [R3+0x36600], desc[UR14][R32.64], !P3 ;  /* 0x3660000020037fae */ /* 0x000fe8000d92184e */
[----:B------:R-:W4:Y:S04]  /*29680*/  LDL.64 R158, [R1+0xb08] ;  /* 0x000b0800019e7983 */ /* 0x000f280000100a00 */
[----:B------:R-:W-:Y:S04]  /*29690*/  LDGSTS.E [R3+0x36680], desc[UR14][R128.64], !P3 ;  /* 0x3668000080037fae */ /* 0x000fe8000d92184e */
[----:B------:R-:W4:Y:S04]  /*296a0*/  LDL.64 R32, [R1+0xb00] ;  /* 0x000b000001207983 */ /* 0x000f280000100a00 */
[----:B------:R-:W4:Y:S01]  /*296b0*/  LDL.64 R128, [R1+0xaf8] ;  /* 0x000af80001807983 */ /* 0x000f220000100a00 */
[----:B------:R-:W-:Y:S01]  /*296c0*/  ISETP.GE.U32.AND P5, PT, R37, 0x7ffffea3, PT ;  /* 0x7ffffea32500780c */ /* 0x000fe20003fa6070 */
[----:B------:R-:W-:-:S02]  /*296d0*/  VIADD R37, R42, 0xffffff1e ;  /* 0xffffff1e2a257836 */ /* 0x000fc40000000000 */
[----:B------:R-:W1:Y:S03]  /*296e0*/  LDC R42, c[0x0][0x230] ;  /* 0x00008c00ff2a7b82 */ /* 0x000e660000000800 */
[----:B------:R-:W-:Y:S01]  /*296f0*/  ISETP.GE.U32.AND P1, PT, R37, 0x7ffffe9f, PT ;  /* 0x7ffffe9f2500780c */ /* 0x000fe20003f26070 */
[----:B-----5:R-:W-:Y:S04]  /*29700*/  LDGSTS.E [R3+0x36700], desc[UR14][R34.64], !P3 ;  /* 0x3670000022037fae */ /* 0x020fe8000d92184e */
[----:B------:R-:W-:Y:S04]  /*29710*/  LDGSTS.E [R3+0x36780], desc[UR14][R120.64], !P3 ;  /* 0x3678000078037fae */ /* 0x000fe8000d92184e */
[----:B------:R-:W-:Y:S04]  /*29720*/  LDGSTS.E [R3+0x37400], desc[UR14][R102.64], !P5 ;  /* 0x3740000066037fae */ /* 0x000fe8000e92184e */
[----:B------:R-:W-:Y:S04]  /*29730*/  LDGSTS.E [R3+0x37480], desc[UR14][R156.64], !P5 ;  /* 0x374800009c037fae */ /* 0x000fe8000e92184e */
[----:B------:R-:W-:Y:S04]  /*29740*/  LDGSTS.E [R3+0x37500], desc[UR14][R148.64], !P5 ;  /* 0x3750000094037fae */ /* 0x000fe8000e92184e */
[----:B------:R-:W5:Y:S04]  /*29750*/  LDL.64 R34, [R1+0xaf0] ;  /* 0x000af00001227983 */ /* 0x000f680000100a00 */
[----:B------:R-:W-:Y:S04]  /*29760*/  LDGSTS.E [R3+0x37580], desc[UR14][R160.64], !P5 ;  /* 0x37580000a0037fae */ /* 0x000fe8000e92184e */
[----:B------:R-:W5:Y:S04]  /*29770*/  LDL.64 R120, [R1+0xae8] ;  /* 0x000ae80001787983 */ /* 0x000f680000100a00 */
        /* <DEDUP_REMOVED lines=8> */
[----:B--2---:R-:W-:Y:S04]  /*29800*/  LDGSTS.E [R3+0x37700], desc[UR14][R126.64], !P5 ;  /* 0x377000007e037fae */ /* 0x004fe8000e92184e */
[----:B------:R-:W2:Y:S04]  /*29810*/  LDL.64 R126, [R1+0xa30] ;  /* 0x000a3000017e7983 */ /* 0x000ea80000100a00 */
[----:B---3--:R-:W-:Y:S04]  /*29820*/  LDGSTS.E [R3+0x37780], desc[UR14][R124.64], !P5 ;  /* 0x377800007c037fae */ /* 0x008fe8000e92184e */
[----:B------:R-:W-:Y:S04]  /*29830*/  LDGSTS.E [R3+0x38400], desc[UR14][R92.64], !P1 ;  /* 0x384000005c037fae */ /* 0x000fe8000c92184e */
[----:B------:R-:W3:Y:S04]  /*29840*/  LDL.64 R124, [R1+0xa08] ;  /* 0x000a0800017c7983 */ /* 0x000ee80000100a00 */
[----:B------:R-:W-:Y:S04]  /*29850*/  LDGSTS.E [R3+0x38480], desc[UR14][R82.64], !P1 ;  /* 0x3848000052037fae */ /* 0x000fe8000c92184e */
[----:B----4-:R-:W-:Y:S04]  /*29860*/  LDGSTS.E [R3+0x38500], desc[UR14][R112.64], !P1 ;  /* 0x3850000070037fae */ /* 0x010fe8000c92184e */
[----:B------:R-:W4:Y:S04]  /*29870*/  LDL.64 R92, [R1+0x3ef0] ;  /* 0x003ef000015c7983 */ /* 0x000f280000100a00 */
[----:B------:R-:W-:Y:S01]  /*29880*/  LDGSTS.E [R3+0x38580], desc[UR14][R158.64], !P1 ;  /* 0x385800009e037fae */ /* 0x000fe2000c92184e */
[----:B-1----:R-:W-:-:S02]  /*29890*/  IADD3 R37, R38, -0xe6, RZ ;  /* 0xffffff1a26257810 */ /* 0x002fc40007ffe0ff */
[----:B------:R-:W1:Y:S01]  /*298a0*/  LDC R38, c[0x0][0x230] ;  /* 0x00008c00ff267b82 */ /* 0x000e620000000800 */
[----:B------:R-:W4:Y:S04]  /*298b0*/  LDL.64 R82, [R1+0x3238] ;  /* 0x0032380001527983 */ /* 0x000f280000100a00 */
[----:B------:R-:W-:Y:S04]  /*298c0*/  LDGSTS.E [R3+0x38600], desc[UR14][R32.64], !P1 ;  /* 0x3860000020037fae */ /* 0x000fe8000c92184e */
[----:B------:R-:W4:Y:S04]  /*298d0*/  LDL.64 R158, [R1+0x3248] ;  /* 0x00324800019e7983 */ /* 0x000f280000100a00 */
[----:B------:R-:W-:Y:S01]  /*298e0*/  LDGSTS.E [R3+0x38680], desc[UR14][R128.64], !P1 ;  /* 0x3868000080037fae */ /* 0x000fe2000c92184e */
[----:B------:R-:W-:-:S03]  /*298f0*/  ISETP.GE.U32.AND P3, PT, R37, 0x7ffffe9b, PT ;  /* 0x7ffffe9b2500780c */ /* 0x000fc60003f66070 */
[----:B------:R-:W4:Y:S04]  /*29900*/  LDL.64 R112, [R1+0x3230] ;  /* 0x0032300001707983 */ /* 0x000f280000100a00 */
[----:B------:R-:W4:Y:S04]  /*29910*/  LDL.64 R32, [R1+0x3228] ;  /* 0x0032280001207983 */ /* 0x000f280000100a00 */
[----:B------:R-:W4:Y:S01]  /*29920*/  LDL.64 R128, [R1+0x3240] ;  /* 0x0032400001807983 */ /* 0x000f220000100a00 */
[----:B------:R-:W-:Y:S02]  /*29930*/  VIADD R37, R45, 0xffffff16 ;  /* 0xffffff162d257836 */ /* 0x000fe40000000000 */
[----:B------:R-:W1:Y:S03]  /*29940*/  LDC R45, c[0x0][0x230] ;  /* 0x00008c00ff2d7b82 */ /* 0x000e660000000800 */
[----:B------:R-:W-:Y:S01]  /*29950*/  ISETP.GE.U32.AND P5, PT, R37, 0x7ffffe97, PT ;  /* 0x7ffffe972500780c */ /* 0x000fe20003fa6070 */
[----:B-----5:R-:W-:Y:S04]  /*29960*/  LDGSTS.E [R3+0x38700], desc[UR14][R34.64], !P1 ;  /* 0x3870000022037fae */ /* 0x020fe8000c92184e */
[----:B------:R-:W-:Y:S04]  /*29970*/  LDGSTS.E [R3+0x38780], desc[UR14][R120.64], !P1 ;  /* 0x3878000078037fae */ /* 0x000fe8000c92184e */
[----:B------:R-:W5:Y:S04]  /*29980*/  LDL.64 R34, [R1+0x3220] ;  /* 0x0032200001227983 */ /* 0x000f680000100a00 */
[----:B------:R-:W-:Y:S04]  /*29990*/  LDGSTS.E [R3+0x39400], desc[UR14][R102.64], !P3 ;  /* 0x3940000066037fae */ /* 0x000fe8000d92184e */
[----:B------:R-:W-:Y:S04]  /*299a0*/  LDGSTS.E [R3+0x39480], desc[UR14][R156.64], !P3 ;  /* 0x394800009c037fae */ /* 0x000fe8000d92184e */
[----:B------:R-:W5:Y:S01]  /*299b0*/  LDL.64 R120, [R1+0x958] ;  /* 0x0009580001787983 */ /* 0x000f620000100a00 */
[----:B------:R-:W-:-:S02]  /*299c0*/  VIADD R37, R44, 0xffffff12 ;  /* 0xffffff122c257836 */ /* 0x000fc40000000000 */
[----:B------:R-:W1:Y:S01]  /*299d0*/  LDC R44, c[0x0][0x230] ;  /* 0x00008c00ff2c7b82 */ /* 0x000e620000000800 */
[----:B------:R-:W5:Y:S04]  /*299e0*/  LDL.64 R102, [R1+0x3f50] ;  /* 0x003f500001667983 */ /* 0x000f680000100a00 */
        /* <DEDUP_REMOVED lines=10> */
[----:B---3--:R-:W-:Y:S04]  /*29a90*/  LDGSTS.E [R3+0x39780], desc[UR14][R124.64], !P3 ;  /* 0x397800007c037fae */ /* 0x008fe8000d92184e */
[----:B------:R-:W3:Y:S04]  /*29aa0*/  LDL.64 R122, [R1+0x3310] ;  /* 0x00331000017a7983 */ /* 0x000ee80000100a00 */
[----:B------:R-:W3:Y:S04]  /*29ab0*/  LDL.64 R124, [R1+0x3308] ;  /* 0x00330800017c7983 */ /* 0x000ee80000100a00 */
[----:B----4-:R-:W-:Y:S04]  /*29ac0*/  LDGSTS.E [R3+0x3a400], desc[UR14][R92.64], !P5 ;  /* 0x3a4000005c037fae */ /* 0x010fe8000e92184e */
[----:B------:R-:W-:Y:S01]  /*29ad0*/  LDGSTS.E [R3+0x3a480], desc[UR14][R158.64], !P5 ;  /* 0x3a4800009e037fae */ /* 0x000fe2000e92184e */
[----:B------:R-:W-:-:S03]  /*29ae0*/  ISETP.GE.U32.AND P1, PT, R37, 0x7ffffe93, PT ;  /* 0x7ffffe932500780c */ /* 0x000fc60003f26070 */
[----:B------:R-:W4:Y:S04]  /*29af0*/  LDL.64 R92, [R1+0x34e0] ;  /* 0x0034e000015c7983 */ /* 0x000f280000100a00 */
[----:B------:R-:W4:Y:S04]  /*29b00*/  LDL.64 R158, [R1+0x3300] ;  /* 0x00330000019e7983 */ /* 0x000f280000100a00 */
[----:B------:R-:W-:Y:S04]  /*29b10*/  LDGSTS.E [R3+0x3a500], desc[UR14][R128.64], !P5 ;  /* 0x3a50000080037fae */ /* 0x000fe8000e92184e */
[----:B------:R-:W-:Y:S04]  /*29b20*/  LDGSTS.E [R3+0x3a580], desc[UR14][R82.64], !P5 ;  /* 0x3a58000052037fae */ /* 0x000fe8000e92184e */
[----:B------:R-:W-:Y:S04]  /*29b30*/  LDGSTS.E [R3+0x3a600], desc[UR14][R112.64], !P5 ;  /* 0x3a60000070037fae */ /* 0x000fe8000e92184e */
[----:B------:R-:W4:Y:S04]  /*29b40*/  LDL.64 R128, [R1+0x32f8] ;  /* 0x0032f80001807983 */ /* 0x000f280000100a00 */
[----:B------:R-:W-:Y:S04]  /*29b50*/  LDGSTS.E [R3+0x3a680], desc[UR14][R32.64], !P5 ;  /* 0x3a68000020037fae */ /* 0x000fe8000e92184e */
[----:B------:R-:W4:Y:S04]  /*29b60*/  LDL.64 R82, [R1+0x34d8] ;  /* 0x0034d80001527983 */ /* 0x000f280000100a00 */
[----:B------:R-:W4:Y:S04]  /*29b70*/  LDL.64 R112, [R1+0x34d0] ;  /* 0x0034d00001707983 */ /* 0x000f280000100a00 */
[----:B------:R-:W4:Y:S04]  /*29b80*/  LDL.64 R32, [R1+0x34a8] ;  /* 0x0034a80001207983 */ /* 0x000f280000100a00 */
[----:B-----5:R-:W-:Y:S04]  /*29b90*/  LDGSTS.E [R3+0x3a700], desc[UR14][R34.64], !P5 ;  /* 0x3a70000022037fae */ /* 0x020fe8000e92184e */
[----:B------:R-:W5:Y:S04]  /*29ba0*/  LDL.64 R34, [R1+0x34a0] ;  /* 0x0034a00001227983 */ /* 0x000f680000100a00 */
[----:B------:R-:W-:Y:S04]  /*29bb0*/  LDGSTS.E [R3+0x3a780], desc[UR14][R120.64], !P5 ;  /* 0x3a78000078037fae */ /* 0x000fe8000e92184e */
[----:B------:R-:W5:Y:S04]  /*29bc0*/  LDL.64 R120, [R1+0x3498] ;  /* 0x0034980001787983 */ /* 0x000f680000100a00 */
[----:B--2---:R-:W-:Y:S04]  /*29bd0*/  LDGSTS.E [R3+0x3b400], desc[UR14][R126.64], !P1 ;  /* 0x3b4000007e037fae */ /* 0x004fe8000c92184e */
[----:B------:R-:W-:Y:S04]  /*29be0*/  LDGSTS.E [R3+0x3b480], desc[UR14][R148.64], !P1 ;  /* 0x3b48000094037fae */ /* 0x000fe8000c92184e */
[----:B------:R-:W2:Y:S04]  /*29bf0*/  LDL.64 R126, [R1+0x3490] ;  /* 0x00349000017e7983 */ /* 0x000ea80000100a00 */
[----:B------:R-:W-:Y:S04]  /*29c00*/  LDGSTS.E [R3+0x3b500], desc[UR14][R160.64], !P1 ;  /* 0x3b500000a0037fae */ /* 0x000fe8000c92184e */
[----:B------:R-:W-:Y:S04]  /*29c10*/  LDGSTS.E [R3+0x3b580], desc[UR14][R96.64], !P1 ;  /* 0x3b58000060037fae */ /* 0x000fe8000c92184e */
[----:B------:R-:W2:Y:S04]  /*29c20*/  LDL.64 R148, [R1+0x34b8] ;  /* 0x0034b80001947983 */ /* 0x000ea80000100a00 */
[----:B---3--:R-:W-:Y:S04]  /*29c30*/  LDGSTS.E [R3+0x3b600], desc[UR14][R122.64], !P1 ;  /* 0x3b6000007a037fae */ /* 0x008fe8000c92184e */
[----:B------:R-:W3:Y:S04]  /*29c40*/  LDL.64 R160, [R1+0x3f58] ;  /* 0x003f580001a07983 */ /* 0x000ee80000100a00 */
[----:B------:R-:W-:Y:S04]  /*29c50*/  LDGSTS.E [R3+0x3b680], desc[UR14][R124.64], !P1 ;  /* 0x3b6800007c037fae */ /* 0x000fe8000c92184e */
[----:B------:R-:W3:Y:S04]  /*29c60*/  LDL.64 R122, [R1+0x34c8] ;  /* 0x0034c800017a7983 */ /* 0x000ee80000100a00 */
[----:B------:R-:W3:Y:S04]  /*29c70*/  LDL.64 R96, [R1+0x3520] ;  /* 0x0035200001607983 */ /* 0x000ee80000100a00 */
[----:B------:R-:W3:Y:S04]  /*29c80*/  LDL.64 R124, [R1+0x34c0] ;  /* 0x0034c000017c7983 */ /* 0x000ee80000100a00 */
[----:B----4-:R-:W-:Y:S04]  /*29c90*/  LDGSTS.E [R3+0x3b700], desc[UR14][R158.64], !P1 ;  /* 0x3b7000009e037fae */ /* 0x010fe8000c92184e */
[----:B------:R-:W4:Y:S04]  /*29ca0*/  LDL.64 R158, [R1+0x3518] ;  /* 0x00351800019e7983 */ /* 0x000f280000100a00 */
[----:B------:R-:W-:Y:S04]  /*29cb0*/  LDGSTS.E [R3+0x3b780], desc[UR14][R128.64], !P1 ;  /* 0x3b78000080037fae */ /* 0x000fe8000c92184e */
[----:B------:R-:W4:Y:S01]  /*29cc0*/  LDL.64 R128, [R1+0x3510] ;  /* 0x0035100001807983 */ /* 0x000f220000100a00 */
[----:B------:R-:W-:-:S02]  /*29cd0*/  IADD3 R37, R43, -0xf2, RZ ;  /* 0xffffff0e2b257810 */ /* 0x000fc40007ffe0ff */
[----:B------:R-:W4:Y:S02]  /*29ce0*/  LDC R43, c[0x0][0x230] ;  /* 0x00008c00ff2b7b82 */ /* 0x000f240000000800 */
[----:B------:R-:W-:Y:S01]  /*29cf0*/  ISETP.GE.U32.AND P3, PT, R37, 0x7ffffe8f, PT ;  /* 0x7ffffe8f2500780c */ /* 0x000fe20003f66070 */
[----:B-1----:R-:W-:-:S05]  /*29d00*/  VIADD R37, R38, 0xffffff0a ;  /* 0xffffff0a26257836 */ /* 0x002fca0000000000 */
[----:B------:R-:W-:-:S07]  /*29d10*/  ISETP.GE.U32.AND P5, PT, R37, 0x7ffffe8b, PT ;  /* 0x7ffffe8b2500780c */ /* 0x000fce0003fa6070 */
[----:B------:R-:W-:Y:S01]  /*29d20*/  LDGSTS.E [R3+0x3c400], desc[UR14][R100.64], !P3 ;  /* 0x3c40000064037fae */ /* 0x000fe2000d92184e */
[----:B------:R-:W1:Y:S03]  /*29d30*/  LDC R38, c[0x0][0x230] ;  /* 0x00008c00ff267b82 */ /* 0x000e660000000800 */
[----:B------:R-:W-:Y:S04]  /*29d40*/  LDGSTS.E [R3+0x3c480], desc[UR14][R66.64], !P3 ;  /* 0x3c48000042037fae */ /* 0x000fe8000d92184e */
[----:B------:R-:W-:Y:S01]  /*29d50*/  LDGSTS.E [R3+0x3c500], desc[UR14][R32.64], !P3 ;  /* 0x3c50000020037fae */ /* 0x000fe2000d92184e */
[----:B------:R-:W-:Y:S02]  /*29d60*/  VIADD R37, R42, 0xffffff06 ;  /* 0xffffff062a257836 */ /* 0x000fe40000000000 */
[----:B------:R-:W1:Y:S01]  /*29d70*/  LDC R42, c[0x0][0x230] ;  /* 0x00008c00ff2a7b82 */ /* 0x000e620000000800 */
[----:B------:R-:W4:Y:S04]  /*29d80*/  LDL.64 R100, [R1+0x3538] ;  /* 0x0035380001647983 */ /* 0x000f280000100a00 */
[----:B------:R-:W4:Y:S04]  /*29d90*/  LDL.64 R66, [R1+0x3530] ;  /* 0x0035300001427983 */ /* 0x000f280000100a00 */
[----:B------:R-:W4:Y:S04]  /*29da0*/  LDL.64 R32, [R1+0x3508] ;  /* 0x0035080001207983 */ /* 0x000f280000100a00 */
[----:B-----5:R-:W-:Y:S01]  /*29db0*/  LDGSTS.E [R3+0x3c580], desc[UR14][R34.64], !P3 ;  /* 0x3c58000022037fae */ /* 0x020fe2000d92184e */
[----:B------:R-:W-:-:S03]  /*29dc0*/  ISETP.GE.U32.AND P1, PT, R37, 0x7ffffe87, PT ;  /* 0x7ffffe872500780c */ /* 0x000fc60003f26070 */
[----:B------:R-:W-:Y:S04]  /*29dd0*/  LDGSTS.E [R3+0x3c600], desc[UR14][R120.64], !P3 ;  /* 0x3c60000078037fae */ /* 0x000fe8000d92184e */
        /* <DEDUP_REMOVED lines=11> */
[----:B---3--:R-:W-:Y:S04]  /*29e90*/  LDGSTS.E [R3+0x3d680], desc[UR14][R122.64], !P5 ;  /* 0x3d6800007a037fae */ /* 0x008fe8000e92184e */
[----:B------:R-:W-:Y:S04]  /*29ea0*/  LDGSTS.E [R3+0x3d700], desc[UR14][R124.64], !P5 ;  /* 0x3d7000007c037fae */ /* 0x000fe8000e92184e */
[----:B------:R-:W-:Y:S04]  /*29eb0*/  LDGSTS.E [R3+0x3d780], desc[UR14][R148.64], !P5 ;  /* 0x3d78000094037fae */ /* 0x000fe8000e92184e */
[----:B------:R-:W3:Y:S04]  /*29ec0*/  LDL.64 R122, [R1+0x3f60] ;  /* 0x003f6000017a7983 */ /* 0x000ee80000100a00 */
[----:B------:R-:W3:Y:S04]  /*29ed0*/  LDL.64 R124, [R1+0x3558] ;  /* 0x00355800017c7983 */ /* 0x000ee80000100a00 */
[----:B------:R-:W-:Y:S04]  /*29ee0*/  LDGSTS.E [R3+0x3e400], desc[UR14][R160.64], !P1 ;  /* 0x3e400000a0037fae */ /* 0x000fe8000c92184e */
[----:B------:R-:W-:Y:S04]  /*29ef0*/  LDGSTS.E [R3+0x3e480], desc[UR14][R96.64], !P1 ;  /* 0x3e48000060037fae */ /* 0x000fe8000c92184e */
[----:B----4-:R-:W-:Y:S04]  /*29f00*/  LDGSTS.E [R3+0x3e500], desc[UR14][R158.64], !P1 ;  /* 0x3e5000009e037fae */ /* 0x010fe8000c92184e */
[----:B------:R-:W4:Y:S04]  /*29f10*/  LDL.64 R116, [R1+0x3528] ;  /* 0x0035280001747983 */ /* 0x000f280000100a00 */
[----:B------:R-:W4:Y:S04]  /*29f20*/  LDL.64 R246, [R1+0xfe0] ;  /* 0x000fe00001f67983 */ /* 0x000f280000100a00 */
[----:B------:R-:W4:Y:S04]  /*29f30*/  LDL.64 R102, [R1+0x2f0] ;  /* 0x0002f00001667983 */ /* 0x000f280000100a00 */
[----:B------:R-:W-:Y:S01]  /*29f40*/  LDGSTS.E [R3+0x3e580], desc[UR14][R128.64], !P1 ;  /* 0x3e58000080037fae */ /* 0x000fe2000c92184e */
[----:B------:R-:W-:-:S02]  /*29f50*/  IADD3 R37, R43, -0xfe, RZ ;  /* 0xffffff022b257810 */ /* 0x000fc40007ffe0ff */
[----:B------:R-:W1:Y:S01]  /*29f60*/  LDC R43, c[0x0][0x230] ;  /* 0x00008c00ff2b7b82 */ /* 0x000e620000000800 */
[----:B------:R-:W4:Y:S04]  /*29f70*/  LDL.64 R156, [R1+0x2e8] ;  /* 0x0002e800019c7983 */ /* 0x000f280000100a00 */
[----:B------:R-:W4:Y:S04]  /*29f80*/  LDL.64 R92, [R1+0x2e0] ;  /* 0x0002e000015c7983 */ /* 0x000f280000100a00 */
[----:B------:R-:W4:Y:S04]  /*29f90*/  LDL.64 R128, [R1+0x3540] ;  /* 0x0035400001807983 */ /* 0x000f280000100a00 */
[----:B------:R-:W4:Y:S04]  /*29fa0*/  LDL.64 R82, [R1+0x2d8] ;  /* 0x0002d80001527983 */ /* 0x000f280000100a00 */
[----:B------:R-:W4:Y:S01]  /*29fb0*/  LDL.64 R112, [R1+0x2d0] ;  /* 0x0002d00001707983 */ /* 0x000f220000100a00 */
[----:B------:R-:W-:-:S03]  /*29fc0*/  ISETP.GE.U32.AND P3, PT, R37, 0x7ffffe83, PT ;  /* 0x7ffffe832500780c */ /* 0x000fc60003f66070 */
[----:B------:R-:W4:Y:S04]  /*29fd0*/  LDL.64 R148, [R1+0x2c8] ;  /* 0x0002c80001947983 */ /* 0x000f280000100a00 */
[----:B------:R-:W4:Y:S04]  /*29fe0*/  LDL.64 R160, [R1+0x1760] ;  /* 0x0017600001a07983 */ /* 0x000f280000100a00 */
[----:B------:R-:W4:Y:S04]  /*29ff0*/  LDL.64 R96, [R1+0x1c0] ;  /* 0x0001c00001607983 */ /* 0x000f280000100a00 */
[----:B------:R-:W4:Y:S04]  /*2a000*/  LDL.64 R158, [R1+0x1b8] ;  /* 0x0001b800019e7983 */ /* 0x000f280000100a00 */
[----:B------:R-:W-:Y:S04]  /*2a010*/  LDGSTS.E [R3+0x3e600], desc[UR14][R32.64], !P1 ;  /* 0x3e60000020037fae */ /* 0x000fe8000c92184e */
[----:B------:R-:W4:Y:S04]  /*2a020*/  LDL.64 R32, [R1+0x1b0] ;  /* 0x0001b00001207983 */ /* 0x000f280000100a00 */
[----:B-----5:R-:W-:Y:S04]  /*2a030*/  LDGSTS.E [R3+0x3e680], desc[UR14][R34.64], !P1 ;  /* 0x3e68000022037fae */ /* 0x020fe8000c92184e */
[----:B------:R-:W-:Y:S04]  /*2a040*/  LDGSTS.E [R3+0x3e700], desc[UR14][R120.64], !P1 ;  /* 0x3e70000078037fae */ /* 0x000fe8000c92184e */
[----:B------:R-:W5:Y:S04]  /*2a050*/  LDL.64 R34, [R1+0x1a8] ;  /* 0x0001a80001227983 */ /* 0x000f680000100a00 */
[----:B------:R-:W5:Y:S04]  /*2a060*/  LDL.64 R120, [R1+0x1a0] ;  /* 0x0001a00001787983 */ /* 0x000f680000100a00 */
[----:B--2---:R-:W-:Y:S04]  /*2a070*/  LDGSTS.E [R3+0x3e780], desc[UR14][R126.64], !P1 ;  /* 0x3e7800007e037fae */ /* 0x004fe8000c92184e */
[----:B------:R-:W2:Y:S04]  /*2a080*/  LDL.64 R126, [R1+0x2c0] ;  /* 0x0002c000017e7983 */ /* 0x000ea80000100a00 */
[----:B---3--:R-:W-:Y:S04]  /*2a090*/  LDGSTS.E [R3+0x3f400], desc[UR14][R122.64], !P3 ;  /* 0x3f4000007a037fae */ /* 0x008fe8000d92184e */
[----:B------:R-:W-:Y:S04]  /*2a0a0*/  LDGSTS.E [R3+0x3f480], desc[UR14][R124.64], !P3 ;  /* 0x3f4800007c037fae */ /* 0x000fe8000d92184e */
[----:B------:R-:W-:Y:S04]  /*2a0b0*/  LDGSTS.E [R3+0x3f500], desc[UR14][R94.64], !P3 ;  /* 0x3f5000005e037fae */ /* 0x000fe8000d92184e */
[----:B------:R-:W3:Y:S04]  /*2a0c0*/  LDL.64 R122, [R1+0x198] ;  /* 0x00019800017a7983 */ /* 0x000ee80000100a00 */
[----:B------:R-:W3:Y:S04]  /*2a0d0*/  LDL.64 R124, [R1+0x190] ;  /* 0x00019000017c7983 */ /* 0x000ee80000100a00 */
[----:B------:R-:W-:Y:S01]  /*2a0e0*/  LDGSTS.E [R3+0x3f580], desc[UR14][R98.64], !P3 ;  /* 0x3f58000062037fae */ /* 0x000fe2000d92184e */
[----:B------:R-:W-:-:S02]  /*2a0f0*/  VIADD R37, R45, 0xffffff7d ;  /* 0xffffff7d2d257836 */ /* 0x000fc40000000000 */
[----:B------:R-:W3:Y:S01]  /*2a100*/  LDC R45, c[0x0][0x230] ;  /* 0x00008c00ff2d7b82 */ /* 0x000ee20000000800 */
[----:B------:R-:W3:Y:S04]  /*2a110*/  LDL.64 R94, [R1+0x2b0] ;  /* 0x0002b000015e7983 */ /* 0x000ee80000100a00 */
[----:B------:R-:W3:Y:S04]  /*2a120*/  LDL.64 R98, [R1+0x278] ;  /* 0x0002780001627983 */ /* 0x000ee80000100a00 */
[----:B----4-:R-:W-:Y:S01]  /*2a130*/  LDGSTS.E [R3+0x3f600], desc[UR14][R128.64], !P3 ;  /* 0x3f60000080037fae */ /* 0x010fe2000d92184e */
[----:B------:R-:W-:-:S03]  /*2a140*/  ISETP.GE.U32.AND P5, PT, R37, 0x7ffffefe, PT ;  /* 0x7ffffefe2500780c */ /* 0x000fc60003fa6070 */
[----:B------:R-:W4:Y:S01]  /*2a150*/  LDL.64 R128, [R1+0x1bb8] ;  /* 0x001bb80001807983 */ /* 0x000f220000100a00 */
[----:B------:R-:W-:Y:S02]  /*2a160*/  VIADD R37, R44, 0xffffff79 ;  /* 0xffffff792c257836 */ /* 0x000fe40000000000 */
[----:B------:R-:W4:Y:S01]  /*2a170*/  LDC R44, c[0x0][0x230] ;  /* 0x00008c00ff2c7b82 */ /* 0x000f220000000800 */
[----:B------:R-:W-:Y:S04]  /*2a180*/  LDGSTS.E [R3+0x3f680], desc[UR14][R100.64], !P3 ;  /* 0x3f68000064037fae */ /* 0x000fe8000d92184e */
[----:B------:R-:W-:Y:S01]  /*2a190*/  LDGSTS.E [R3+0x3f700], desc[UR14][R66.64], !P3 ;  /* 0x3f70000042037fae */ /* 0x000fe2000d92184e */
        /* <DEDUP_REMOVED lines=9> */
[----:B-1----:R-:W-:-:S02]  /*2a230*/  IADD3 R37, R38, -0x8b, RZ ;  /* 0xffffff7526257810 */ /* 0x002fc40007ffe0ff */
[----:B------:R-:W1:Y:S01]  /*2a240*/  LDC R38, c[0x0][0x230] ;  /* 0x00008c00ff267b82 */ /* 0x000e620000000800 */
[----:B------:R-:W4:Y:S01]  /*2a250*/  LDL.64 R102, [R1+0x1d18] ;  /* 0x001d180001667983 */ /* 0x000f220000100a00 */
[----:B------:R-:W-:-:S03]  /*2a260*/  ISETP.GE.U32.AND P3, PT, R37, 0x7ffffef6, PT ;  /* 0x7ffffef62500780c */ /* 0x000fc60003f66070 */
[----:B------:R-:W4:Y:S04]  /*2a270*/  LDL.64 R92, [R1] ;  /* 0x00000000015c7983 */ /* 0x000f280000100a00 */
        /* <DEDUP_REMOVED lines=8> */
[----:B--2---:R-:W-:Y:S04]  /*2a300*/  LDGSTS.E [R2+0x20b80], desc[UR14][R126.64], !P5 ;  /* 0x20b800007e027fae */ /* 0x004fe8000e92184e */
[----:B------:R-:W-:Y:S04]  /*2a310*/  LDGSTS.E [R2+0x21800], desc[UR14][R160.64], !P1 ;  /* 0x21800000a0027fae */ /* 0x000fe8000c92184e */
[----:B------:R-:W-:Y:S04]  /*2a320*/  LDGSTS.E [R2+0x21880], desc[UR14][R96.64], !P1 ;  /* 0x2188000060027fae */ /* 0x000fe8000c92184e */
[----:B------:R-:W2:Y:S04]  /*2a330*/  LDL.64 R126, [R1+0x1cf8] ;  /* 0x001cf800017e7983 */ /* 0x000ea80000100a00 */
[----:B------:R-:W-:Y:S04]  /*2a340*/  LDGSTS.E [R2+0x21900], desc[UR14][R158.64], !P1 ;  /* 0x219000009e027fae */ /* 0x000fe8000c92184e */
[----:B------:R-:W-:Y:S04]  /*2a350*/  LDGSTS.E [R2+0x21980], desc[UR14][R32.64], !P1 ;  /* 0x2198000020027fae */ /* 0x000fe8000c92184e */
[----:B-----5:R-:W-:Y:S04]  /*2a360*/  LDGSTS.E [R2+0x21a00], desc[UR14][R34.64], !P1 ;  /* 0x21a0000022027fae */ /* 0x020fe8000c92184e */
[----:B------:R-:W-:Y:S01]  /*2a370*/  LDGSTS.E [R2+0x21a80], desc[UR14][R120.64], !P1 ;  /* 0x21a8000078027fae */ /* 0x000fe2000c92184e */
[----:B------:R-:W-:-:S02]  /*2a380*/  VIADD R37, R43, 0xffffff71 ;  /* 0xffffff712b257836 */ /* 0x000fc40000000000 */
[----:B------:R-:W5:Y:S01]  /*2a390*/  LDC R43, c[0x0][0x230] ;  /* 0x00008c00ff2b7b82 */ /* 0x000f620000000800 */
[----:B------:R-:W5:Y:S04]  /*2a3a0*/  LDL.64 R160, [R1+0x368] ;  /* 0x0003680001a07983 */ /* 0x000f680000100a00 */
[----:B---3--:R-:W-:Y:S04]  /*2a3b0*/  LDGSTS.E [R2+0x21b00], desc[UR14][R122.64], !P1 ;  /* 0x21b000007a027fae */ /* 0x008fe8000c92184e */
[----:B------:R-:W3:Y:S04]  /*2a3c0*/  LDL.64 R120, [R1+0x20] ;  /* 0x0000200001787983 */ /* 0x000ee80000100a00 */
        /* <DEDUP_REMOVED lines=20> */
[----:B--2---:R-:W-:Y:S04]  /*2a510*/  LDGSTS.E [R2+0x23800], desc[UR14][R126.64], !P5 ;  /* 0x238000007e027fae */ /* 0x004fe8000e92184e */
        /* <DEDUP_REMOVED lines=9> */
[----:B------:R-:W2:Y:S04]  /*2a5b0*/  LDL.64 R126, [R1+0x398] ;  /* 0x00039800017e7983 */ /* 0x000ea80000100a00 */
[----:B------:R-:W-:Y:S04]  /*2a5c0*/  LDGSTS.E [R2+0x24900], desc[UR14][R82.64], !P1 ;  /* 0x2490000052027fae */ /* 0x000fe8000c92184e */
[----:B------:R-:W-:Y:S04]  /*2a5d0*/  LDGSTS.E [R2+0x24980], desc[UR14][R112.64], !P1 ;  /* 0x2498000070027fae */ /* 0x000fe8000c92184e */
[----:B------:R-:W-:Y:S04]  /*2a5e0*/  LDGSTS.E [R2+0x24a00], desc[UR14][R148.64], !P1 ;  /* 0x24a0000094027fae */ /* 0x000fe8000c92184e */
[----:B---3--:R-:W-:Y:S04]  /*2a5f0*/  LDGSTS.E [R2+0x24a80], desc[UR14][R120.64], !P1 ;  /* 0x24a8000078027fae */ /* 0x008fe8000c92184e */
[----:B------:R-:W3:Y:S04]  /*2a600*/  LDL.64 R92, [R1+0x1d58] ;  /* 0x001d5800015c7983 */ /* 0x000ee80000100a00 */
[----:B------:R-:W3:Y:S04]  /*2a610*/  LDL.64 R82, [R1+0x1570] ;  /* 0x0015700001527983 */ /* 0x000ee80000100a00 */
[----:B------:R-:W3:Y:S04]  /*2a620*/  LDL.64 R120, [R1+0x1568] ;  /* 0x0015680001787983 */ /* 0x000ee80000100a00 */
[----:B------:R-:W3:Y:S04]  /*2a630*/  LDL.64 R112, [R1+0x1588] ;  /* 0x0015880001707983 */ /* 0x000ee80000100a00 */
[----:B-----5:R-:W-:Y:S04]  /*2a640*/  LDGSTS.E [R2+0x24b00], desc[UR14][R124.64], !P1 ;  /* 0x24b000007c027fae */ /* 0x020fe8000c92184e */
[----:B------:R-:W5:Y:S04]  /*2a650*/  LDL.64 R148, [R1+0x1590] ;  /* 0x0015900001947983 */ /* 0x000f680000100a00 */
[----:B----4-:R-:W-:Y:S04]  /*2a660*/  LDGSTS.E [R2+0x24b80], desc[UR14][R128.64], !P1 ;  /* 0x24b8000080027fae */ /* 0x010fe8000c92184e */
[----:B------:R-:W4:Y:S01]  /*2a670*/  LDL.64 R124, [R1+0x15a8] ;  /* 0x0015a800017c7983 */ /* 0x000f220000100a00 */
[----:B-1----:R-:W-:-:S02]  /*2a680*/  IADD3 R37, R38, -0x97, RZ ;  /* 0xffffff6926257810 */ /* 0x002fc40007ffe0ff */
[----:B------:R-:W1:Y:S01]  /*2a690*/  LDC R38, c[0x0][0x230] ;  /* 0x00008c00ff267b82 */ /* 0x000e620000000800 */
[----:B------:R-:W4:Y:S04]  /*2a6a0*/  LDL.64 R102, [R1+0x1830] ;  /* 0x0018300001667983 */ /* 0x000f280000100a00 */
[----:B------:R-:W4:Y:S01]  /*2a6b0*/  LDL.64 R128, [R1+0x15b0] ;  /* 0x0015b00001807983 */ /* 0x000f220000100a00 */
[----:B------:R-:W-:Y:S01]  /*2a6c0*/  ISETP.GE.U32.AND P3, PT, R37, 0x7ffffeea, PT ;  /* 0x7ffffeea2500780c */ /* 0x000fe20003f66070 */
[----:B------:R-:W-:Y:S02]  /*2a6d0*/  VIADD R37, R46, 0xffffff65 ;  /* 0xffffff652e257836 */ /* 0x000fe40000000000 */
[----:B------:R-:W1:Y:S03]  /*2a6e0*/  LDC R46, c[0x0][0x230] ;  /* 0x00008c00ff2e7b82 */ /* 0x000e660000000800 */
[----:B------:R-:W-:-:S07]  /*2a6f0*/  ISETP.GE.U32.AND P5, PT, R37, 0x7ffffee6, PT ;  /* 0x7ffffee62500780c */ /* 0x000fce0003fa6070 */
[----:B------:R-:W-:Y:S04]  /*2a700*/  LDGSTS.E [R2+0x25800], desc[UR14][R156.64], !P3 ;  /* 0x258000009c027fae */ /* 0x000fe8000d92184e */
[----:B------:R-:W-:Y:S04]  /*2a710*/  LDGSTS.E [R2+0x25880], desc[UR14][R160.64], !P3 ;  /* 0x25880000a0027fae */ /* 0x000fe8000d92184e */
[----:B------:R-:W-:Y:S04]  /*2a720*/  LDGSTS.E [R2+0x25900], desc[UR14][R96.64], !P3 ;  /* 0x2590000060027fae */ /* 0x000fe8000d92184e */
[----:B------:R-:W-:Y:S04]  /*2a730*/  LDGSTS.E [R2+0x25980], desc[UR14][R158.64], !P3 ;  /* 0x259800009e027fae */ /* 0x000fe8000d92184e */
[----:B------:R-:W4:Y:S04]  /*2a740*/  LDL.64 R160, [R1+0x15c8] ;  /* 0x0015c80001a07983 */ /* 0x000f280000100a00 */
[----:B------:R-:W-:Y:S04]  /*2a750*/  LDGSTS.E [R2+0x25a00], desc[UR14][R122.64], !P3 ;  /* 0x25a000007a027fae */ /* 0x000fe8000d92184e */
[----:B------:R-:W4:Y:S04]  /*2a760*/  LDL.64 R96, [R1+0x17f0] ;  /* 0x0017f00001607983 */ /* 0x000f280000100a00 */
[----:B------:R-:W4:Y:S04]  /*2a770*/  LDL.64 R158, [R1+0x1808] ;  /* 0x00180800019e7983 */ /* 0x000f280000100a00 */
[----:B------:R-:W4:Y:S01]  /*2a780*/  LDL.64 R122, [R1+0x1e68] ;  /* 0x001e6800017a7983 */ /* 0x000f220000100a00 */
[----:B------:R-:W-:-:S02]  /*2a790*/  VIADD R37, R45, 0xffffff61 ;  /* 0xffffff612d257836 */ /* 0x000fc40000000000 */
[----:B------:R-:W1:Y:S01]  /*2a7a0*/  LDC R45, c[0x0][0x230] ;  /* 0x00008c00ff2d7b82 */ /* 0x000e620000000800 */
[----:B------:R-:W4:Y:S04]  /*2a7b0*/  LDL.64 R156, [R1+0x1fd8] ;  /* 0x001fd800019c7983 */ /* 0x000f280000100a00 */
[----:B--2---:R-:W-:Y:S04]  /*2a7c0*/  LDGSTS.E [R2+0x25a80], desc[UR14][R126.64], !P3 ;  /* 0x25a800007e027fae */ /* 0x004fe8000d92184e */
[----:B------:R-:W-:Y:S04]  /*2a7d0*/  LDGSTS.E [R2+0x25b00], desc[UR14][R32.64], !P3 ;  /* 0x25b0000020027fae */ /* 0x000fe8000d92184e */
[----:B------:R-:W-:Y:S04]  /*2a7e0*/  LDGSTS.E [R2+0x25b80], desc[UR14][R34.64], !P3 ;  /* 0x25b8000022027fae */ /* 0x000fe8000d92184e */
[----:B------:R-:W2:Y:S04]  /*2a7f0*/  LDL.64 R126, [R1+0x17e8] ;  /* 0x0017e800017e7983 */ /* 0x000ea80000100a00 */
[----:B------:R-:W2:Y:S04]  /*2a800*/  LDL.64 R32, [R1+0x1810] ;  /* 0x0018100001207983 */ /* 0x000ea80000100a00 */
[----:B---3--:R-:W-:Y:S04]  /*2a810*/  LDGSTS.E [R2+0x26800], desc[UR14][R92.64], !P5 ;  /* 0x268000005c027fae */ /* 0x008fe8000e92184e */
[----:B------:R-:W3:Y:S04]  /*2a820*/  LDL.64 R34, [R1+0x1828] ;  /* 0x0018280001227983 */ /* 0x000ee80000100a00 */
[----:B------:R-:W-:Y:S04]  /*2a830*/  LDGSTS.E [R2+0x26880], desc[UR14][R120.64], !P5 ;  /* 0x2688000078027fae */ /* 0x000fe8000e92184e */
[----:B------:R-:W-:Y:S04]  /*2a840*/  LDGSTS.E [R2+0x26900], desc[UR14][R82.64], !P5 ;  /* 0x2690000052027fae */ /* 0x000fe8000e92184e */
[----:B------:R-:W-:Y:S04]  /*2a850*/  LDGSTS.E [R2+0x26980], desc[UR14][R112.64], !P5 ;  /* 0x2698000070027fae */ /* 0x000fe8000e92184e */
[----:B-----5:R-:W-:Y:S04]  /*2a860*/  LDGSTS.E [R2+0x26a00], desc[UR14][R148.64], !P5 ;  /* 0x26a0000094027fae */ /* 0x020fe8000e92184e */
[----:B------:R-:W5:Y:S04]  /*2a870*/  LDL.64 R120, [R1+0x1848] ;  /* 0x0018480001787983 */ /* 0x000f680000100a00 */
[----:B----4-:R-:W-:Y:S04]  /*2a880*/  LDGSTS.E [R2+0x26a80], desc[UR14][R124.64], !P5 ;  /* 0x26a800007c027fae */ /* 0x010fe8000e92184e */
[----:B------:R-:W4:Y:S04]  /*2a890*/  LDL.64 R92, [R1+0x1db0] ;  /* 0x001db000015c7983 */ /* 0x000f280000100a00 */
[----:B------:R-:W4:Y:S04]  /*2a8a0*/  LDL.64 R82, [R1+0x1db8] ;  /* 0x001db80001527983 */ /* 0x000f280000100a00 */
[----:B------:R-:W4:Y:S04]  /*2a8b0*/  LDL.64 R124, [R1+0x1fb8] ;  /* 0x001fb800017c7983 */ /* 0x000f280000100a00 */
[----:B------:R-:W4:Y:S04]  /*2a8c0*/  LDL.64 R112, [R1+0x1dc0] ;  /* 0x001dc00001707983 */ /* 0x000f280000100a00 */
[----:B------:R-:W-:Y:S04]  /*2a8d0*/  LDGSTS.E [R2+0x26b00], desc[UR14][R128.64], !P5 ;  /* 0x26b0000080027fae */ /* 0x000fe8000e92184e */
[----:B------:R-:W4:Y:S04]  /*2a8e0*/  LDL.64 R148, [R1+0x1dc8] ;  /* 0x001dc80001947983 */ /* 0x000f280000100a00 */
[----:B------:R-:W4:Y:S01]  /*2a8f0*/  LDL.64 R128, [R1+0x1dd0] ;  /* 0x001dd00001807983 */ /* 0x000f220000100a00 */
[----:B------:R-:W-:-:S02]  /*2a900*/  ISETP.GE.U32.AND P1, PT, R37, 0x7ffffee2, PT ;  /* 0x7ffffee22500780c */ /* 0x000fc40003f26070 */
[----:B------:R-:W-:Y:S02]  /*2a910*/  IADD3 R37, R44, -0xa3, RZ ;  /* 0xffffff5d2c257810 */ /* 0x000fe40007ffe0ff */
[----:B------:R-:W1:Y:S01]  /*2a920*/  LDC R44, c[0x0][0x230] ;  /* 0x00008c00ff2c7b82 */ /* 0x000e620000000800 */
[----:B------:R-:W-:Y:S01]  /*2a930*/  LDGSTS.E [R2+0x26b80], desc[UR14][R160.64], !P5 ;  /* 0x26b80000a0027fae */ /* 0x000fe2000e92184e */
[----:B------:R-:W-:-:S03]  /*2a940*/  ISETP.GE.U32.AND P3, PT, R37, 0x7ffffede, PT ;  /* 0x7ffffede2500780c */ /* 0x000fc60003f66070 */
[----:B------:R-:W4:Y:S04]  /*2a950*/  LDL.64 R160, [R1+0x1eb0] ;  /* 0x001eb00001a07983 */ /* 0x000f280000100a00 */
[----:B------:R-:W-:Y:S04]  /*2a960*/  LDGSTS.E [R2+0x27800], desc[UR14][R122.64], !P1 ;  /* 0x278000007a027fae */ /* 0x000fe8000c92184e */
[----:B------:R-:W4:Y:S04]  /*2a970*/  LDL.64 R122, [R1+0x1dd8] ;  /* 0x001dd800017a7983 */ /* 0x000f280000100a00 */
[----:B--2---:R-:W-:Y:S04]  /*2a980*/  LDGSTS.E [R2+0x27880], desc[UR14][R126.64], !P1 ;  /* 0x278800007e027fae */ /* 0x004fe8000c92184e */
        /* <DEDUP_REMOVED lines=8> */
[----:B------:R-:W-:Y:S04]  /*2aa10*/  LDGSTS.E [R2+0x27b00], desc[UR14][R102.64], !P1 ;  /* 0x27b0000066027fae */ /* 0x000fe8000c92184e */
[----:B------:R-:W3:Y:S04]  /*2aa20*/  LDL.64 R34, [R1+0x1ed0] ;  /* 0x001ed00001227983 */ /* 0x000ee80000100a00 */
[----:B-----5:R-:W-:Y:S04]  /*2aa30*/  LDGSTS.E [R2+0x27b80], desc[UR14][R120.64], !P1 ;  /* 0x27b8000078027fae */ /* 0x020fe8000c92184e */
[----:B----4-:R-:W-:Y:S04]  /*2aa40*/  LDGSTS.E [R2+0x28800], desc[UR14][R124.64], !P3 ;  /* 0x288000007c027fae */ /* 0x010fe8000d92184e */
[----:B------:R-:W-:Y:S04]  /*2aa50*/  LDGSTS.E [R2+0x28880], desc[UR14][R92.64], !P3 ;  /* 0x288800005c027fae */ /* 0x000fe8000d92184e */
[----:B------:R-:W4:Y:S04]  /*2aa60*/  LDL.64 R120, [R1+0x1ed8] ;  /* 0x001ed80001787983 */ /* 0x000f280000100a00 */
[----:B------:R-:W5:Y:S04]  /*2aa70*/  LDL.64 R124, [R1+0x1ee0] ;  /* 0x001ee000017c7983 */ /* 0x000f680000100a00 */
[----:B------:R-:W5:Y:S04]  /*2aa80*/  LDL.64 R102, [R1+0x1ff8] ;  /* 0x001ff80001667983 */ /* 0x000f680000100a00 */
        /* <DEDUP_REMOVED lines=8> */
[----:B------:R-:W-:-:S02]  /*2ab10*/  VIADD R37, R43, 0xffffff59 ;  /* 0xffffff592b257836 */ /* 0x000fc40000000000 */
[----:B------:R-:W1:Y:S01]  /*2ab20*/  LDC R43, c[0x0][0x230] ;  /* 0x00008c00ff2b7b82 */ /* 0x000e620000000800 */
[----:B------:R-:W5:Y:S02]  /*2ab30*/  LDL.64 R128, [R1+0x18f8] ;  /* 0x0018f80001807983 */ /* 0x000f640000100a00 */
[----:B------:R-:W-:Y:S01]  /*2ab40*/  ISETP.GE.U32.AND P5, PT, R37, 0x7ffffeda, PT ;  /* 0x7ffffeda2500780c */ /* 0x000fe20003fa6070 */
[----:B------:R-:W-:Y:S01]  /*2ab50*/  VIADD R37, R42, 0xffffff55 ;  /* 0xffffff552a257836 */ /* 0x000fe20000000000 */
[----:B------:R-:W-:Y:S03]  /*2ab60*/  LDGSTS.E [R2+0x28b00], desc[UR14][R122.64], !P3 ;  /* 0x28b000007a027fae */ /* 0x000fe6000d92184e */
[----:B------:R-:W1:Y:S01]  /*2ab70*/  LDC R42, c[0x0][0x230] ;  /* 0x00008c00ff2a7b82 */ /* 0x000e620000000800 */
[----:B------:R-:W-:Y:S01]  /*2ab80*/  ISETP.GE.U32.AND P1, PT, R37, 0x7ffffed6, PT ;  /* 0x7ffffed62500780c */ /* 0x000fe20003f26070 */
[----:B------:R-:W5:Y:S04]  /*2ab90*/  LDL.64 R122, [R1+0x18f0] ;  /* 0x0018f000017a7983 */ /* 0x000f680000100a00 */
[----:B--2---:R-:W-:Y:S04]  /*2aba0*/  LDGSTS.E [R2+0x28b80], desc[UR14][R126.64], !P3 ;  /* 0x28b800007e027fae */ /* 0x004fe8000d92184e */
[----:B------:R-:W-:Y:S04]  /*2abb0*/  LDGSTS.E [R2+0x29800], desc[UR14][R156.64], !P5 ;  /* 0x298000009c027fae */ /* 0x000fe8000e92184e */
[----:B------:R-:W-:Y:S04]  /*2abc0*/  LDGSTS.E [R2+0x29880], desc[UR14][R160.64], !P5 ;  /* 0x29880000a0027fae */ /* 0x000fe8000e92184e */
[----:B------:R-:W-:Y:S04]  /*2abd0*/  LDGSTS.E [R2+0x29900], desc[UR14][R96.64], !P5 ;  /* 0x2990000060027fae */ /* 0x000fe8000e92184e */
[----:B---3--:R-:W-:Y:S04]  /*2abe0*/  LDGSTS.E [R2+0x29980], desc[UR14][R158.64], !P5 ;  /* 0x299800009e027fae */ /* 0x008fe8000e92184e */
[----:B------:R-:W2:Y:S04]  /*2abf0*/  LDL.64 R126, [R1+0x18e8] ;  /* 0x0018e800017e7983 */ /* 0x000ea80000100a00 */
[----:B------:R-:W-:Y:S04]  /*2ac00*/  LDGSTS.E [R2+0x29a00], desc[UR14][R32.64], !P5 ;  /* 0x29a0000020027fae */ /* 0x000fe8000e92184e */
[----:B------:R-:W-:Y:S04]  /*2ac10*/  LDGSTS.E [R2+0x29a80], desc[UR14][R34.64], !P5 ;  /* 0x29a8000022027fae */ /* 0x000fe8000e92184e */
[----:B------:R-:W3:Y:S04]  /*2ac20*/  LDL.64 R156, [R1+0x20a8] ;  /* 0x0020a800019c7983 */ /* 0x000ee80000100a00 */
[----:B------:R-:W3:Y:S04]  /*2ac30*/  LDL.64 R160, [R1+0x17c0] ;  /* 0x0017c00001a07983 */ /* 0x000ee80000100a00 */
[----:B------:R-:W3:Y:S04]  /*2ac40*/  LDL.64 R96, [R1+0x17b8] ;  /* 0x0017b80001607983 */ /* 0x000ee80000100a00 */
[----:B----4-:R-:W-:Y:S04]  /*2ac50*/  LDGSTS.E [R2+0x29b00], desc[UR14][R120.64], !P5 ;  /* 0x29b0000078027fae */ /* 0x010fe8000e92184e */
[----:B-----5:R-:W-:Y:S04]  /*2ac60*/  LDGSTS.E [R2+0x29b80], desc[UR14][R124.64], !P5 ;  /* 0x29b800007c027fae */ /* 0x020fe8000e92184e */
[----:B------:R-:W4:Y:S04]  /*2ac70*/  LDL.64 R158, [R1+0x17b0] ;  /* 0x0017b000019e7983 */ /* 0x000f280000100a00 */
[----:B------:R-:W-:Y:S04]  /*2ac80*/  LDGSTS.E [R2+0x2a800], desc[UR14][R102.64], !P1 ;  /* 0x2a80000066027fae */ /* 0x000fe8000c92184e */
        /* <DEDUP_REMOVED lines=8> */
[----:B------:R-:W-:Y:S04]  /*2ad10*/  LDGSTS.E [R2+0x2aa80], desc[UR14][R128.64], !P1 ;  /* 0x2aa8000080027fae */ /* 0x000fe8000c92184e */
[----:B------:R-:W5:Y:S01]  /*2ad20*/  LDL.64 R92, [R1+0x21a8] ;  /* 0x0021a800015c7983 */ /* 0x000f620000100a00 */
[----:B-1----:R-:W-:-:S02]  /*2ad30*/  IADD3 R37, R38, -0xaf, RZ ;  /* 0xffffff5126257810 */ /* 0x002fc40007ffe0ff */
[----:B------:R-:W1:Y:S01]  /*2ad40*/  LDC R38, c[0x0][0x230] ;  /* 0x00008c00ff267b82 */ /* 0x000e620000000800 */
[----:B------:R-:W5:Y:S04]  /*2ad50*/  LDL.64 R82, [R1+0x1650] ;  /* 0x0016500001527983 */ /* 0x000f680000100a00 */
[----:B------:R-:W5:Y:S01]  /*2ad60*/  LDL.64 R128, [R1+0x1668] ;  /* 0x0016680001807983 */ /* 0x000f620000100a00 */
[----:B------:R-:W-:Y:S01]  /*2ad70*/  ISETP.GE.U32.AND P3, PT, R37, 0x7ffffed2, PT ;  /* 0x7ffffed22500780c */ /* 0x000fe20003f66070 */
[----:B------:R-:W-:Y:S02]  /*2ad80*/  VIADD R37, R46, 0xffffff4d ;  /* 0xffffff4d2e257836 */ /* 0x000fe40000000000 */
[----:B------:R-:W5:Y:S01]  /*2ad90*/  LDL.64 R112, [R1+0x1630] ;  /* 0x0016300001707983 */ /* 0x000f620000100a00 */
[----:B------:R-:W1:Y:S02]  /*2ada0*/  LDC R46, c[0x0][0x230] ;  /* 0x00008c00ff2e7b82 */ /* 0x000e640000000800 */
[----:B------:R-:W-:Y:S01]  /*2adb0*/  ISETP.GE.U32.AND P5, PT, R37, 0x7ffffece, PT ;  /* 0x7ffffece2500780c */ /* 0x000fe20003fa6070 */
[----:B------:R-:W-:Y:S04]  /*2adc0*/  LDGSTS.E [R2+0x2ab00], desc[UR14][R122.64], !P1 ;  /* 0x2ab000007a027fae */ /* 0x000fe8000c92184e */
[----:B------:R-:W5:Y:S04]  /*2add0*/  LDL.64 R148, [R1+0x1628] ;  /* 0x0016280001947983 */ /* 0x000f680000100a00 */
[----:B------:R-:W5:Y:S04]  /*2ade0*/  LDL.64 R102, [R1+0x14a8] ;  /* 0x0014a80001667983 */ /* 0x000f680000100a00 */
[----:B------:R-:W5:Y:S04]  /*2adf0*/  LDL.64 R122, [R1+0x1610] ;  /* 0x00161000017a7983 */ /* 0x000f680000100a00 */
[----:B--2---:R-:W-:Y:S04]  /*2ae00*/  LDGSTS.E [R2+0x2ab80], desc[UR14][R126.64], !P1 ;  /* 0x2ab800007e027fae */ /* 0x004fe8000c92184e */
[----:B---3--:R-:W-:Y:S04]  /*2ae10*/  LDGSTS.E [R2+0x2b800], desc[UR14][R156.64], !P3 ;  /* 0x2b8000009c027fae */ /* 0x008fe8000d92184e */
[----:B------:R-:W2:Y:S04]  /*2ae20*/  LDL.64 R126, [R1+0x1608] ;  /* 0x00160800017e7983 */ /* 0x000ea80000100a00 */
[----:B------:R-:W-:Y:S04]  /*2ae30*/  LDGSTS.E [R2+0x2b880], desc[UR14][R160.64], !P3 ;  /* 0x2b880000a0027fae */ /* 0x000fe8000d92184e */
[----:B------:R-:W-:Y:S01]  /*2ae40*/  LDGSTS.E [R2+0x2b900], desc[UR14][R96.64], !P3 ;  /* 0x2b90000060027fae */ /* 0x000fe2000d92184e */
[----:B------:R-:W-:-:S02]  /*2ae50*/  VIADD R37, R45, 0xffffff49 ;  /* 0xffffff492d257836 */ /* 0x000fc40000000000 */
[----:B------:R-:W3:Y:S01]  /*2ae60*/  LDC R45, c[0x0][0x230] ;  /* 0x00008c00ff2d7b82 */ /* 0x000ee20000000800 */
[----:B------:R-:W3:Y:S04]  /*2ae70*/  LDL.64 R156, [R1+0x24a8] ;  /* 0x0024a800019c7983 */ /* 0x000ee80000100a00 */
[----:B------:R-:W3:Y:S04]  /*2ae80*/  LDL.64 R160, [R1+0x15f8] ;  /* 0x0015f80001a07983 */ /* 0x000ee80000100a00 */
[----:B----4-:R-:W-:Y:S04]  /*2ae90*/  LDGSTS.E [R2+0x2b980], desc[UR14][R158.64], !P3 ;  /* 0x2b9800009e027fae */ /* 0x010fe8000d92184e */
[----:B------:R-:W4:Y:S04]  /*2aea0*/  LDL.64 R96, [R1+0x22a8] ;  /* 0x0022a80001607983 */ /* 0x000f280000100a00 */
[----:B-----5:R-:W-:Y:S04]  /*2aeb0*/  LDGSTS.E [R2+0x2ba00], desc[UR14][R32.64], !P3 ;  /* 0x2ba0000020027fae */ /* 0x020fe8000d92184e */
        /* <DEDUP_REMOVED lines=9> */
[----:B------:R-:W-:Y:S01]  /*2af50*/  LDGSTS.E [R2+0x2c880], desc[UR14][R128.64], !P5 ;  /* 0x2c88000080027fae */ /* 0x000fe2000e92184e */
[----:B------:R-:W-:-:S03]  /*2af60*/  ISETP.GE.U32.AND P1, PT, R37, 0x7ffffeca, PT ;  /* 0x7ffffeca2500780c */ /* 0x000fc60003f26070 */
[----:B------:R-:W-:Y:S04]  /*2af70*/  LDGSTS.E [R2+0x2c900], desc[UR14][R82.64], !P5 ;  /* 0x2c90000052027fae */ /* 0x000fe8000e92184e */
        /* <DEDUP_REMOVED lines=12> */
[----:B----4-:R-:W-:Y:S04]  /*2b040*/  LDGSTS.E [R2+0x2d800], desc[UR14][R96.64], !P1 ;  /* 0x2d80000060027fae */ /* 0x010fe8000c92184e */
[----:B------:R-:W3:Y:S04]  /*2b050*/  LDL.64 R160, [R1+0x1388] ;  /* 0x0013880001a07983 */ /* 0x000ee80000100a00 */
        /* <DEDUP_REMOVED lines=13> */
[----:B------:R-:W-:-:S02]  /*2b130*/  IADD3 R37, R44, -0xbb, RZ ;  /* 0xffffff452c257810 */ /* 0x000fc40007ffe0ff */
[----:B------:R-:W1:Y:S01]  /*2b140*/  LDC R44, c[0x0][0x230] ;  /* 0x00008c00ff2c7b82 */ /* 0x000e620000000800 */
        /* <DEDUP_REMOVED lines=15> */
[----:B------:R-:W5:Y:S04]  /*2b240*/  LDL.64 R148, [R1+0x11d8] ;  /* 0x0011d80001947983 */ /* 0x000f680000100a00 */
[----:B--2---:R-:W-:Y:S04]  /*2b250*/  LDGSTS.E [R2+0x2ea80], desc[UR14][R126.64], !P3 ;  /* 0x2ea800007e027fae */ /* 0x004fe8000d92184e */
[----:B------:R-:W2:Y:S04]  /*2b260*/  LDL.64 R126, [R1+0x11d0] ;  /* 0x0011d000017e7983 */ /* 0x000ea80000100a00 */
[----:B---3--:R-:W-:Y:S04]  /*2b270*/  LDGSTS.E [R2+0x2eb00], desc[UR14][R160.64], !P3 ;  /* 0x2eb00000a0027fae */ /* 0x008fe8000d92184e */
[----:B----4-:R-:W-:Y:S04]  /*2b280*/  LDGSTS.E [R2+0x2eb80], desc[UR14][R96.64], !P3 ;  /* 0x2eb8000060027fae */ /* 0x010fe8000d92184e */
[----:B------:R-:W3:Y:S04]  /*2b290*/  LDL.64 R160, [R1+0x11c8] ;  /* 0x0011c80001a07983 */ /* 0x000ee80000100a00 */
[----:B------:R-:W-:Y:S04]  /*2b2a0*/  LDGSTS.E [R2+0x2f800], desc[UR14][R156.64], !P5 ;  /* 0x2f8000009c027fae */ /* 0x000fe8000e92184e */
[----:B------:R-:W4:Y:S04]  /*2b2b0*/  LDL.64 R96, [R1+0x11c0] ;  /* 0x0011c00001607983 */ /* 0x000f280000100a00 */
        /* <DEDUP_REMOVED lines=10> */
[----:B------:R-:W5:Y:S01]  /*2b360*/  LDC R42, c[0x0][0x230] ;  /* 0x00008c00ff2a7b82 */ /* 0x000f620000000800 */
[----:B------:R-:W5:Y:S04]  /*2b370*/  LDL.64 R120, [R1+0x10e8] ;  /* 0x0010e80001787983 */ /* 0x000f680000100a00 */
[----:B------:R-:W-:Y:S04]  /*2b380*/  LDGSTS.E [R2+0x2fb00], desc[UR14][R128.64], !P5 ;  /* 0x2fb0000080027fae */ /* 0x000fe8000e92184e */
[----:B------:R-:W5:Y:S04]  /*2b390*/  LDL.64 R124, [R1+0x10f8] ;  /* 0x0010f800017c7983 */ /* 0x000f680000100a00 */
[----:B------:R-:W5:Y:S01]  /*2b3a0*/  LDL.64 R128, [R1+0x10f0] ;  /* 0x0010f00001807983 */ /* 0x000f620000100a00 */
[----:B------:R-:W-:-:S02]  /*2b3b0*/  ISETP.GE.U32.AND P1, PT, R37, 0x7ffffebe, PT ;  /* 0x7ffffebe2500780c */ /* 0x000fc40003f26070 */
[----:B-1----:R-:W-:Y:S02]  /*2b3c0*/  IADD3 R37, R38, -0xc7, RZ ;  /* 0xffffff3926257810 */ /* 0x002fe40007ffe0ff */
[----:B------:R-:W1:Y:S02]  /*2b3d0*/  LDC R38, c[0x0][0x230] ;  /* 0x00008c00ff267b82 */ /* 0x000e640000000800 */
[----:B------:R-:W-:Y:S01]  /*2b3e0*/  ISETP.GE.U32.AND P3, PT, R37, 0x7ffffeba, PT ;  /* 0x7ffffeba2500780c */ /* 0x000fe20003f66070 */
[----:B------:R-:W-:Y:S06]  /*2b3f0*/  LDGSTS.E [R2+0x2fb80], desc[UR14][R122.64], !P5 ;  /* 0x2fb800007a027fae */ /* 0x000fec000e92184e */
[----:B------:R-:W-:Y:S04]  /*2b400*/  LDGSTS.E [R2+0x30800], desc[UR14][R102.64], !P1 ;  /* 0x3080000066027fae */ /* 0x000fe8000c92184e */
[----:B------:R-:W-:Y:S04]  /*2b410*/  LDGSTS.E [R2+0x30880], desc[UR14][R92.64], !P1 ;  /* 0x308800005c027fae */ /* 0x000fe8000c92184e */
[----:B------:R-:W-:Y:S04]  /*2b420*/  LDGSTS.E [R2+0x30900], desc[UR14][R82.64], !P1 ;  /* 0x3090000052027fae */ /* 0x000fe8000c92184e */
[----:B------:R-:W5:Y:S04]  /*2b430*/  LDL.64 R122, [R1+0x10e0] ;  /* 0x0010e000017a7983 */ /* 0x000f680000100a00 */
[----:B------:R-:W-:Y:S04]  /*2b440*/  LDGSTS.E [R2+0x30980], desc[UR14][R112.64], !P1 ;  /* 0x3098000070027fae */ /* 0x000fe8000c92184e */
[----:B------:R-:W5:Y:S04]  /*2b450*/  LDL.64 R92, [R1+0x27a8] ;  /* 0x0027a800015c7983 */ /* 0x000f680000100a00 */
[----:B------:R-:W-:Y:S04]  /*2b460*/  LDGSTS.E [R2+0x30a00], desc[UR14][R148.64], !P1 ;  /* 0x30a0000094027fae */ /* 0x000fe8000c92184e */
[----:B------:R-:W5:Y:S04]  /*2b470*/  LDL.64 R82, [R1+0x1028] ;  /* 0x0010280001527983 */ /* 0x000f680000100a00 */
[----:B------:R-:W5:Y:S04]  /*2b480*/  LDL.64 R112, [R1+0x1020] ;  /* 0x0010200001707983 */ /* 0x000f680000100a00 */
[----:B------:R-:W5:Y:S01]  /*2b490*/  LDL.64 R148, [R1+0x1018] ;  /* 0x0010180001947983 */ /* 0x000f620000100a00 */
[----:B------:R-:W-:-:S02]  /*2b4a0*/  VIADD R37, R46, 0xffffff35 ;  /* 0xffffff352e257836 */ /* 0x000fc40000000000 */
[----:B------:R-:W1:Y:S01]  /*2b4b0*/  LDC R46, c[0x0][0x230] ;  /* 0x00008c00ff2e7b82 */ /* 0x000e620000000800 */
        /* <DEDUP_REMOVED lines=8> */
[----:B------:R-:W-:Y:S01]  /*2b540*/  LDGSTS.E [R2+0x31880], desc[UR14][R158.64], !P3 ;  /* 0x318800009e027fae */ /* 0x000fe2000d92184e */
[----:B------:R-:W-:-:S03]  /*2b550*/  ISETP.GE.U32.AND P5, PT, R37, 0x7ffffeb6, PT ;  /* 0x7ffffeb62500780c */ /* 0x000fc60003fa6070 */
[----:B------:R-:W5:Y:S04]  /*2b560*/  LDL.64 R156, [R1+0x29a8] ;  /* 0x0029a800019c7983 */ /* 0x000f680000100a00 */
[----:B------:R-:W-:Y:S04]  /*2b570*/  LDGSTS.E [R2+0x31900], desc[UR14][R32.64], !P3 ;  /* 0x3190000020027fae */ /* 0x000fe8000d92184e */
[----:B------:R-:W5:Y:S04]  /*2b580*/  LDL.64 R158, [R1+0x1000] ;  /* 0x00100000019e7983 */ /* 0x000f680000100a00 */
[----:B------:R-:W-:Y:S01]  /*2b590*/  LDGSTS.E [R2+0x31980], desc[UR14][R34.64], !P3 ;  /* 0x3198000022027fae */ /* 0x000fe2000d92184e */
[----:B------:R-:W-:-:S02]  /*2b5a0*/  VIADD R37, R45, 0xffffff31 ;  /* 0xffffff312d257836 */ /* 0x000fc40000000000 */
[----:B------:R-:W1:Y:S01]  /*2b5b0*/  LDC R45, c[0x0][0x230] ;  /* 0x00008c00ff2d7b82 */ /* 0x000e620000000800 */
[----:B------:R-:W5:Y:S04]  /*2b5c0*/  LDL.64 R32, [R1+0xf38] ;  /* 0x000f380001207983 */ /* 0x000f680000100a00 */
[----:B------:R-:W-:Y:S04]  /*2b5d0*/  LDGSTS.E [R2+0x31a00], desc[UR14][R124.64], !P3 ;  /* 0x31a000007c027fae */ /* 0x000fe8000d92184e */
[----:B------:R-:W5:Y:S04]  /*2b5e0*/  LDL.64 R34, [R1+0xf30] ;  /* 0x000f300001227983 */ /* 0x000f680000100a00 */
[----:B------:R-:W-:Y:S04]  /*2b5f0*/  LDGSTS.E [R2+0x31a80], desc[UR14][R128.64], !P3 ;  /* 0x31a8000080027fae */ /* 0x000fe8000d92184e */
[----:B------:R-:W5:Y:S01]  /*2b600*/  LDL.64 R124, [R1+0x28a8] ;  /* 0x0028a800017c7983 */ /* 0x000f620000100a00 */
[----:B------:R-:W-:-:S03]  /*2b610*/  ISETP.GE.U32.AND P1, PT, R37, 0x7ffffeb2, PT ;  /* 0x7ffffeb22500780c */ /* 0x000fc60003f26070 */
[----:B------:R-:W-:Y:S04]  /*2b620*/  LDGSTS.E [R2+0x31b00], desc[UR14][R120.64], !P3 ;  /* 0x31b0000078027fae */ /* 0x000fe8000d92184e */
[----:B------:R-:W5:Y:S04]  /*2b630*/  LDL.64 R128, [R1+0xf40] ;  /* 0x000f400001807983 */ /* 0x000f680000100a00 */
[----:B------:R-:W5:Y:S04]  /*2b640*/  LDL.64 R120, [R1+0xf28] ;  /* 0x000f280001787983 */ /* 0x000f680000100a00 */
[----:B------:R-:W-:Y:S04]  /*2b650*/  LDGSTS.E [R2+0x31b80], desc[UR14][R122.64], !P3 ;  /* 0x31b800007a027fae */ /* 0x000fe8000d92184e */
        /* <DEDUP_REMOVED lines=8> */
[----:B---3--:R-:W-:Y:S04]  /*2b6e0*/  LDGSTS.E [R2+0x32a80], desc[UR14][R160.64], !P5 ;  /* 0x32a80000a0027fae */ /* 0x008fe8000e92184e */
[----:B------:R-:W3:Y:S04]  /*2b6f0*/  LDL.64 R82, [R1+0xe58] ;  /* 0x000e580001527983 */ /* 0x000ee80000100a00 */
[----:B----4-:R-:W-:Y:S04]  /*2b700*/  LDGSTS.E [R2+0x32b00], desc[UR14][R96.64], !P5 ;  /* 0x32b0000060027fae */ /* 0x010fe8000e92184e */
[----:B------:R-:W4:Y:S04]  /*2b710*/  LDL.64 R112, [R1+0xe50] ;  /* 0x000e500001707983 */ /* 0x000f280000100a00 */
[----:B------:R-:W4:Y:S04]  /*2b720*/  LDL.64 R148, [R1+0xe48] ;  /* 0x000e480001947983 */ /* 0x000f280000100a00 */
[----:B------:R-:W4:Y:S04]  /*2b730*/  LDL.64 R160, [R1+0xe40] ;  /* 0x000e400001a07983 */ /* 0x000f280000100a00 */
[----:B-----5:R-:W-:Y:S04]  /*2b740*/  LDGSTS.E [R2+0x32b80], desc[UR14][R158.64], !P5 ;  /* 0x32b800009e027fae */ /* 0x020fe8000e92184e */
[----:B------:R-:W5:Y:S04]  /*2b750*/  LDL.64 R96, [R1+0x2aa8] ;  /* 0x002aa80001607983 */ /* 0x000f680000100a00 */
[----:B------:R-:W5:Y:S04]  /*2b760*/  LDL.64 R158, [R1+0xd80] ;  /* 0x000d8000019e7983 */ /* 0x000f680000100a00 */
[----:B------:R-:W-:Y:S04]  /*2b770*/  LDGSTS.E [R2+0x33800], desc[UR14][R124.64], !P1 ;  /* 0x338000007c027fae */ /* 0x000fe8000c92184e */
[----:B------:R-:W-:Y:S04]  /*2b780*/  LDGSTS.E [R2+0x33880], desc[UR14][R128.64], !P1 ;  /* 0x3388000080027fae */ /* 0x000fe8000c92184e */
[----:B------:R-:W5:Y:S01]  /*2b790*/  LDL.64 R124, [R1+0xe38] ;  /* 0x000e3800017c7983 */ /* 0x000f620000100a00 */
[----:B------:R-:W-:-:S02]  /*2b7a0*/  IADD3 R37, R44, -0xd3, RZ ;  /* 0xffffff2d2c257810 */ /* 0x000fc40007ffe0ff */
[----:B------:R-:W1:Y:S01]  /*2b7b0*/  LDC R44, c[0x0][0x230] ;  /* 0x00008c00ff2c7b82 */ /* 0x000e620000000800 */
[----:B------:R-:W-:Y:S04]  /*2b7c0*/  LDGSTS.E [R2+0x33900], desc[UR14][R32.64], !P1 ;  /* 0x3390000020027fae */ /* 0x000fe8000c92184e */
[----:B------:R-:W5:Y:S01]  /*2b7d0*/  LDL.64 R128, [R1+0xe30] ;  /* 0x000e300001807983 */ /* 0x000f620000100a00 */
[----:B------:R-:W-:-:S03]  /*2b7e0*/  ISETP.GE.U32.AND P3, PT, R37, 0x7ffffeae, PT ;  /* 0x7ffffeae2500780c */ /* 0x000fc60003f66070 */
[----:B------:R-:W-:Y:S04]  /*2b7f0*/  LDGSTS.E [R2+0x33980], desc[UR14][R34.64], !P1 ;  /* 0x3398000022027fae */ /* 0x000fe8000c92184e */
[----:B------:R-:W-:Y:S04]  /*2b800*/  LDGSTS.E [R2+0x33a00], desc[UR14][R120.64], !P1 ;  /* 0x33a0000078027fae */ /* 0x000fe8000c92184e */
[----:B------:R-:W5:Y:S04]  /*2b810*/  LDL.64 R32, [R1+0xd78] ;  /* 0x000d780001207983 */ /* 0x000f680000100a00 */
[----:B------:R-:W5:Y:S04]  /*2b820*/  LDL.64 R34, [R1+0xd70] ;  /* 0x000d700001227983 */ /* 0x000f680000100a00 */
[----:B------:R-:W-:Y:S04]  /*2b830*/  LDGSTS.E [R2+0x33a80], desc[UR14][R122.64], !P1 ;  /* 0x33a800007a027fae */ /* 0x000fe8000c92184e */
[----:B------:R-:W5:Y:S04]  /*2b840*/  LDL.64 R120, [R1+0xd68] ;  /* 0x000d680001787983 */ /* 0x000f680000100a00 */
[----:B------:R-:W-:Y:S01]  /*2b850*/  LDGSTS.E [R2+0x33b00], desc[UR14][R102.64], !P1 ;  /* 0x33b0000066027fae */ /* 0x000fe2000c92184e */
[----:B------:R-:W-:-:S02]  /*2b860*/  VIADD R37, R43, 0xffffff29 ;  /* 0xffffff292b257836 */ /* 0x000fc40000000000 */
[----:B------:R-:W1:Y:S01]  /*2b870*/  LDC R43, c[0x0][0x230] ;  /* 0x00008c00ff2b7b82 */ /* 0x000e620000000800 */
[----:B------:R-:W5:Y:S02]  /*2b880*/  LDL.64 R122, [R1+0xd60] ;  /* 0x000d6000017a7983 */ /* 0x000f640000100a00 */
[----:B------:R-:W-:Y:S02]  /*2b890*/  ISETP.GE.U32.AND P5, PT, R37, 0x7ffffeaa, PT ;  /* 0x7ffffeaa2500780c */ /* 0x000fe40003fa6070 */
[----:B------:R-:W5:Y:S04]  /*2b8a0*/  LDL.64 R102, [R1+0x2ba8] ;  /* 0x002ba80001667983 */ /* 0x000f680000100a00 */
[----:B--2---:R-:W-:Y:S04]  /*2b8b0*/  LDGSTS.E [R2+0x33b80], desc[UR14][R126.64], !P1 ;  /* 0x33b800007e027fae */ /* 0x004fe8000c92184e */
[----:B------:R-:W-:Y:S04]  /*2b8c0*/  LDGSTS.E [R2+0x34800], desc[UR14][R156.64], !P3 ;  /* 0x348000009c027fae */ /* 0x000fe8000d92184e */
[----:B------:R-:W-:Y:S04]  /*2b8d0*/  LDGSTS.E [R2+0x34880], desc[UR14][R92.64], !P3 ;  /* 0x348800005c027fae */ /* 0x000fe8000d92184e */
[----:B------:R-:W2:Y:S04]  /*2b8e0*/  LDL.64 R126, [R1+0xd58] ;  /* 0x000d5800017e7983 */ /* 0x000ea80000100a00 */
[----:B---3--:R-:W-:Y:S04]  /*2b8f0*/  LDGSTS.E [R2+0x34900], desc[UR14][R82.64], !P3 ;  /* 0x3490000052027fae */ /* 0x008fe8000d92184e */
[----:B------:R-:W3:Y:S04]  /*2b900*/  LDL.64 R92, [R1+0xca0] ;  /* 0x000ca000015c7983 */ /* 0x000ee80000100a00 */
[----:B----4-:R-:W-:Y:S04]  /*2b910*/  LDGSTS.E [R2+0x34980], desc[UR14][R112.64], !P3 ;  /* 0x3498000070027fae */ /* 0x010fe8000d92184e */
[----:B------:R-:W4:Y:S04]  /*2b920*/  LDL.64 R82, [R1+0xc98] ;  /* 0x000c980001527983 */ /* 0x000f280000100a00 */
[----:B------:R-:W-:Y:S04]  /*2b930*/  LDGSTS.E [R2+0x34a00], desc[UR14][R148.64], !P3 ;  /* 0x34a0000094027fae */ /* 0x000fe8000d92184e */
[----:B------:R-:W4:Y:S04]  /*2b940*/  LDL.64 R112, [R1+0xc90] ;  /* 0x000c900001707983 */ /* 0x000f280000100a00 */
[----:B------:R-:W-:Y:S04]  /*2b950*/  LDGSTS.E [R2+0x34a80], desc[UR14][R160.64], !P3 ;  /* 0x34a80000a0027fae */ /* 0x000fe8000d92184e */
[----:B------:R-:W4:Y:S04]  /*2b960*/  LDL.64 R148, [R1+0xc88] ;  /* 0x000c880001947983 */ /* 0x000f280000100a00 */
[----:B------:R-:W4:Y:S04]  /*2b970*/  LDL.64 R156, [R1+0x2ca8] ;  /* 0x002ca800019c7983 */ /* 0x000f280000100a00 */
[----:B------:R-:W4:Y:S04]  /*2b980*/  LDL.64 R160, [R1+0xc80] ;  /* 0x000c800001a07983 */ /* 0x000f280000100a00 */
[----:B-----5:R-:W-:Y:S04]  /*2b990*/  LDGSTS.E [R2+0x34b00], desc[UR14][R124.64], !P3 ;  /* 0x34b000007c027fae */ /* 0x020fe8000d92184e */
        /* <DEDUP_REMOVED lines=8> */
[----:B------:R-:W-:Y:S04]  /*2ba20*/  LDGSTS.E [R2+0x35900], desc[UR14][R32.64], !P5 ;  /* 0x3590000020027fae */ /* 0x000fe8000e92184e */
[----:B------:R-:W5:Y:S01]  /*2ba30*/  LDL.64 R158, [R1+0xbb8] ;  /* 0x000bb800019e7983 */ /* 0x000f620000100a00 */
[----:B------:R-:W-:-:S03]  /*2ba40*/  ISETP.GE.U32.AND P1, PT, R37, 0x7ffffea6, PT ;  /* 0x7ffffea62500780c */ /* 0x000fc60003f26070 */
[----:B------:R-:W-:Y:S04]  /*2ba50*/  LDGSTS.E [R2+0x35980], desc[UR14][R34.64], !P5 ;  /* 0x3598000022027fae */ /* 0x000fe8000e92184e */
[----:B------:R-:W-:Y:S04]  /*2ba60*/  LDGSTS.E [R2+0x35a00], desc[UR14][R120.64], !P5 ;  /* 0x35a0000078027fae */ /* 0x000fe8000e92184e */
[----:B------:R-:W-:Y:S01]  /*2ba70*/  LDGSTS.E [R2+0x35a80], desc[UR14][R122.64], !P5 ;  /* 0x35a800007a027fae */ /* 0x000fe2000e92184e */
[----:B-1----:R-:W-:Y:S02]  /*2ba80*/  IADD3 R37, R38, -0xdf, RZ ;  /* 0xffffff2126257810 */ /* 0x002fe40007ffe0ff */
[----:B------:R-:W1:Y:S01]  /*2ba90*/  LDC R38, c[0x0][0x230] ;  /* 0x00008c00ff267b82 */ /* 0x000e620000000800 */
[----:B------:R-:W5:Y:S04]  /*2baa0*/  LDL.64 R32, [R1+0xbb0] ;  /* 0x000bb00001207983 */ /* 0x000f680000100a00 */
[----:B------:R-:W5:Y:S04]  /*2bab0*/  LDL.64 R34, [R1+0xba8] ;  /* 0x000ba80001227983 */ /* 0x000f680000100a00 */
[----:B------:R-:W5:Y:S04]  /*2bac0*/  LDL.64 R120, [R1+0xba0] ;  /* 0x000ba00001787983 */ /* 0x000f680000100a00 */
[----:B------:R-:W5:Y:S01]  /*2bad0*/  LDL.64 R122, [R1+0xb98] ;  /* 0x000b9800017a7983 */ /* 0x000f620000100a00 */
[----:B------:R-:W-:-:S03]  /*2bae0*/  ISETP.GE.U32.AND P3, PT, R37, 0x7ffffea2, PT ;  /* 0x7ffffea22500780c */ /* 0x000fc60003f66070 */
[----:B--2---:R-:W-:Y:S04]  /*2baf0*/  LDGSTS.E [R2+0x35b00], desc[UR14][R126.64], !P5 ;  /* 0x35b000007e027fae */ /* 0x004fe8000e92184e */
[----:B------:R-:W-:Y:S04]  /*2bb00*/  LDGSTS.E [R2+0x35b80], desc[UR14][R246.64], !P5 ;  /* 0x35b80000f6027fae */ /* 0x000fe8000e92184e */
[----:B------:R-:W-:Y:S04]  /*2bb10*/  LDGSTS.E [R2+0x36800], desc[UR14][R102.64], !P1 ;  /* 0x3680000066027fae */ /* 0x000fe8000c92184e */
[----:B---3--:R-:W-:Y:S04]  /*2bb20*/  LDGSTS.E [R2+0x36880], desc[UR14][R92.64], !P1 ;  /* 0x368800005c027fae */ /* 0x008fe8000c92184e */
[----:B------:R-:W2:Y:S04]  /*2bb30*/  LDL.64 R126, [R1+0xb90] ;  /* 0x000b9000017e7983 */ /* 0x000ea80000100a00 */
[----:B----4-:R-:W-:Y:S04]  /*2bb40*/  LDGSTS.E [R2+0x36900], desc[UR14][R82.64], !P1 ;  /* 0x3690000052027fae */ /* 0x010fe8000c92184e */
[----:B------:R-:W-:Y:S04]  /*2bb50*/  LDGSTS.E [R2+0x36980], desc[UR14][R112.64], !P1 ;  /* 0x3698000070027fae */ /* 0x000fe8000c92184e */
[----:B------:R-:W3:Y:S04]  /*2bb60*/  LDL.64 R92, [R1+0x3eb8] ;  /* 0x003eb800015c7983 */ /* 0x000ee80000100a00 */
        /* <DEDUP_REMOVED lines=16> */
[----:B------:R-:W-:Y:S01]  /*2bc70*/  LDGSTS.E [R2+0x37900], desc[UR14][R158.64], !P3 ;  /* 0x379000009e027fae */ /* 0x000fe2000d92184e */
[----:B------:R-:W-:-:S03]  /*2bc80*/  ISETP.GE.U32.AND P5, PT, R37, 0x7ffffe9e, PT ;  /* 0x7ffffe9e2500780c */ /* 0x000fc60003fa6070 */
[----:B------:R-:W5:Y:S04]  /*2bc90*/  LDL.64 R156, [R1+0x3ef8] ;  /* 0x003ef800019c7983 */ /* 0x000f680000100a00 */
[----:B------:R-:W5:Y:S04]  /*2bca0*/  LDL.64 R96, [R1+0xab0] ;  /* 0x000ab00001607983 */ /* 0x000f680000100a00 */
[----:B------:R-:W5:Y:S04]  /*2bcb0*/  LDL.64 R158, [R1+0x3ed8] ;  /* 0x003ed800019e7983 */ /* 0x000f680000100a00 */
[----:B------:R-:W-:Y:S04]  /*2bcc0*/  LDGSTS.E [R2+0x37980], desc[UR14][R32.64], !P3 ;  /* 0x3798000020027fae */ /* 0x000fe8000d92184e */
[----:B------:R-:W-:Y:S01]  /*2bcd0*/  LDGSTS.E [R2+0x37a00], desc[UR14][R34.64], !P3 ;  /* 0x37a0000022027fae */ /* 0x000fe2000d92184e */
[----:B------:R-:W-:-:S02]  /*2bce0*/  VIADD R37, R45, 0xffffff19 ;  /* 0xffffff192d257836 */ /* 0x000fc40000000000 */
[----:B------:R-:W1:Y:S01]  /*2bcf0*/  LDC R45, c[0x0][0x230] ;  /* 0x00008c00ff2d7b82 */ /* 0x000e620000000800 */
[----:B------:R-:W-:Y:S04]  /*2bd00*/  LDGSTS.E [R2+0x37a80], desc[UR14][R120.64], !P3 ;  /* 0x37a8000078027fae */ /* 0x000fe8000d92184e */
[----:B------:R-:W5:Y:S04]  /*2bd10*/  LDL.64 R32, [R1+0xa00] ;  /* 0x000a000001207983 */ /* 0x000f680000100a00 */
[----:B------:R-:W-:Y:S04]  /*2bd20*/  LDGSTS.E [R2+0x37b00], desc[UR14][R122.64], !P3 ;  /* 0x37b000007a027fae */ /* 0x000fe8000d92184e */
[----:B------:R-:W5:Y:S04]  /*2bd30*/  LDL.64 R34, [R1+0x9f8] ;  /* 0x0009f80001227983 */ /* 0x000f680000100a00 */
[----:B------:R-:W5:Y:S04]  /*2bd40*/  LDL.64 R120, [R1+0x9f0] ;  /* 0x0009f00001787983 */ /* 0x000f680000100a00 */
[----:B------:R-:W5:Y:S01]  /*2bd50*/  LDL.64 R122, [R1+0x9e8] ;  /* 0x0009e800017a7983 */ /* 0x000f620000100a00 */
[----:B------:R-:W-:-:S03]  /*2bd60*/  ISETP.GE.U32.AND P1, PT, R37, 0x7ffffe9a, PT ;  /* 0x7ffffe9a2500780c */ /* 0x000fc60003f26070 */
[----:B--2---:R-:W-:Y:S04]  /*2bd70*/  LDGSTS.E [R2+0x37b80], desc[UR14][R126.64], !P3 ;  /* 0x37b800007e027fae */ /* 0x004fe8000d92184e */
[----:B---3--:R-:W-:Y:S04]  /*2bd80*/  LDGSTS.E [R2+0x38800], desc[UR14][R92.64], !P5 ;  /* 0x388000005c027fae */ /* 0x008fe8000e92184e */
[----:B------:R-:W2:Y:S04]  /*2bd90*/  LDL.64 R126, [R1+0x9e0] ;  /* 0x0009e000017e7983 */ /* 0x000ea80000100a00 */
[----:B----4-:R-:W-:Y:S04]  /*2bda0*/  LDGSTS.E [R2+0x38880], desc[UR14][R82.64], !P5 ;  /* 0x3888000052027fae */ /* 0x010fe8000e92184e */
[----:B------:R-:W3:Y:S04]  /*2bdb0*/  LDL.64 R92, [R1+0x3280] ;  /* 0x00328000015c7983 */ /* 0x000ee80000100a00 */
[----:B------:R-:W-:Y:S04]  /*2bdc0*/  LDGSTS.E [R2+0x38900], desc[UR14][R112.64], !P5 ;  /* 0x3890000070027fae */ /* 0x000fe8000e92184e */
[----:B------:R-:W-:Y:S04]  /*2bdd0*/  LDGSTS.E [R2+0x38980], desc[UR14][R148.64], !P5 ;  /* 0x3898000094027fae */ /* 0x000fe8000e92184e */
[----:B------:R-:W-:Y:S04]  /*2bde0*/  LDGSTS.E [R2+0x38a00], desc[UR14][R160.64], !P5 ;  /* 0x38a00000a0027fae */ /* 0x000fe8000e92184e */
[----:B------:R-:W4:Y:S04]  /*2bdf0*/  LDL.64 R82, [R1+0x3270] ;  /* 0x0032700001527983 */ /* 0x000f280000100a00 */
[----:B------:R-:W4:Y:S04]  /*2be00*/  LDL.64 R112, [R1+0x3268] ;  /* 0x0032680001707983 */ /* 0x000f280000100a00 */
[----:B------:R-:W4:Y:S04]  /*2be10*/  LDL.64 R148, [R1+0x3260] ;  /* 0x0032600001947983 */ /* 0x000f280000100a00 */
[----:B------:R-:W4:Y:S04]  /*2be20*/  LDL.64 R160, [R1+0x3258] ;  /* 0x0032580001a07983 */ /* 0x000f280000100a00 */
[----:B-----5:R-:W-:Y:S04]  /*2be30*/  LDGSTS.E [R2+0x38a80], desc[UR14][R128.64], !P5 ;  /* 0x38a8000080027fae */ /* 0x020fe8000e92184e */
[----:B------:R-:W-:Y:S04]  /*2be40*/  LDGSTS.E [R2+0x38b00], desc[UR14][R124.64], !P5 ;  /* 0x38b000007c027fae */ /* 0x000fe8000e92184e */
[----:B------:R-:W5:Y:S04]  /*2be50*/  LDL.64 R128, [R1+0x3278] ;  /* 0x0032780001807983 */ /* 0x000f680000100a00 */
[----:B------:R-:W4:Y:S04]  /*2be60*/  LDL.64 R124, [R1+0x3250] ;  /* 0x00325000017c7983 */ /* 0x000f280000100a00 */
[----:B------:R-:W-:Y:S04]  /*2be70*/  LDGSTS.E [R2+0x38b80], desc[UR14][R96.64], !P5 ;  /* 0x38b8000060027fae */ /* 0x000fe8000e92184e */
[----:B------:R-:W-:Y:S01]  /*2be80*/  LDGSTS.E [R2+0x39800], desc[UR14][R158.64], !P1 ;  /* 0x398000009e027fae */ /* 0x000fe2000c92184e */
[----:B------:R-:W-:-:S02]  /*2be90*/  IADD3 R37, R44, -0xeb, RZ ;  /* 0xffffff152c257810 */ /* 0x000fc40007ffe0ff */
[----:B------:R-:W1:Y:S01]  /*2bea0*/  LDC R44, c[0x0][0x230] ;  /* 0x00008c00ff2c7b82 */ /* 0x000e620000000800 */
[----:B------:R-:W4:Y:S04]  /*2beb0*/  LDL.64 R96, [R1+0x3360] ;  /* 0x0033600001607983 */ /* 0x000f280000100a00 */
[----:B------:R-:W4:Y:S01]  /*2bec0*/  LDL.64 R158, [R1+0x3f18] ;  /* 0x003f1800019e7983 */ /* 0x000f220000100a00 */
[----:B------:R-:W-:-:S03]  /*2bed0*/  ISETP.GE.U32.AND P3, PT, R37, 0x7ffffe96, PT ;  /* 0x7ffffe962500780c */ /* 0x000fc60003f66070 */
[----:B------:R-:W-:Y:S01]  /*2bee0*/  LDGSTS.E [R2+0x39880], desc[UR14][R32.64], !P1 ;  /* 0x3988000020027fae */ /* 0x000fe2000c92184e */
[----:B------:R-:W-:Y:S02]  /*2bef0*/  VIADD R37, R43, 0xffffff11 ;  /* 0xffffff112b257836 */ /* 0x000fe40000000000 */
[----:B------:R-:W1:Y:S01]  /*2bf00*/  LDC R43, c[0x0][0x230] ;  /* 0x00008c00ff2b7b82 */ /* 0x000e620000000800 */
[----:B------:R-:W-:Y:S04]  /*2bf10*/  LDGSTS.E [R2+0x39900], desc[UR14][R34.64], !P1 ;  /* 0x3990000022027fae */ /* 0x000fe8000c92184e */
[----:B------:R-:W-:Y:S04]  /*2bf20*/  LDGSTS.E [R2+0x39980], desc[UR14][R120.64], !P1 ;  /* 0x3998000078027fae */ /* 0x000fe8000c92184e */
[----:B------:R-:W-:Y:S04]  /*2bf30*/  LDGSTS.E [R2+0x39a00], desc[UR14][R122.64], !P1 ;  /* 0x39a000007a027fae */ /* 0x000fe8000c92184e */
[----:B------:R-:W4:Y:S01]  /*2bf40*/  LDL.64 R32, [R1+0x3358] ;  /* 0x0033580001207983 */ /* 0x000f220000100a00 */
[----:B------:R-:W-:-:S03]  /*2bf50*/  ISETP.GE.U32.AND P5, PT, R37, 0x7ffffe92, PT ;  /* 0x7ffffe922500780c */ /* 0x000fc60003fa6070 */
[----:B------:R-:W4:Y:S04]  /*2bf60*/  LDL.64 R34, [R1+0x3350] ;  /* 0x0033500001227983 */ /* 0x000f280000100a00 */
[----:B------:R-:W4:Y:S04]  /*2bf70*/  LDL.64 R120, [R1+0x3348] ;  /* 0x0033480001787983 */ /* 0x000f280000100a00 */
[----:B------:R-:W4:Y:S04]  /*2bf80*/  LDL.64 R122, [R1+0x3340] ;  /* 0x00334000017a7983 */ /* 0x000f280000100a00 */
[----:B--2---:R-:W-:Y:S04]  /*2bf90*/  LDGSTS.E [R2+0x39a80], desc[UR14][R126.64], !P1 ;  /* 0x39a800007e027fae */ /* 0x004fe8000c92184e */
[----:B------:R-:W-:Y:S04]  /*2bfa0*/  LDGSTS.E [R2+0x39b00], desc[UR14][R246.64], !P1 ;  /* 0x39b00000f6027fae */ /* 0x000fe8000c92184e */
[----:B------:R-:W-:Y:S04]  /*2bfb0*/  LDGSTS.E [R2+0x39b80], desc[UR14][R102.64], !P1 ;  /* 0x39b8000066027fae */ /* 0x000fe8000c92184e */
[----:B------:R-:W-:Y:S04]  /*2bfc0*/  LDGSTS.E [R2+0x3a800], desc[UR14][R156.64], !P3 ;  /* 0x3a8000009c027fae */ /* 0x000fe8000d92184e */
[----:B---3--:R-:W-:Y:S04]  /*2bfd0*/  LDGSTS.E [R2+0x3a880], desc[UR14][R92.64], !P3 ;  /* 0x3a8800005c027fae */ /* 0x008fe8000d92184e */
[----:B------:R-:W2:Y:S04]  /*2bfe0*/  LDL.64 R126, [R1+0x3338] ;  /* 0x00333800017e7983 */ /* 0x000ea80000100a00 */
[----:B------:R-:W3:Y:S01]  /*2bff0*/  LDL.64 R246, [R1+0x3578] ;  /* 0x0035780001f67983 */ /* 0x000ee20000100a00 */
[----:B------:R-:W-:-:S02]  /*2c000*/  VIADD R37, R42, 0xffffff0d ;  /* 0xffffff0d2a257836 */ /* 0x000fc40000000000 */
[----:B------:R-:W3:Y:S01]  /*2c010*/  LDC R42, c[0x0][0x230] ;  /* 0x00008c00ff2a7b82 */ /* 0x000ee20000000800 */
[----:B------:R-:W3:Y:S04]  /*2c020*/  LDL.64 R102, [R1+0x3f78] ;  /* 0x003f780001667983 */ /* 0x000ee80000100a00 */
[----:B------:R-:W3:Y:S04]  /*2c030*/  LDL.64 R156, [R1+0x35f0] ;  /* 0x0035f000019c7983 */ /* 0x000ee80000100a00 */
[----:B------:R-:W3:Y:S04]  /*2c040*/  LDL.64 R92, [R1+0x35e8] ;  /* 0x0035e800015c7983 */ /* 0x000ee80000100a00 */
[----:B-----5:R-:W-:Y:S04]  /*2c050*/  LDGSTS.E [R2+0x3a900], desc[UR14][R128.64], !P3 ;  /* 0x3a90000080027fae */ /* 0x020fe8000d92184e */
[----:B----4-:R-:W-:Y:S04]  /*2c060*/  LDGSTS.E [R2+0x3a980], desc[UR14][R82.64], !P3 ;  /* 0x3a98000052027fae */ /* 0x010fe8000d92184e */
[----:B------:R-:W-:Y:S04]  /*2c070*/  LDGSTS.E [R2+0x3aa00], desc[UR14][R112.64], !P3 ;  /* 0x3aa0000070027fae */ /* 0x000fe8000d92184e */
[----:B------:R-:W4:Y:S04]  /*2c080*/  LDL.64 R128, [R1+0x3330] ;  /* 0x0033300001807983 */ /* 0x000f280000100a00 */
[----:B------:R-:W-:Y:S04]  /*2c090*/  LDGSTS.E [R2+0x3aa80], desc[UR14][R148.64], !P3 ;  /* 0x3aa8000094027fae */ /* 0x000fe8000d92184e */
[----:B------:R-:W-:Y:S04]  /*2c0a0*/  LDGSTS.E [R2+0x3ab00], desc[UR14][R160.64], !P3 ;  /* 0x3ab00000a0027fae */ /* 0x000fe8000d92184e */
[----:B------:R-:W-:Y:S04]  /*2c0b0*/  LDGSTS.E [R2+0x3ab80], desc[UR14][R124.64], !P3 ;  /* 0x3ab800007c027fae */ /* 0x000fe8000d92184e */
[----:B------:R-:W5:Y:S04]  /*2c0c0*/  LDL.64 R148, [R1+0x3570] ;  /* 0x0035700001947983 */ /* 0x000f680000100a00 */
[----:B------:R-:W-:Y:S04]  /*2c0d0*/  LDGSTS.E [R2+0x3b800], desc[UR14][R158.64], !P5 ;  /* 0x3b8000009e027fae */ /* 0x000fe8000e92184e */
[----:B------:R-:W3:Y:S04]  /*2c0e0*/  LDL.64 R124, [R1+0x3588] ;  /* 0x00358800017c7983 */ /* 0x000ee80000100a00 */
[----:B------:R-:W5:Y:S04]  /*2c0f0*/  LDL.64 R160, [R1+0x3568] ;  /* 0x0035680001a07983 */ /* 0x000f680000100a00 */
[----:B------:R-:W5:Y:S01]  /*2c100*/  LDL.64 R158, [R1+0x3560] ;  /* 0x00356000019e7983 */ /* 0x000f620000100a00 */
[----:B------:R-:W-:-:S03]  /*2c110*/  ISETP.GE.U32.AND P1, PT, R37, 0x7ffffe8e, PT ;  /* 0x7ffffe8e2500780c */ /* 0x000fc60003f26070 */
        /* <DEDUP_REMOVED lines=14> */
[----:B----4-:R-:W-:Y:S04]  /*2c200*/  LDGSTS.E [R2+0x3bb80], desc[UR14][R128.64], !P5 ;  /* 0x3bb8000080027fae */ /* 0x010fe8000e92184e */
[----:B------:R-:W-:Y:S04]  /*2c210*/  LDGSTS.E [R2+0x3c800], desc[UR14][R100.64], !P1 ;  /* 0x3c80000064027fae */ /* 0x000fe8000c92184e */
[----:B------:R-:W-:Y:S04]  /*2c220*/  LDGSTS.E [R2+0x3c880], desc[UR14][R66.64], !P1 ;  /* 0x3c88000042027fae */ /* 0x000fe8000c92184e */
[----:B------:R-:W4:Y:S01]  /*2c230*/  LDL.64 R128, [R1+0x3618] ;  /* 0x0036180001807983 */ /* 0x000f220000100a00 */
[----:B-1----:R-:W-:-:S02]  /*2c240*/  IADD3 R37, R38, -0xf7, RZ ;  /* 0xffffff0926257810 */ /* 0x002fc40007ffe0ff */
[----:B------:R-:W1:Y:S01]  /*2c250*/  LDC R38, c[0x0][0x230] ;  /* 0x00008c00ff267b82 */ /* 0x000e620000000800 */
[----:B------:R-:W4:Y:S04]  /*2c260*/  LDL.64 R100, [R1+0x270] ;  /* 0x0002700001647983 */ /* 0x000f280000100a00 */
[----:B------:R-:W4:Y:S04]  /*2c270*/  LDL.64 R66, [R1+0x268] ;  /* 0x0002680001427983 */ /* 0x000f280000100a00 */
[----:B---3--:R-:W-:Y:S04]  /*2c280*/  LDGSTS.E [R2+0x3c900], desc[UR14][R124.64], !P1 ;  /* 0x3c9000007c027fae */ /* 0x008fe8000c92184e */
[----:B------:R-:W-:Y:S04]  /*2c290*/  LDGSTS.E [R2+0x3c980], desc[UR14][R116.64], !P1 ;  /* 0x3c98000074027fae */ /* 0x000fe8000c92184e */
[----:B------:R-:W-:Y:S04]  /*2c2a0*/  LDGSTS.E [R2+0x3ca00], desc[UR14][R246.64], !P1 ;  /* 0x3ca00000f6027fae */ /* 0x000fe8000c92184e */
[----:B------:R-:W3:Y:S04]  /*2c2b0*/  LDL.64 R124, [R1+0x3610] ;  /* 0x00361000017c7983 */ /* 0x000ee80000100a00 */
[----:B-----5:R-:W-:Y:S04]  /*2c2c0*/  LDGSTS.E [R2+0x3ca80], desc[UR14][R148.64], !P1 ;  /* 0x3ca8000094027fae */ /* 0x020fe8000c92184e */
[----:B------:R-:W-:Y:S04]  /*2c2d0*/  LDGSTS.E [R2+0x3cb00], desc[UR14][R160.64], !P1 ;  /* 0x3cb00000a0027fae */ /* 0x000fe8000c92184e */
[----:B------:R-:W-:Y:S04]  /*2c2e0*/  LDGSTS.E [R2+0x3cb80], desc[UR14][R158.64], !P1 ;  /* 0x3cb800009e027fae */ /* 0x000fe8000c92184e */
[----:B------:R-:W5:Y:S04]  /*2c2f0*/  LDL.64 R148, [R1+0x3608] ;  /* 0x0036080001947983 */ /* 0x000f680000100a00 */
[----:B------:R-:W5:Y:S04]  /*2c300*/  LDL.64 R160, [R1+0x3600] ;  /* 0x0036000001a07983 */ /* 0x000f680000100a00 */
[----:B------:R-:W5:Y:S01]  /*2c310*/  LDL.64 R158, [R1+0x35f8] ;  /* 0x0035f800019e7983 */ /* 0x000f620000100a00 */
[----:B------:R-:W-:Y:S01]  /*2c320*/  ISETP.GE.U32.AND P3, PT, R37, 0x7ffffe8a, PT ;  /* 0x7ffffe8a2500780c */ /* 0x000fe20003f66070 */
[----:B------:R-:W-:-:S02]  /*2c330*/  VIADD R37, R45, 0xffffff05 ;  /* 0xffffff052d257836 */ /* 0x000fc40000000000 */
[----:B------:R-:W5:Y:S01]  /*2c340*/  LDL.64 R116, [R1+0x260] ;  /* 0x0002600001747983 */ /* 0x000f620000100a00 */
[----:B------:R-:W1:Y:S02]  /*2c350*/  LDC R45, c[0x0][0x230] ;  /* 0x00008c00ff2d7b82 */ /* 0x000e640000000800 */
[----:B------:R-:W-:Y:S01]  /*2c360*/  ISETP.GE.U32.AND P5, PT, R37, 0x7ffffe86, PT ;  /* 0x7ffffe862500780c */ /* 0x000fe20003fa6070 */
[----:B------:R-:W5:Y:S06]  /*2c370*/  LDL.64 R246, [R1+0x1878] ;  /* 0x0018780001f67983 */ /* 0x000f6c0000100a00 */
[----:B------:R-:W-:Y:S04]  /*2c380*/  LDGSTS.E [R2+0x3d800], desc[UR14][R102.64], !P3 ;  /* 0x3d80000066027fae */ /* 0x000fe8000d92184e */
[----:B------:R-:W-:Y:S04]  /*2c390*/  LDGSTS.E [R2+0x3d880], desc[UR14][R156.64], !P3 ;  /* 0x3d8800009c027fae */ /* 0x000fe8000d92184e */
[----:B------:R-:W-:Y:S04]  /*2c3a0*/  LDGSTS.E [R2+0x3d900], desc[UR14][R92.64], !P3 ;  /* 0x3d9000005c027fae */ /* 0x000fe8000d92184e */
[----:B------:R-:W-:Y:S04]  /*2c3b0*/  LDGSTS.E [R2+0x3d980], desc[UR14][R82.64], !P3 ;  /* 0x3d98000052027fae */ /* 0x000fe8000d92184e */
[----:B------:R-:W-:Y:S04]  /*2c3c0*/  LDGSTS.E [R2+0x3da00], desc[UR14][R112.64], !P3 ;  /* 0x3da0000070027fae */ /* 0x000fe8000d92184e */
[----:B------:R-:W-:Y:S01]  /*2c3d0*/  LDGSTS.E [R2+0x3da80], desc[UR14][R96.64], !P3 ;  /* 0x3da8000060027fae */ /* 0x000fe2000d92184e */
[----:B------:R-:W-:-:S02]  /*2c3e0*/  VIADD R37, R46, 0xffffff01 ;  /* 0xffffff012e257836 */ /* 0x000fc40000000000 */
[----:B------:R-:W1:Y:S01]  /*2c3f0*/  LDC R46, c[0x0][0x230] ;  /* 0x00008c00ff2e7b82 */ /* 0x000e620000000800 */
[----:B------:R-:W-:Y:S04]  /*2c400*/  LDGSTS.E [R2+0x3db00], desc[UR14][R32.64], !P3 ;  /* 0x3db0000020027fae */ /* 0x000fe8000d92184e */
[----:B------:R-:W-:Y:S04]  /*2c410*/  LDGSTS.E [R2+0x3db80], desc[UR14][R34.64], !P3 ;  /* 0x3db8000022027fae */ /* 0x000fe8000d92184e */
[----:B------:R-:W-:Y:S04]  /*2c420*/  LDGSTS.E [R2+0x3e800], desc[UR14][R120.64], !P5 ;  /* 0x3e80000078027fae */ /* 0x000fe8000e92184e */
[----:B------:R-:W-:Y:S01]  /*2c430*/  LDGSTS.E [R2+0x3e880], desc[UR14][R122.64], !P5 ;  /* 0x3e8800007a027fae */ /* 0x000fe2000e92184e */
[----:B------:R-:W-:-:S02]  /*2c440*/  ISETP.GE.U32.AND P1, PT, R37, 0x7ffffe82, PT ;  /* 0x7ffffe822500780c */ /* 0x000fc40003f26070 */
[----:B------:R-:W-:Y:S01]  /*2c450*/  IADD3 R37, R44, -0x84, RZ ;  /* 0xffffff7c2c257810 */ /* 0x000fe20007ffe0ff */
[----:B------:R-:W5:Y:S01]  /*2c460*/  LDL.64 R96, [R1+0x3630] ;  /* 0x0036300001607983 */ /* 0x000f620000100a00 */
[----:B------:R-:W1:Y:S02]  /*2c470*/  LDC R44, c[0x0][0x230] ;  /* 0x00008c00ff2c7b82 */ /* 0x000e640000000800 */
[----:B------:R-:W-:Y:S01]  /*2c480*/  ISETP.GE.U32.AND P3, PT, R37, 0x7ffffefd, PT ;  /* 0x7ffffefd2500780c */ /* 0x000fe20003f66070 */
[----:B------:R-:W-:Y:S01]  /*2c490*/  VIADD R37, R43, 0xffffff78 ;  /* 0xffffff782b257836 */ /* 0x000fe20000000000 */
        /* <DEDUP_REMOVED lines=13> */
[----:B---3--:R-:W-:Y:S04]  /*2c570*/  LDGSTS.E [R2+0x3ea00], desc[UR14][R124.64], !P5 ;  /* 0x3ea000007c027fae */ /* 0x008fe8000e92184e */
[----:B------:R-:W3:Y:S04]  /*2c580*/  LDL.64 R124, [R1+0x4b8] ;  /* 0x0004b800017c7983 */ /* 0x000ee80000100a00 */
[----:B-----5:R-:W-:Y:S04]  /*2c590*/  LDGSTS.E [R2+0x3ea80], desc[UR14][R148.64], !P5 ;  /* 0x3ea8000094027fae */ /* 0x020fe8000e92184e */
[----:B------:R-:W-:Y:S04]  /*2c5a0*/  LDGSTS.E [R2+0x3eb00], desc[UR14][R160.64], !P5 ;  /* 0x3eb00000a0027fae */ /* 0x000fe8000e92184e */
[----:B------:R-:W-:Y:S01]  /*2c5b0*/  LDGSTS.E [R2+0x3eb80], desc[UR14][R158.64], !P5 ;  /* 0x3eb800009e027fae */ /* 0x000fe2000e92184e */
[----:B------:R-:W-:Y:S01]  /*2c5c0*/  ISETP.GE.U32.AND P5, PT, R37, 0x7ffffef9, PT ;  /* 0x7ffffef92500780c */ /* 0x000fe20003fa6070 */
[----:B------:R-:W-:-:S02]  /*2c5d0*/  VIADD R37, R42, 0xffffff74 ;  /* 0xffffff742a257836 */ /* 0x000fc40000000000 */
[----:B------:R-:W5:Y:S04]  /*2c5e0*/  LDL.64 R42, [R1+0x1448] ;  /* 0x00144800012a7983 */ /* 0x000f680000100a00 */
[----:B------:R-:W5:Y:S04]  /*2c5f0*/  LDL.64 R148, [R1+0x160] ;  /* 0x0001600001947983 */ /* 0x000f680000100a00 */
[----:B------:R-:W5:Y:S04]  /*2c600*/  LDL.64 R158, [R1+0x258] ;  /* 0x00025800019e7983 */ /* 0x000f680000100a00 */
[----:B------:R-:W5:Y:S04]  /*2c610*/  LDL.64 R160, [R1+0x158] ;  /* 0x0001580001a07983 */ /* 0x000f680000100a00 */
[----:B----4-:R-:W-:Y:S04]  /*2c620*/  LDGSTS.E [R2+0x3f800], desc[UR14][R128.64], !P1 ;  /* 0x3f80000080027fae */ /* 0x010fe8000c92184e */
[----:B--2---:R-:W-:Y:S04]  /*2c630*/  LDGSTS.E [R2+0x3f880], desc[UR14][R126.64], !P1 ;  /* 0x3f8800007e027fae */ /* 0x004fe8000c92184e */
[----:B------:R-:W-:Y:S04]  /*2c640*/  LDGSTS.E [R2+0x3f900], desc[UR14][R96.64], !P1 ;  /* 0x3f90000060027fae */ /* 0x000fe8000c92184e */
[----:B------:R-:W2:Y:S04]  /*2c650*/  LDL.LU.64 R128, [R1+0x4288] ;  /* 0x0042880001807983 */ /* 0x000ea80000300a00 */
[----:B------:R-:W4:Y:S04]  /*2c660*/  LDL.LU.64 R126, [R1+0x4280] ;  /* 0x00428000017e7983 */ /* 0x000f280000300a00 */
[----:B------:R-:W2:Y:S04]  /*2c670*/  LDL.64 R96, [R1+0x1cc0] ;  /* 0x001cc00001607983 */ /* 0x000ea80000100a00 */
[----:B---3--:R-:W-:Y:S04]  /*2c680*/  LDGSTS.E [R2+0x3f980], desc[UR14][R124.64], !P1 ;  /* 0x3f9800007c027fae */ /* 0x008fe8000c92184e */
[----:B------:R-:W-:Y:S04]  /*2c690*/  LDGSTS.E [R2+0x3fa00], desc[UR14][R122.64], !P1 ;  /* 0x3fa000007a027fae */ /* 0x000fe8000c92184e */
[----:B------:R-:W-:Y:S04]  /*2c6a0*/  LDGSTS.E [R2+0x3fa80], desc[UR14][R120.64], !P1 ;  /* 0x3fa8000078027fae */ /* 0x000fe8000c92184e */
[----:B------:R-:W-:Y:S04]  /*2c6b0*/  LDGSTS.E [R2+0x3fb00], desc[UR14][R34.64], !P1 ;  /* 0x3fb0000022027fae */ /* 0x000fe8000c92184e */
[----:B------:R-:W-:Y:S04]  /*2c6c0*/  LDGSTS.E [R2+0x3fb80], desc[UR14][R32.64], !P1 ;  /* 0x3fb8000020027fae */ /* 0x000fe8000c92184e */
[----:B-----5:R3:W-:Y:S04]  /*2c6d0*/  LDGSTS.E [R0+0x20c00], desc[UR14][R42.64], !P3 ;  /* 0x20c000002a007fae */ /* 0x0207e8000d92184e */
[----:B------:R-:W-:Y:S04]  /*2c6e0*/  LDGSTS.E [R0+0x20c80], desc[UR14][R48.64], !P3 ;  /* 0x20c8000030007fae */ /* 0x000fe8000d92184e */
[----:B------:R-:W-:Y:S04]  /*2c6f0*/  LDGSTS.E [R0+0x20d00], desc[UR14][R94.64], !P3 ;  /* 0x20d000005e007fae */ /* 0x000fe8000d92184e */
[----:B------:R-:W5:Y:S01]  /*2c700*/  LDL.LU.64 R124, [R1+0x4278] ;  /* 0x00427800017c7983 */ /* 0x000f620000300a00 */
[----:B------:R-:W-:Y:S01]  /*2c710*/  ISETP.GE.U32.AND P1, PT, R37, 0x7ffffef5, PT ;  /* 0x7ffffef52500780c */ /* 0x000fe20003f26070 */
[----:B---3--:R-:W3:Y:S02]  /*2c720*/  LDC R43, c[0x0][0x230] ;  /* 0x00008c00ff2b7b82 */ /* 0x008ee40000000800 */
[----:B------:R-:W-:Y:S04]  /*2c730*/  LDGSTS.E [R0+0x20d80], desc[UR14][R98.64], !P3 ;  /* 0x20d8000062007fae */ /* 0x000fe8000d92184e */
[----:B------:R-:W3:Y:S02]  /*2c740*/  LDL.LU.64 R122, [R1+0x4270] ;  /* 0x00427000017a7983 */ /* 0x000ee40000300a00 */
[----:B------:R-:W3:Y:S02]  /*2c750*/  LDC R42, c[0x0][0x230] ;  /* 0x00008c00ff2a7b82 */ /* 0x000ee40000000800 */
[----:B------:R-:W-:Y:S04]  /*2c760*/  LDGSTS.E [R0+0x20e00], desc[UR14][R100.64], !P3 ;  /* 0x20e0000064007fae */ /* 0x000fe8000d92184e */
[----:B------:R-:W3:Y:S04]  /*2c770*/  LDL.LU.64 R120, [R1+0x4268] ;  /* 0x0042680001787983 */ /* 0x000ee80000300a00 */
[----:B------:R-:W-:Y:S04]  /*2c780*/  LDGSTS.E [R0+0x20e80], desc[UR14][R66.64], !P3 ;  /* 0x20e8000042007fae */ /* 0x000fe8000d92184e */
[----:B------:R-:W3:Y:S04]  /*2c790*/  LDL.LU.64 R34, [R1+0x4260] ;  /* 0x0042600001227983 */ /* 0x000ee80000300a00 */
[----:B------:R-:W-:Y:S04]  /*2c7a0*/  LDGSTS.E [R0+0x20f00], desc[UR14][R116.64], !P3 ;  /* 0x20f0000074007fae */ /* 0x000fe8000d92184e */
[----:B------:R-:W3:Y:S04]  /*2c7b0*/  LDL.LU.64 R32, [R1+0x4258] ;  /* 0x0042580001207983 */ /* 0x000ee80000300a00 */
[----:B------:R-:W-:Y:S04]  /*2c7c0*/  LDGSTS.E [R0+0x20f80], desc[UR14][R158.64], !P3 ;  /* 0x20f800009e007fae */ /* 0x000fe8000d92184e */
[----:B------:R-:W-:Y:S04]  /*2c7d0*/  LDGSTS.E [R0+0x21c00], desc[UR14][R246.64], !P5 ;  /* 0x21c00000f6007fae */ /* 0x000fe8000e92184e */
[----:B------:R-:W-:Y:S04]  /*2c7e0*/  LDGSTS.E [R0+0x21c80], desc[UR14][R102.64], !P5 ;  /* 0x21c8000066007fae */ /* 0x000fe8000e92184e */
[----:B------:R-:W4:Y:S04]  /*2c7f0*/  LDL.64 R158, [R1+0x1d00] ;  /* 0x001d0000019e7983 */ /* 0x000f280000100a00 */
        /* <DEDUP_REMOVED lines=8> */
[----:B------:R-:W3:Y:S04]  /*2c880*/  LDL.64 R98, [R1+0x1d20] ;  /* 0x001d200001627983 */ /* 0x000ee80000100a00 */
[----:B------:R-:W3:Y:S04]  /*2c890*/  LDL.64 R100, [R1+0x48] ;  /* 0x0000480001647983 */ /* 0x000ee80000100a00 */
[----:B------:R-:W3:Y:S01]  /*2c8a0*/  LDL.64 R66, [R1+0x50] ;  /* 0x0000500001427983 */ /* 0x000ee20000100a00 */
[----:B------:R-:W-:-:S03]  /*2c8b0*/  ISETP.GE.U32.AND P3, PT, R37, 0x7ffffef1, PT ;  /* 0x7ffffef12500780c */ /* 0x000fc60003f66070 */
        /* <DEDUP_REMOVED lines=26> */
[----:B------:R-:W-:Y:S01]  /*2ca60*/  LDGSTS.E [R0+0x23d00], desc[UR14][R126.64], !P3 ;  /* 0x23d000007e007fae */ /* 0x000fe2000d92184e */
[----:B------:R-:W-:Y:S02]  /*2ca70*/  VIADD R37, R45, 0xffffff68 ;  /* 0xffffff682d257836 */ /* 0x000fe40000000000 */
[----:B------:R-:W1:Y:S01]  /*2ca80*/  LDC R45, c[0x0][0x230] ;  /* 0x00008c00ff2d7b82 */ /* 0x000e620000000800 */
[----:B-----5:R-:W-:Y:S04]  /*2ca90*/  LDGSTS.E [R0+0x23d80], desc[UR14][R124.64], !P3 ;  /* 0x23d800007c007fae */ /* 0x020fe8000d92184e */
[----:B---3--:R-:W-:Y:S04]  /*2caa0*/  LDGSTS.E [R0+0x23e00], desc[UR14][R122.64], !P3 ;  /* 0x23e000007a007fae */ /* 0x008fe8000d92184e */
[----:B------:R-:W-:Y:S04]  /*2cab0*/  LDGSTS.E [R0+0x23e80], desc[UR14][R120.64], !P3 ;  /* 0x23e8000078007fae */ /* 0x000fe8000d92184e */
[----:B------:R-:W-:Y:S01]  /*2cac0*/  LDGSTS.E [R0+0x23f00], desc[UR14][R34.64], !P3 ;  /* 0x23f0000022007fae */ /* 0x000fe2000d92184e */
[----:B------:R-:W-:-:S03]  /*2cad0*/  ISETP.GE.U32.AND P1, PT, R37, 0x7ffffee9, PT ;  /* 0x7ffffee92500780c */ /* 0x000fc60003f26070 */
[----:B------:R-:W-:Y:S04]  /*2cae0*/  LDGSTS.E [R0+0x23f80], desc[UR14][R32.64], !P3 ;  /* 0x23f8000020007fae */ /* 0x000fe8000d92184e */
[----:B------:R-:W-:Y:S04]  /*2caf0*/  LDGSTS.E [R0+0x24c00], desc[UR14][R98.64], !P5 ;  /* 0x24c0000062007fae */ /* 0x000fe8000e92184e */
[----:B------:R-:W3:Y:S04]  /*2cb00*/  LDL.64 R98, [R1+0x1600] ;  /* 0x0016000001627983 */ /* 0x000ee80000100a00 */
[----:B--2---:R-:W-:Y:S04]  /*2cb10*/  LDGSTS.E [R0+0x24c80], desc[UR14][R96.64], !P5 ;  /* 0x24c8000060007fae */ /* 0x004fe8000e92184e */
[----:B------:R-:W-:Y:S04]  /*2cb20*/  LDGSTS.E [R0+0x24d00], desc[UR14][R100.64], !P5 ;  /* 0x24d0000064007fae */ /* 0x000fe8000e92184e */
[----:B------:R-:W-:Y:S04]  /*2cb30*/  LDGSTS.E [R0+0x24d80], desc[UR14][R66.64], !P5 ;  /* 0x24d8000042007fae */ /* 0x000fe8000e92184e */
[----:B------:R-:W-:Y:S04]  /*2cb40*/  LDGSTS.E [R0+0x24e00], desc[UR14][R116.64], !P5 ;  /* 0x24e0000074007fae */ /* 0x000fe8000e92184e */
[----:B------:R-:W2:Y:S04]  /*2cb50*/  LDL.64 R96, [R1+0x448] ;  /* 0x0004480001607983 */ /* 0x000ea80000100a00 */
[----:B------:R-:W-:Y:S04]  /*2cb60*/  LDGSTS.E [R0+0x24e80], desc[UR14][R112.64], !P5 ;  /* 0x24e8000070007fae */ /* 0x000fe8000e92184e */
[----:B------:R-:W5:Y:S04]  /*2cb70*/  LDL.64 R100, [R1+0x1618] ;  /* 0x0016180001647983 */ /* 0x000f680000100a00 */
[----:B------:R-:W5:Y:S04]  /*2cb80*/  LDL.64 R66, [R1+0x1620] ;  /* 0x0016200001427983 */ /* 0x000f680000100a00 */
[----:B------:R-:W3:Y:S04]  /*2cb90*/  LDL.64 R112, [R1+0x1d68] ;  /* 0x001d680001707983 */ /* 0x000ee80000100a00 */
        /* <DEDUP_REMOVED lines=8> */
[----:B------:R-:W5:Y:S04]  /*2cc20*/  LDL.64 R160, [R1+0x1648] ;  /* 0x0016480001a07983 */ /* 0x000f680000100a00 */
[----:B----4-:R-:W-:Y:S01]  /*2cc30*/  LDGSTS.E [R0+0x25c80], desc[UR14][R158.64], !P1 ;  /* 0x25c800009e007fae */ /* 0x010fe2000c92184e */
[----:B------:R-:W-:-:S03]  /*2cc40*/  ISETP.GE.U32.AND P3, PT, R37, 0x7ffffee5, PT ;  /* 0x7ffffee52500780c */ /* 0x000fc60003f66070 */
        /* <DEDUP_REMOVED lines=8> */
[----:B------:R-:W-:Y:S04]  /*2ccd0*/  LDGSTS.E [R0+0x25f00], desc[UR14][R48.64], !P1 ;  /* 0x25f0000030007fae */ /* 0x000fe8000c92184e */
[----:B------:R-:W4:Y:S04]  /*2cce0*/  LDL.64 R82, [R1+0x18c0] ;  /* 0x0018c00001527983 */ /* 0x000f280000100a00 */
[----:B------:R-:W4:Y:S04]  /*2ccf0*/  LDL.64 R48, [R1+0x1fc0] ;  /* 0x001fc00001307983 */ /* 0x000f280000100a00 */
[----:B--2---:R-:W-:Y:S04]  /*2cd00*/  LDGSTS.E [R0+0x25f80], desc[UR14][R96.64], !P1 ;  /* 0x25f8000060007fae */ /* 0x004fe8000c92184e */
[----:B------:R-:W2:Y:S04]  /*2cd10*/  LDL.64 R96, [R1+0x18d8] ;  /* 0x0018d80001607983 */ /* 0x000ea80000100a00 */
[----:B---3--:R-:W-:Y:S04]  /*2cd20*/  LDGSTS.E [R0+0x26c00], desc[UR14][R112.64], !P3 ;  /* 0x26c0000070007fae */ /* 0x008fe8000d92184e */
[----:B------:R-:W-:Y:S04]  /*2cd30*/  LDGSTS.E [R0+0x26c80], desc[UR14][R98.64], !P3 ;  /* 0x26c8000062007fae */ /* 0x000fe8000d92184e */
[----:B-----5:R-:W-:Y:S04]  /*2cd40*/  LDGSTS.E [R0+0x26d00], desc[UR14][R100.64], !P3 ;  /* 0x26d0000064007fae */ /* 0x020fe8000d92184e */
[----:B------:R-:W3:Y:S04]  /*2cd50*/  LDL.64 R112, [R1+0x18e0] ;  /* 0x0018e00001707983 */ /* 0x000ee80000100a00 */
        /* <DEDUP_REMOVED lines=10> */
[----:B----4-:R-:W-:Y:S04]  /*2ce00*/  LDGSTS.E [R0+0x26f80], desc[UR14][R158.64], !P3 ;  /* 0x26f800009e007fae */ /* 0x010fe8000d92184e */
[----:B------:R-:W4:Y:S01]  /*2ce10*/  LDL.64 R158, [R1+0x1e20] ;  /* 0x001e2000019e7983 */ /* 0x000f220000100a00 */
[----:B------:R-:W-:-:S02]  /*2ce20*/  VIADD R37, R43, 0xffffff60 ;  /* 0xffffff602b257836 */ /* 0x000fc40000000000 */
[----:B------:R-:W4:Y:S03]  /*2ce30*/  LDC R43, c[0x0][0x230] ;  /* 0x00008c00ff2b7b82 */ /* 0x000f260000000800 */
[----:B------:R-:W-:Y:S01]  /*2ce40*/  ISETP.GE.U32.AND P5, PT, R37, 0x7ffffee1, PT ;  /* 0x7ffffee12500780c */ /* 0x000fe20003fa6070 */
[----:B------:R-:W-:-:S04]  /*2ce50*/  VIADD R37, R42, 0xffffff5c ;  /* 0xffffff5c2a257836 */ /* 0x000fc80000000000 */
[----:B------:R-:W4:Y:S01]  /*2ce60*/  LDC R42, c[0x0][0x230] ;  /* 0x00008c00ff2a7b82 */ /* 0x000f220000000800 */
[----:B------:R-:W-:-:S07]  /*2ce70*/  ISETP.GE.U32.AND P1, PT, R37, 0x7ffffedd, PT ;  /* 0x7ffffedd2500780c */ /* 0x000fce0003f26070 */
[----:B------:R-:W-:Y:S04]  /*2ce80*/  LDGSTS.E [R0+0x27c00], desc[UR14][R94.64], !P5 ;  /* 0x27c000005e007fae */ /* 0x000fe8000e92184e */
[----:B------:R-:W-:Y:S04]  /*2ce90*/  LDGSTS.E [R0+0x27c80], desc[UR14][R246.64], !P5 ;  /* 0x27c80000f6007fae */ /* 0x000fe8000e92184e */
[----:B------:R-:W-:Y:S04]  /*2cea0*/  LDGSTS.E [R0+0x27d00], desc[UR14][R102.64], !P5 ;  /* 0x27d0000066007fae */ /* 0x000fe8000e92184e */
[----:B------:R-:W-:Y:S04]  /*2ceb0*/  LDGSTS.E [R0+0x27d80], desc[UR14][R156.64], !P5 ;  /* 0x27d800009c007fae */ /* 0x000fe8000e92184e */
[----:B------:R-:W-:Y:S04]  /*2cec0*/  LDGSTS.E [R0+0x27e00], desc[UR14][R92.64], !P5 ;  /* 0x27e000005c007fae */ /* 0x000fe8000e92184e */
[----:B------:R-:W-:Y:S04]  /*2ced0*/  LDGSTS.E [R0+0x27e80], desc[UR14][R82.64], !P5 ;  /* 0x27e8000052007fae */ /* 0x000fe8000e92184e */
[----:B------:R-:W4:Y:S04]  /*2cee0*/  LDL.64 R94, [R1+0x1fe0] ;  /* 0x001fe000015e7983 */ /* 0x000f280000100a00 */
[----:B------:R-:W4:Y:S04]  /*2cef0*/  LDL.64 R246, [R1+0x1ef0] ;  /* 0x001ef00001f67983 */ /* 0x000f280000100a00 */
[----:B------:R-:W4:Y:S04]  /*2cf00*/  LDL.64 R102, [R1+0x1ef8] ;  /* 0x001ef80001667983 */ /* 0x000f280000100a00 */
[----:B------:R-:W4:Y:S04]  /*2cf10*/  LDL.64 R156, [R1+0x1f00] ;  /* 0x001f0000019c7983 */ /* 0x000f280000100a00 */
[----:B------:R-:W4:Y:S04]  /*2cf20*/  LDL.64 R92, [R1+0x1f08] ;  /* 0x001f0800015c7983 */ /* 0x000f280000100a00 */
[----:B------:R-:W4:Y:S04]  /*2cf30*/  LDL.64 R82, [R1+0x1f18] ;  /* 0x001f180001527983 */ /* 0x000f280000100a00 */
[----:B--2---:R-:W-:Y:S04]  /*2cf40*/  LDGSTS.E [R0+0x27f00], desc[UR14][R96.64], !P5 ;  /* 0x27f0000060007fae */ /* 0x004fe8000e92184e */
[----:B------:R-:W2:Y:S04]  /*2cf50*/  LDL.64 R96, [R1+0x1f10] ;  /* 0x001f100001607983 */ /* 0x000ea80000100a00 */
[----:B---3--:R-:W-:Y:S04]  /*2cf60*/  LDGSTS.E [R0+0x27f80], desc[UR14][R112.64], !P5 ;  /* 0x27f8000070007fae */ /* 0x008fe8000e92184e */
[----:B------:R-:W-:Y:S04]  /*2cf70*/  LDGSTS.E [R0+0x28c00], desc[UR14][R48.64], !P1 ;  /* 0x28c0000030007fae */ /* 0x000fe8000c92184e */
[----:B-----5:R-:W-:Y:S04]  /*2cf80*/  LDGSTS.E [R0+0x28c80], desc[UR14][R98.64], !P1 ;  /* 0x28c8000062007fae */ /* 0x020fe8000c92184e */
[----:B------:R-:W-:Y:S04]  /*2cf90*/  LDGSTS.E [R0+0x28d00], desc[UR14][R100.64], !P1 ;  /* 0x28d0000064007fae */ /* 0x000fe8000c92184e */
[----:B------:R-:W3:Y:S04]  /*2cfa0*/  LDL.64 R112, [R1+0x1f20] ;  /* 0x001f200001707983 */ /* 0x000ee80000100a00 */
        /* <DEDUP_REMOVED lines=10> */
[----:B-1----:R-:W-:-:S02]  /*2d050*/  IADD3 R37, R38, -0xa8, RZ ;  /* 0xffffff5826257810 */ /* 0x002fc40007ffe0ff */
[----:B------:R-:W1:Y:S01]  /*2d060*/  LDC R38, c[0x0][0x230] ;  /* 0x00008c00ff267b82 */ /* 0x000e620000000800 */
[----:B------:R-:W5:Y:S04]  /*2d070*/  LDL.64 R48, [R1+0x1720] ;  /* 0x0017200001307983 */ /* 0x000f680000100a00 */
[----:B----4-:R-:W-:Y:S04]  /*2d080*/  LDGSTS.E [R0+0x28f80], desc[UR14][R158.64], !P1 ;  /* 0x28f800009e007fae */ /* 0x010fe8000c92184e */
[----:B------:R-:W4:Y:S01]  /*2d090*/  LDL.64 R158, [R1+0x1888] ;  /* 0x00188800019e7983 */ /* 0x000f220000100a00 */
[----:B------:R-:W-:Y:S01]  /*2d0a0*/  ISETP.GE.U32.AND P3, PT, R37, 0x7ffffed9, PT ;  /* 0x7ffffed92500780c */ /* 0x000fe20003f66070 */
[----:B------:R-:W-:-:S02]  /*2d0b0*/  VIADD R37, R46, 0xffffff54 ;  /* 0xffffff542e257836 */ /* 0x000fc40000000000 */
        /* <DEDUP_REMOVED lines=16> */
[----:B------:R-:W2:Y:S04]  /*2d1c0*/  LDL.64 R96, [R1+0x1768] ;  /* 0x0017680001607983 */ /* 0x000ea80000100a00 */
[----:B------:R-:W2:Y:S04]  /*2d1d0*/  LDL.64 R82, [R1+0x1730] ;  /* 0x0017300001527983 */ /* 0x000ea80000100a00 */
[----:B---3--:R-:W-:Y:S04]  /*2d1e0*/  LDGSTS.E [R0+0x29f80], desc[UR14][R112.64], !P3 ;  /* 0x29f8000070007fae */ /* 0x008fe8000d92184e */
[----:B-----5:R-:W-:Y:S04]  /*2d1f0*/  LDGSTS.E [R0+0x2ac00], desc[UR14][R98.64], !P5 ;  /* 0x2ac0000062007fae */ /* 0x020fe8000e92184e */
[----:B------:R-:W3:Y:S04]  /*2d200*/  LDL.64 R112, [R1+0x1728] ;  /* 0x0017280001707983 */ /* 0x000ee80000100a00 */
[----:B------:R-:W5:Y:S04]  /*2d210*/  LDL.64 R98, [R1+0x15f0] ;  /* 0x0015f00001627983 */ /* 0x000f680000100a00 */
[----:B------:R-:W-:Y:S04]  /*2d220*/  LDGSTS.E [R0+0x2ac80], desc[UR14][R148.64], !P5 ;  /* 0x2ac8000094007fae */ /* 0x000fe8000e92184e */
[----:B------:R-:W-:Y:S04]  /*2d230*/  LDGSTS.E [R0+0x2ad00], desc[UR14][R100.64], !P5 ;  /* 0x2ad0000064007fae */ /* 0x000fe8000e92184e */
[----:B------:R-:W-:Y:S04]  /*2d240*/  LDGSTS.E [R0+0x2ad80], desc[UR14][R66.64], !P5 ;  /* 0x2ad8000042007fae */ /* 0x000fe8000e92184e */
[----:B------:R-:W-:Y:S04]  /*2d250*/  LDGSTS.E [R0+0x2ae00], desc[UR14][R116.64], !P5 ;  /* 0x2ae0000074007fae */ /* 0x000fe8000e92184e */
[----:B------:R-:W5:Y:S04]  /*2d260*/  LDL.64 R148, [R1+0x1718] ;  /* 0x0017180001947983 */ /* 0x000f680000100a00 */
[----:B------:R-:W-:Y:S04]  /*2d270*/  LDGSTS.E [R0+0x2ae80], desc[UR14][R160.64], !P5 ;  /* 0x2ae80000a0007fae */ /* 0x000fe8000e92184e */
[----:B------:R-:W5:Y:S04]  /*2d280*/  LDL.64 R100, [R1+0x15e8] ;  /* 0x0015e80001647983 */ /* 0x000f680000100a00 */
[----:B------:R-:W5:Y:S04]  /*2d290*/  LDL.64 R66, [R1+0x15e0] ;  /* 0x0015e00001427983 */ /* 0x000f680000100a00 */
[----:B------:R-:W5:Y:S04]  /*2d2a0*/  LDL.64 R160, [R1+0x21e8] ;  /* 0x0021e80001a07983 */ /* 0x000f680000100a00 */
[----:B----4-:R-:W-:Y:S04]  /*2d2b0*/  LDGSTS.E [R0+0x2af00], desc[UR14][R158.64], !P5 ;  /* 0x2af000009e007fae */ /* 0x010fe8000e92184e */
[----:B------:R-:W4:Y:S04]  /*2d2c0*/  LDL.64 R116, [R1+0x15d8] ;  /* 0x0015d80001747983 */ /* 0x000f280000100a00 */
[----:B------:R-:W4:Y:S01]  /*2d2d0*/  LDL.64 R158, [R1+0x15d0] ;  /* 0x0015d000019e7983 */ /* 0x000f220000100a00 */
[----:B------:R-:W-:-:S02]  /*2d2e0*/  ISETP.GE.U32.AND P1, PT, R37, 0x7ffffed1, PT ;  /* 0x7ffffed12500780c */ /* 0x000fc40003f26070 */
[----:B------:R-:W-:Y:S02]  /*2d2f0*/  IADD3 R37, R44, -0xb4, RZ ;  /* 0xffffff4c2c257810 */ /* 0x000fe40007ffe0ff */
[----:B------:R-:W1:Y:S02]  /*2d300*/  LDC R44, c[0x0][0x230] ;  /* 0x00008c00ff2c7b82 */ /* 0x000e640000000800 */
[----:B------:R-:W-:Y:S01]  /*2d310*/  ISETP.GE.U32.AND P3, PT, R37, 0x7ffffecd, PT ;  /* 0x7ffffecd2500780c */ /* 0x000fe20003f66070 */
[----:B------:R-:W-:Y:S06]  /*2d320*/  LDGSTS.E [R0+0x2af80], desc[UR14][R246.64], !P5 ;  /* 0x2af80000f6007fae */ /* 0x000fec000e92184e */
[----:B------:R-:W-:Y:S04]  /*2d330*/  LDGSTS.E [R0+0x2bc00], desc[UR14][R102.64], !P1 ;  /* 0x2bc0000066007fae */ /* 0x000fe8000c92184e */
[----:B------:R-:W4:Y:S04]  /*2d340*/  LDL.64 R246, [R1+0x15c0] ;  /* 0x0015c00001f67983 */ /* 0x000f280000100a00 */
        /* <DEDUP_REMOVED lines=12> */
[----:B------:R-:W3:Y:S04]  /*2d410*/  LDL.64 R48, [R1+0x23e8] ;  /* 0x0023e80001307983 */ /* 0x000ee80000100a00 */
[----:B-----5:R-:W-:Y:S04]  /*2d420*/  LDGSTS.E [R0+0x2bf80], desc[UR14][R148.64], !P1 ;  /* 0x2bf8000094007fae */ /* 0x020fe8000c92184e */
[----:B------:R-:W5:Y:S04]  /*2d430*/  LDL.64 R148, [R1+0x1458] ;  /* 0x0014580001947983 */ /* 0x000f680000100a00 */
[----:B------:R-:W-:Y:S04]  /*2d440*/  LDGSTS.E [R0+0x2cc00], desc[UR14][R160.64], !P3 ;  /* 0x2cc00000a0007fae */ /* 0x000fe8000d92184e */
[----:B------:R-:W-:Y:S04]  /*2d450*/  LDGSTS.E [R0+0x2cc80], desc[UR14][R98.64], !P3 ;  /* 0x2cc8000062007fae */ /* 0x000fe8000d92184e */
[----:B------:R-:W-:Y:S04]  /*2d460*/  LDGSTS.E [R0+0x2cd00], desc[UR14][R100.64], !P3 ;  /* 0x2cd0000064007fae */ /* 0x000fe8000d92184e */
[----:B------:R-:W5:Y:S04]  /*2d470*/  LDL.64 R160, [R1+0x1440] ;  /* 0x0014400001a07983 */ /* 0x000f680000100a00 */
[----:B------:R-:W5:Y:S04]  /*2d480*/  LDL.64 R98, [R1+0x1378] ;  /* 0x0013780001627983 */ /* 0x000f680000100a00 */
[----:B------:R-:W-:Y:S04]  /*2d490*/  LDGSTS.E [R0+0x2cd80], desc[UR14][R66.64], !P3 ;  /* 0x2cd8000042007fae */ /* 0x000fe8000d92184e */
[----:B------:R-:W5:Y:S04]  /*2d4a0*/  LDL.64 R100, [R1+0x1370] ;  /* 0x0013700001647983 */ /* 0x000f680000100a00 */
        /* <DEDUP_REMOVED lines=8> */
[----:B------:R-:W-:Y:S01]  /*2d530*/  VIADD R37, R42, 0xffffff44 ;  /* 0xffffff442a257836 */ /* 0x000fe20000000000 */
[----:B------:R-:W-:Y:S03]  /*2d540*/  LDGSTS.E [R0+0x2cf00], desc[UR14][R246.64], !P3 ;  /* 0x2cf00000f6007fae */ /* 0x000fe6000d92184e */
[----:B------:R-:W1:Y:S01]  /*2d550*/  LDC R42, c[0x0][0x230] ;  /* 0x00008c00ff2a7b82 */ /* 0x000e620000000800 */
[----:B------:R-:W-:Y:S01]  /*2d560*/  ISETP.GE.U32.AND P1, PT, R37, 0x7ffffec5, PT ;  /* 0x7ffffec52500780c */ /* 0x000fe20003f26070 */
        /* <DEDUP_REMOVED lines=9> */
[----:B------:R-:W-:Y:S04]  /*2d600*/  LDGSTS.E [R0+0x2de00], desc[UR14][R82.64], !P5 ;  /* 0x2de0000052007fae */ /* 0x000fe8000e92184e */
[----:B------:R-:W3:Y:S04]  /*2d610*/  LDL.64 R156, [R1+0x1290] ;  /* 0x00129000019c7983 */ /* 0x000ee80000100a00 */
[----:B------:R-:W-:Y:S04]  /*2d620*/  LDGSTS.E [R0+0x2de80], desc[UR14][R112.64], !P5 ;  /* 0x2de8000070007fae */ /* 0x000fe8000e92184e */
[----:B------:R-:W3:Y:S04]  /*2d630*/  LDL.64 R92, [R1+0x1288] ;  /* 0x00128800015c7983 */ /* 0x000ee80000100a00 */
[----:B------:R-:W3:Y:S04]  /*2d640*/  LDL.64 R82, [R1+0x1280] ;  /* 0x0012800001527983 */ /* 0x000ee80000100a00 */
[----:B------:R-:W3:Y:S04]  /*2d650*/  LDL.64 R112, [R1+0x1278] ;  /* 0x0012780001707983 */ /* 0x000ee80000100a00 */
[----:B-----5:R-:W-:Y:S04]  /*2d660*/  LDGSTS.E [R0+0x2df00], desc[UR14][R148.64], !P5 ;  /* 0x2df0000094007fae */ /* 0x020fe8000e92184e */
[----:B------:R-:W5:Y:S04]  /*2d670*/  LDL.64 R148, [R1+0x1270] ;  /* 0x0012700001947983 */ /* 0x000f680000100a00 */
[----:B------:R-:W-:Y:S04]  /*2d680*/  LDGSTS.E [R0+0x2df80], desc[UR14][R160.64], !P5 ;  /* 0x2df80000a0007fae */ /* 0x000fe8000e92184e */
[----:B------:R-:W-:Y:S04]  /*2d690*/  LDGSTS.E [R0+0x2ec00], desc[UR14][R48.64], !P1 ;  /* 0x2ec0000030007fae */ /* 0x000fe8000c92184e */
[----:B------:R-:W-:Y:S04]  /*2d6a0*/  LDGSTS.E [R0+0x2ec80], desc[UR14][R98.64], !P1 ;  /* 0x2ec8000062007fae */ /* 0x000fe8000c92184e */
[----:B------:R-:W-:Y:S04]  /*2d6b0*/  LDGSTS.E [R0+0x2ed00], desc[UR14][R100.64], !P1 ;  /* 0x2ed0000064007fae */ /* 0x000fe8000c92184e */
[----:B------:R-:W5:Y:S04]  /*2d6c0*/  LDL.64 R160, [R1+0x1268] ;  /* 0x0012680001a07983 */ /* 0x000f680000100a00 */
        /* <DEDUP_REMOVED lines=8> */
[----:B------:R-:W4:Y:S04]  /*2d750*/  LDL.64 R116, [R1+0x11a0] ;  /* 0x0011a00001747983 */ /* 0x000f280000100a00 */
[----:B------:R-:W4:Y:S01]  /*2d760*/  LDL.64 R158, [R1+0x11b8] ;  /* 0x0011b800019e7983 */ /* 0x000f220000100a00 */
[----:B------:R-:W-:Y:S01]  /*2d770*/  ISETP.GE.U32.AND P3, PT, R37, 0x7ffffec1, PT ;  /* 0x7ffffec12500780c */ /* 0x000fe20003f66070 */
[----:B------:R-:W-:-:S02]  /*2d780*/  VIADD R37, R46, 0xffffff3c ;  /* 0xffffff3c2e257836 */ /* 0x000fc40000000000 */
[----:B------:R-:W4:Y:S03]  /*2d790*/  LDL.64 R48, [R1+0x10b0] ;  /* 0x0010b00001307983 */ /* 0x000f260000100a00 */
[----:B------:R-:W-:Y:S01]  /*2d7a0*/  ISETP.GE.U32.AND P5, PT, R37, 0x7ffffebd, PT ;  /* 0x7ffffebd2500780c */ /* 0x000fe20003fa6070 */
[----:B------:R-:W-:Y:S04]  /*2d7b0*/  LDGSTS.E [R0+0x2ef00], desc[UR14][R246.64], !P1 ;  /* 0x2ef00000f6007fae */ /* 0x000fe8000c92184e */
[----:B------:R-:W4:Y:S04]  /*2d7c0*/  LDL.64 R46, [R1+0x29e8] ;  /* 0x0029e800012e7983 */ /* 0x000f280000100a00 */
[----:B------:R-:W4:Y:S04]  /*2d7d0*/  LDL.64 R246, [R1+0x1198] ;  /* 0x0011980001f67983 */ /* 0x000f280000100a00 */
[----:B--2---:R-:W-:Y:S04]  /*2d7e0*/  LDGSTS.E [R0+0x2ef80], desc[UR14][R96.64], !P1 ;  /* 0x2ef8000060007fae */ /* 0x004fe8000c92184e */
[----:B------:R-:W-:Y:S04]  /*2d7f0*/  LDGSTS.E [R0+0x2fc00], desc[UR14][R94.64], !P3 ;  /* 0x2fc000005e007fae */ /* 0x000fe8000d92184e */
[----:B------:R-:W2:Y:S04]  /*2d800*/  LDL.64 R96, [R1+0x1190] ;  /* 0x0011900001607983 */ /* 0x000ea80000100a00 */
[----:B---3--:R-:W-:Y:S01]  /*2d810*/  LDGSTS.E [R0+0x2fc80], desc[UR14][R102.64], !P3 ;  /* 0x2fc8000066007fae */ /* 0x008fe2000d92184e */
[----:B------:R-:W-:-:S02]  /*2d820*/  VIADD R37, R45, 0xffffff38 ;  /* 0xffffff382d257836 */ /* 0x000fc40000000000 */
[----:B------:R-:W3:Y:S01]  /*2d830*/  LDC R45, c[0x0][0x230] ;  /* 0x00008c00ff2d7b82 */ /* 0x000ee20000000800 */
        /* <DEDUP_REMOVED lines=9> */
[----:B-----5:R-:W-:Y:S04]  /*2d8d0*/  LDGSTS.E [R0+0x2ff00], desc[UR14][R148.64], !P3 ;  /* 0x2ff0000094007fae */ /* 0x020fe8000d92184e */
[----:B------:R-:W5:Y:S04]  /*2d8e0*/  LDL.64 R112, [R1+0x10c8] ;  /* 0x0010c80001707983 */ /* 0x000f680000100a00 */
[----:B------:R-:W5:Y:S04]  /*2d8f0*/  LDL.64 R148, [R1+0x10c0] ;  /* 0x0010c00001947983 */ /* 0x000f680000100a00 */
[----:B------:R-:W-:Y:S04]  /*2d900*/  LDGSTS.E [R0+0x2ff80], desc[UR14][R160.64], !P3 ;  /* 0x2ff80000a0007fae */ /* 0x000fe8000d92184e */
[----:B----4-:R-:W-:Y:S04]  /*2d910*/  LDGSTS.E [R0+0x30c00], desc[UR14][R98.64], !P5 ;  /* 0x30c0000062007fae */ /* 0x010fe8000e92184e */
[----:B------:R-:W4:Y:S01]  /*2d920*/  LDL.64 R160, [R1+0x10b8] ;  /* 0x0010b80001a07983 */ /* 0x000f220000100a00 */
[----:B------:R-:W-:-:S03]  /*2d930*/  ISETP.GE.U32.AND P1, PT, R37, 0x7ffffeb9, PT ;  /* 0x7ffffeb92500780c */ /* 0x000fc60003f26070 */
[----:B------:R-:W4:Y:S04]  /*2d940*/  LDL.64 R98, [R1+0xff8] ;  /* 0x000ff80001627983 */ /* 0x000f280000100a00 */
        /* <DEDUP_REMOVED lines=10> */
[----:B--2---:R-:W-:Y:S04]  /*2d9f0*/  LDGSTS.E [R0+0x30f00], desc[UR14][R96.64], !P5 ;  /* 0x30f0000060007fae */ /* 0x004fe8000e92184e */
[----:B------:R-:W2:Y:S04]  /*2da00*/  LDL.64 R96, [R1+0xfc8] ;  /* 0x000fc80001607983 */ /* 0x000ea80000100a00 */
[----:B---3--:R-:W-:Y:S04]  /*2da10*/  LDGSTS.E [R0+0x30f80], desc[UR14][R102.64], !P5 ;  /* 0x30f8000066007fae */ /* 0x008fe8000e92184e */
        /* <DEDUP_REMOVED lines=11> */
[----:B----4-:R-:W-:Y:S04]  /*2dad0*/  LDGSTS.E [R0+0x31e80], desc[UR14][R160.64], !P1 ;  /* 0x31e80000a0007fae */ /* 0x010fe8000c92184e */
[----:B------:R-:W-:Y:S04]  /*2dae0*/  LDGSTS.E [R0+0x31f00], desc[UR14][R48.64], !P1 ;  /* 0x31f0000030007fae */ /* 0x000fe8000c92184e */
[----:B------:R-:W4:Y:S01]  /*2daf0*/  LDL.64 R160, [R1+0xee8] ;  /* 0x000ee80001a07983 */ /* 0x000f220000100a00 */
[----:B------:R-:W-:-:S02]  /*2db00*/  IADD3 R37, R44, -0xcc, RZ ;  /* 0xffffff342c257810 */ /* 0x000fc40007ffe0ff */
[----:B------:R-:W1:Y:S01]  /*2db10*/  LDC R44, c[0x0][0x230] ;  /* 0x00008c00ff2c7b82 */ /* 0x000e620000000800 */
[----:B------:R-:W4:Y:S04]  /*2db20*/  LDL.64 R48, [R1+0xed8] ;  /* 0x000ed80001307983 */ /* 0x000f280000100a00 */
[----:B------:R-:W-:Y:S04]  /*2db30*/  LDGSTS.E [R0+0x31f80], desc[UR14][R158.64], !P1 ;  /* 0x31f800009e007fae */ /* 0x000fe8000c92184e */
        /* <DEDUP_REMOVED lines=14> */
[----:B------:R-:W4:Y:S04]  /*2dc20*/  LDL.64 R116, [R1+0xe08] ;  /* 0x000e080001747983 */ /* 0x000f280000100a00 */
[----:B--2---:R-:W-:Y:S04]  /*2dc30*/  LDGSTS.E [R0+0x32e80], desc[UR14][R96.64], !P3 ;  /* 0x32e8000060007fae */ /* 0x004fe8000d92184e */
        /* <DEDUP_REMOVED lines=15> */
[----:B----4-:R-:W-:Y:S04]  /*2dd30*/  LDGSTS.E [R0+0x33e80], desc[UR14][R160.64], !P5 ;  /* 0x33e80000a0007fae */ /* 0x010fe8000e92184e */
[----:B------:R-:W4:Y:S04]  /*2dd40*/  LDL.64 R160, [R1+0xd20] ;  /* 0x000d200001a07983 */ /* 0x000f280000100a00 */
[----:B------:R-:W-:Y:S01]  /*2dd50*/  LDGSTS.E [R0+0x33f00], desc[UR14][R158.64], !P5 ;  /* 0x33f000009e007fae */ /* 0x000fe2000e92184e */
[----:B------:R-:W-:-:S02]  /*2dd60*/  VIADD R37, R42, 0xffffff2c ;  /* 0xffffff2c2a257836 */ /* 0x000fc40000000000 */
[----:B------:R-:W4:Y:S01]  /*2dd70*/  LDC R42, c[0x0][0x230] ;  /* 0x00008c00ff2a7b82 */ /* 0x000f220000000800 */
[----:B------:R-:W-:Y:S04]  /*2dd80*/  LDGSTS.E [R0+0x33f80], desc[UR14][R48.64], !P5 ;  /* 0x33f8000030007fae */ /* 0x000fe8000e92184e */
[----:B------:R-:W4:Y:S01]  /*2dd90*/  LDL.64 R158, [R1+0xd18] ;  /* 0x000d1800019e7983 */ /* 0x000f220000100a00 */
[----:B------:R-:W-:Y:S02]  /*2dda0*/  ISETP.GE.U32.AND P1, PT, R37, 0x7ffffead, PT ;  /* 0x7ffffead2500780c */ /* 0x000fe40003f26070 */
[----:B-1----:R-:W-:Y:S01]  /*2ddb0*/  IADD3 R37, R38, -0xd8, RZ ;  /* 0xffffff2826257810 */ /* 0x002fe20007ffe0ff */
[----:B------:R-:W4:Y:S01]  /*2ddc0*/  LDL.LU.64 R48, [R1+0x4250] ;  /* 0x0042500001307983 */ /* 0x000f220000300a00 */
[----:B------:R-:W1:Y:S02]  /*2ddd0*/  LDC R38, c[0x0][0x230] ;  /* 0x00008c00ff267b82 */ /* 0x000e640000000800 */
        /* <DEDUP_REMOVED lines=11> */
[----:B------:R-:W4:Y:S01]  /*2de90*/  LDL.64 R116, [R1+0xc48] ;  /* 0x000c480001747983 */ /* 0x000f220000100a00 */
[----:B------:R-:W-:-:S03]  /*2dea0*/  VIADD R37, R45, 0xffffff24 ;  /* 0xffffff242d257836 */ /* 0x000fc60000000000 */
[----:B------:R-:W4:Y:S04]  /*2deb0*/  LDL.64 R46, [R1+0x3ec0] ;  /* 0x003ec000012e7983 */ /* 0x000f280000100a00 */
[----:B--2---:R-:W-:Y:S04]  /*2dec0*/  LDGSTS.E [R0+0x34f00], desc[UR14][R96.64], !P1 ;  /* 0x34f0000060007fae */ /* 0x004fe8000c92184e */
[----:B------:R-:W2:Y:S04]  /*2ded0*/  LDL.64 R96, [R1+0xc68] ;  /* 0x000c680001607983 */ /* 0x000ea80000100a00 */
[----:B---3--:R-:W-:Y:S04]  /*2dee0*/  LDGSTS.E [R0+0x34f80], desc[UR14][R156.64], !P1 ;  /* 0x34f800009c007fae */ /* 0x008fe8000c92184e */
[----:B------:R-:W-:Y:S04]  /*2def0*/  LDGSTS.E [R0+0x35c00], desc[UR14][R246.64], !P3 ;  /* 0x35c00000f6007fae */ /* 0x000fe8000d92184e */
        /* <DEDUP_REMOVED lines=8> */
[----:B------:R-:W5:Y:S04]  /*2df80*/  LDL.64 R82, [R1+0xb80] ;  /* 0x000b800001527983 */ /* 0x000f680000100a00 */
[----:B------:R-:W-:Y:S04]  /*2df90*/  LDGSTS.E [R0+0x35e80], desc[UR14][R148.64], !P3 ;  /* 0x35e8000094007fae */ /* 0x000fe8000d92184e */
[----:B------:R-:W5:Y:S04]  /*2dfa0*/  LDL.64 R112, [R1+0xb78] ;  /* 0x000b780001707983 */ /* 0x000f680000100a00 */
[----:B----4-:R-:W-:Y:S04]  /*2dfb0*/  LDGSTS.E [R0+0x35f00], desc[UR14][R160.64], !P3 ;  /* 0x35f00000a0007fae */ /* 0x010fe8000d92184e */
[----:B------:R-:W4:Y:S04]  /*2dfc0*/  LDL.64 R148, [R1+0xb70] ;  /* 0x000b700001947983 */ /* 0x000f280000100a00 */
        /* <DEDUP_REMOVED lines=19> */
[----:B-----5:R-:W-:Y:S04]  /*2e100*/  LDGSTS.E [R0+0x36f80], desc[UR14][R92.64], !P5 ;  /* 0x36f800005c007fae */ /* 0x020fe8000e92184e */
[----:B------:R-:W5:Y:S04]  /*2e110*/  LDL.64 R156, [R1+0xa88] ;  /* 0x000a8800019c7983 */ /* 0x000f680000100a00 */
[----:B------:R-:W5:Y:S04]  /*2e120*/  LDL.64 R116, [R1+0xa80] ;  /* 0x000a800001747983 */ /* 0x000f680000100a00 */
[----:B------:R-:W-:Y:S04]  /*2e130*/  LDGSTS.E [R0+0x37c00], desc[UR14][R246.64], !P1 ;  /* 0x37c00000f6007fae */ /* 0x000fe8000c92184e */
[----:B------:R-:W5:Y:S04]  /*2e140*/  LDL.64 R92, [R1+0xa78] ;  /* 0x000a7800015c7983 */ /* 0x000f680000100a00 */
[----:B------:R-:W-:Y:S04]  /*2e150*/  LDGSTS.E [R0+0x37c80], desc[UR14][R102.64], !P1 ;  /* 0x37c8000066007fae */ /* 0x000fe8000c92184e */
[----:B------:R-:W-:Y:S04]  /*2e160*/  LDGSTS.E [R0+0x37d00], desc[UR14][R82.64], !P1 ;  /* 0x37d0000052007fae */ /* 0x000fe8000c92184e */
        /* <DEDUP_REMOVED lines=16> */
[----:B------:R-:W-:Y:S01]  /*2e270*/  ISETP.GE.U32.AND P5, PT, R37, 0x7ffffe99, PT ;  /* 0x7ffffe992500780c */ /* 0x000fe20003fa6070 */
[----:B--2---:R-:W-:Y:S06]  /*2e280*/  LDGSTS.E [R0+0x37f80], desc[UR14][R96.64], !P1 ;  /* 0x37f8000060007fae */ /* 0x004fec000c92184e */
[----:B------:R-:W-:Y:S04]  /*2e290*/  LDGSTS.E [R0+0x38c00], desc[UR14][R46.64], !P3 ;  /* 0x38c000002e007fae */ /* 0x000fe8000d92184e */
[----:B------:R-:W-:Y:S04]  /*2e2a0*/  LDGSTS.E [R0+0x38c80], desc[UR14][R94.64], !P3 ;  /* 0x38c800005e007fae */ /* 0x000fe8000d92184e */
[----:B------:R-:W2:Y:S04]  /*2e2b0*/  LDL.64 R96, [R1+0x9b0] ;  /* 0x0009b00001607983 */ /* 0x000ea80000100a00 */
[----:B------:R-:W-:Y:S04]  /*2e2c0*/  LDGSTS.E [R0+0x38d00], desc[UR14][R98.64], !P3 ;  /* 0x38d0000062007fae */ /* 0x000fe8000d92184e */
[----:B------:R-:W-:Y:S04]  /*2e2d0*/  LDGSTS.E [R0+0x38d80], desc[UR14][R100.64], !P3 ;  /* 0x38d8000064007fae */ /* 0x000fe8000d92184e */
[----:B------:R-:W2:Y:S04]  /*2e2e0*/  LDL.64 R46, [R1+0x3f00] ;  /* 0x003f0000012e7983 */ /* 0x000ea80000100a00 */
[----:B---3--:R-:W-:Y:S04]  /*2e2f0*/  LDGSTS.E [R0+0x38e00], desc[UR14][R66.64], !P3 ;  /* 0x38e0000042007fae */ /* 0x008fe8000d92184e */
[----:B------:R-:W3:Y:S04]  /*2e300*/  LDL.64 R94, [R1+0x32b8] ;  /* 0x0032b800015e7983 */ /* 0x000ee80000100a00 */
[----:B-----5:R-:W-:Y:S04]  /*2e310*/  LDGSTS.E [R0+0x38e80], desc[UR14][R156.64], !P3 ;  /* 0x38e800009c007fae */ /* 0x020fe8000d92184e */
[----:B------:R-:W5:Y:S04]  /*2e320*/  LDL.64 R66, [R1+0x32b0] ;  /* 0x0032b00001427983 */ /* 0x000f680000100a00 */
[----:B------:R-:W-:Y:S04]  /*2e330*/  LDGSTS.E [R0+0x38f00], desc[UR14][R116.64], !P3 ;  /* 0x38f0000074007fae */ /* 0x000fe8000d92184e */
[----:B------:R-:W5:Y:S04]  /*2e340*/  LDL.64 R156, [R1+0x32a8] ;  /* 0x0032a800019c7983 */ /* 0x000f680000100a00 */
[----:B------:R-:W-:Y:S04]  /*2e350*/  LDGSTS.E [R0+0x38f80], desc[UR14][R92.64], !P3 ;  /* 0x38f800005c007fae */ /* 0x000fe8000d92184e */
[----:B------:R-:W5:Y:S04]  /*2e360*/  LDL.64 R98, [R1+0x32a0] ;  /* 0x0032a00001627983 */ /* 0x000f680000100a00 */
[----:B------:R-:W5:Y:S04]  /*2e370*/  LDL.64 R100, [R1+0x3298] ;  /* 0x0032980001647983 */ /* 0x000f680000100a00 */
[----:B------:R-:W-:Y:S04]  /*2e380*/  LDGSTS.E [R0+0x39c00], desc[UR14][R246.64], !P5 ;  /* 0x39c00000f6007fae */ /* 0x000fe8000e92184e */
[----:B------:R-:W5:Y:S04]  /*2e390*/  LDL.64 R116, [R1+0x3290] ;  /* 0x0032900001747983 */ /* 0x000f680000100a00 */
[----:B------:R-:W-:Y:S04]  /*2e3a0*/  LDGSTS.E [R0+0x39c80], desc[UR14][R102.64], !P5 ;  /* 0x39c8000066007fae */ /* 0x000fe8000e92184e */
[----:B------:R-:W5:Y:S04]  /*2e3b0*/  LDL.64 R92, [R1+0x3288] ;  /* 0x00328800015c7983 */ /* 0x000f680000100a00 */
[----:B----4-:R-:W-:Y:S04]  /*2e3c0*/  LDGSTS.E [R0+0x39d00], desc[UR14][R82.64], !P5 ;  /* 0x39d0000052007fae */ /* 0x010fe8000e92184e */
[----:B------:R-:W-:Y:S04]  /*2e3d0*/  LDGSTS.E [R0+0x39d80], desc[UR14][R112.64], !P5 ;  /* 0x39d8000070007fae */ /* 0x000fe8000e92184e */
[----:B------:R-:W-:Y:S04]  /*2e3e0*/  LDGSTS.E [R0+0x39e00], desc[UR14][R148.64], !P5 ;  /* 0x39e0000094007fae */ /* 0x000fe8000e92184e */
[----:B------:R-:W4:Y:S04]  /*2e3f0*/  LDL.64 R246, [R1+0x3f20] ;  /* 0x003f200001f67983 */ /* 0x000f280000100a00 */
[----:B------:R-:W4:Y:S04]  /*2e400*/  LDL.64 R102, [R1+0x3390] ;  /* 0x0033900001667983 */ /* 0x000f280000100a00 */
[----:B------:R-:W4:Y:S04]  /*2e410*/  LDL.64 R82, [R1+0x3388] ;  /* 0x0033880001527983 */ /* 0x000f280000100a00 */
[----:B------:R-:W4:Y:S04]  /*2e420*/  LDL.64 R112, [R1+0x3380] ;  /* 0x0033800001707983 */ /* 0x000f280000100a00 */
[----:B------:R-:W-:Y:S01]  /*2e430*/  LDGSTS.E [R0+0x39e80], desc[UR14][R158.64], !P5 ;  /* 0x39e800009e007fae */ /* 0x000fe2000e92184e */
[----:B-1----:R-:W-:-:S02]  /*2e440*/  VIADD R37, R38, 0xffffff14 ;  /* 0xffffff1426257836 */ /* 0x002fc40000000000 */
[----:B------:R-:W1:Y:S01]  /*2e450*/  LDC R38, c[0x0][0x230] ;  /* 0x00008c00ff267b82 */ /* 0x000e620000000800 */
[----:B------:R-:W-:Y:S04]  /*2e460*/  LDGSTS.E [R0+0x39f00], desc[UR14][R160.64], !P5 ;  /* 0x39f00000a0007fae */ /* 0x000fe8000e92184e */
[----:B------:R-:W4:Y:S04]  /*2e470*/  LDL.64 R148, [R1+0x3378] ;  /* 0x0033780001947983 */ /* 0x000f280000100a00 */
[----:B------:R-:W4:Y:S01]  /*2e480*/  LDL.64 R158, [R1+0x3398] ;  /* 0x00339800019e7983 */ /* 0x000f220000100a00 */
[----:B------:R-:W-:-:S02]  /*2e490*/  ISETP.GE.U32.AND P1, PT, R37, 0x7ffffe95, PT ;  /* 0x7ffffe952500780c */ /* 0x000fc40003f26070 */
[----:B------:R-:W-:Y:S01]  /*2e4a0*/  IADD3 R37, R43, -0xf0, RZ ;  /* 0xffffff102b257810 */ /* 0x000fe20007ffe0ff */
[----:B------:R-:W4:Y:S03]  /*2e4b0*/  LDL.64 R160, [R1+0x3370] ;  /* 0x0033700001a07983 */ /* 0x000f260000100a00 */
[----:B------:R-:W-:Y:S01]  /*2e4c0*/  ISETP.GE.U32.AND P3, PT, R37, 0x7ffffe91, PT ;  /* 0x7ffffe912500780c */ /* 0x000fe20003f66070 */
[----:B--2---:R-:W-:Y:S06]  /*2e4d0*/  LDGSTS.E [R0+0x39f80], desc[UR14][R96.64], !P5 ;  /* 0x39f8000060007fae */ /* 0x004fec000e92184e */
[----:B------:R-:W-:Y:S04]  /*2e4e0*/  LDGSTS.E [R0+0x3ac00], desc[UR14][R46.64], !P1 ;  /* 0x3ac000002e007fae */ /* 0x000fe8000c92184e */
[----:B------:R-:W2:Y:S04]  /*2e4f0*/  LDL.64 R96, [R1+0x3368] ;  /* 0x0033680001607983 */ /* 0x000ea80000100a00 */
[----:B---3--:R-:W-:Y:S01]  /*2e500*/  LDGSTS.E [R0+0x3ac80], desc[UR14][R94.64], !P1 ;  /* 0x3ac800005e007fae */ /* 0x008fe2000c92184e */
[----:B------:R-:W-:-:S03]  /*2e510*/  VIADD R37, R44, 0xffffff0c ;  /* 0xffffff0c2c257836 */ /* 0x000fc60000000000 */
[----:B------:R-:W3:Y:S04]  /*2e520*/  LDL.64 R44, [R1+0x3640] ;  /* 0x00364000012c7983 */ /* 0x000ee80000100a00 */
[----:B-----5:R-:W-:Y:S04]  /*2e530*/  LDGSTS.E [R0+0x3ad00], desc[UR14][R66.64], !P1 ;  /* 0x3ad0000042007fae */ /* 0x020fe8000c92184e */
[----:B------:R-:W5:Y:S04]  /*2e540*/  LDL.64 R46, [R1+0x3f98] ;  /* 0x003f9800012e7983 */ /* 0x000f680000100a00 */
[----:B------:R-:W-:Y:S04]  /*2e550*/  LDGSTS.E [R0+0x3ad80], desc[UR14][R156.64], !P1 ;  /* 0x3ad800009c007fae */ /* 0x000fe8000c92184e */
[----:B------:R-:W3:Y:S04]  /*2e560*/  LDL.64 R66, [R1+0x3f70] ;  /* 0x003f700001427983 */ /* 0x000ee80000100a00 */
        /* <DEDUP_REMOVED lines=11> */
[----:B------:R-:W4:Y:S04]  /*2e620*/  LDL.64 R246, [R1+0x498] ;  /* 0x0004980001f67983 */ /* 0x000f280000100a00 */
[----:B------:R-:W-:Y:S04]  /*2e630*/  LDGSTS.E [R0+0x3bc80], desc[UR14][R158.64], !P3 ;  /* 0x3bc800009e007fae */ /* 0x000fe8000d92184e */
[----:B------:R-:W-:Y:S04]  /*2e640*/  LDGSTS.E [R0+0x3bd00], desc[UR14][R102.64], !P3 ;  /* 0x3bd0000066007fae */ /* 0x000fe8000d92184e */
[----:B------:R-:W-:Y:S04]  /*2e650*/  LDGSTS.E [R0+0x3bd80], desc[UR14][R82.64], !P3 ;  /* 0x3bd8000052007fae */ /* 0x000fe8000d92184e */
[----:B------:R-:W4:Y:S04]  /*2e660*/  LDL.64 R158, [R1+0x490] ;  /* 0x00049000019e7983 */ /* 0x000f280000100a00 */
[----:B------:R-:W4:Y:S04]  /*2e670*/  LDL.64 R102, [R1+0x3f90] ;  /* 0x003f900001667983 */ /* 0x000f280000100a00 */
[----:B------:R-:W4:Y:S04]  /*2e680*/  LDL.64 R82, [R1+0x3670] ;  /* 0x0036700001527983 */ /* 0x000f280000100a00 */
[----:B------:R-:W-:Y:S01]  /*2e690*/  LDGSTS.E [R0+0x3be00], desc[UR14][R112.64], !P3 ;  /* 0x3be0000070007fae */ /* 0x000fe2000d92184e */
[----:B------:R-:W-:-:S03]  /*2e6a0*/  ISETP.GE.U32.AND P5, PT, R37, 0x7ffffe8d, PT ;  /* 0x7ffffe8d2500780c */ /* 0x000fc60003fa6070 */
[----:B------:R-:W4:Y:S01]  /*2e6b0*/  LDL.64 R112, [R1+0x3668] ;  /* 0x0036680001707983 */ /* 0x000f220000100a00 */
[----:B------:R-:W-:-:S03]  /*2e6c0*/  VIADD R37, R42, 0xffffff08 ;  /* 0xffffff082a257836 */ /* 0x000fc60000000000 */
[----:B------:R-:W-:Y:S02]  /*2e6d0*/  LDGSTS.E [R0+0x3be80], desc[UR14][R148.64], !P3 ;  /* 0x3be8000094007fae */ /* 0x000fe4000d92184e */
[----:B------:R-:W-:Y:S02]  /*2e6e0*/  ISETP.GE.U32.AND P1, PT, R37, 0x7ffffe89, PT ;  /* 0x7ffffe892500780c */ /* 0x000fe40003f26070 */
[----:B------:R-:W-:Y:S04]  /*2e6f0*/  LDGSTS.E [R0+0x3bf00], desc[UR14][R160.64], !P3 ;  /* 0x3bf00000a0007fae */ /* 0x000fe8000d92184e */
[----:B------:R-:W4:Y:S04]  /*2e700*/  LDL.64 R42, [R1+0x3648] ;  /* 0x00364800012a7983 */ /* 0x000f280000100a00 */
[----:B------:R-:W4:Y:S04]  /*2e710*/  LDL.64 R148, [R1+0x3660] ;  /* 0x0036600001947983 */ /* 0x000f280000100a00 */
[----:B------:R-:W4:Y:S04]  /*2e720*/  LDL.64 R160, [R1+0x3658] ;  /* 0x0036580001a07983 */ /* 0x000f280000100a00 */
[----:B--2---:R-:W-:Y:S04]  /*2e730*/  LDGSTS.E [R0+0x3bf80], desc[UR14][R96.64], !P3 ;  /* 0x3bf8000060007fae */ /* 0x004fe8000d92184e */
[----:B------:R-:W2:Y:S04]  /*2e740*/  LDL.64 R96, [R1+0x3650] ;  /* 0x0036500001607983 */ /* 0x000ea80000100a00 */
[----:B---3--:R-:W-:Y:S04]  /*2e750*/  LDGSTS.E [R0+0x3cc00], desc[UR14][R66.64], !P5 ;  /* 0x3cc0000042007fae */ /* 0x008fe8000e92184e */
[----:B-----5:R-:W-:Y:S04]  /*2e760*/  LDGSTS.E [R0+0x3cc80], desc[UR14][R156.64], !P5 ;  /* 0x3cc800009c007fae */ /* 0x020fe8000e92184e */
[----:B------:R-:W3:Y:S04]  /*2e770*/  LDL.64 R66, [R1+0x36a0] ;  /* 0x0036a00001427983 */ /* 0x000ee80000100a00 */
[----:B------:R-:W-:Y:S04]  /*2e780*/  LDGSTS.E [R0+0x3cd00], desc[UR14][R98.64], !P5 ;  /* 0x3cd0000062007fae */ /* 0x000fe8000e92184e */
[----:B------:R-:W5:Y:S04]  /*2e790*/  LDL.64 R156, [R1+0x3698] ;  /* 0x00369800019c7983 */ /* 0x000f680000100a00 */
[----:B------:R-:W5:Y:S04]  /*2e7a0*/  LDL.64 R98, [R1+0x3690] ;  /* 0x0036900001627983 */ /* 0x000f680000100a00 */
[----:B------:R-:W-:Y:S04]  /*2e7b0*/  LDGSTS.E [R0+0x3cd80], desc[UR14][R92.64], !P5 ;  /* 0x3cd800005c007fae */ /* 0x000fe8000e92184e */
[----:B------:R-:W-:Y:S04]  /*2e7c0*/  LDGSTS.E [R0+0x3ce00], desc[UR14][R100.64], !P5 ;  /* 0x3ce0000064007fae */ /* 0x000fe8000e92184e */
[----:B------:R-:W-:Y:S04]  /*2e7d0*/  LDGSTS.E [R0+0x3ce80], desc[UR14][R116.64], !P5 ;  /* 0x3ce8000074007fae */ /* 0x000fe8000e92184e */
[----:B------:R-:W5:Y:S04]  /*2e7e0*/  LDL.64 R92, [R1+0x3688] ;  /* 0x00368800015c7983 */ /* 0x000f680000100a00 */
[----:B----4-:R-:W-:Y:S04]  /*2e7f0*/  LDGSTS.E [R0+0x3cf00], desc[UR14][R246.64], !P5 ;  /* 0x3cf00000f6007fae */ /* 0x010fe8000e92184e */
[----:B------:R-:W4:Y:S04]  /*2e800*/  LDL.64 R116, [R1+0x3680] ;  /* 0x0036800001747983 */ /* 0x000f280000100a00 */
[----:B------:R-:W4:Y:S04]  /*2e810*/  LDL.64 R100, [R1+0x478] ;  /* 0x0004780001647983 */ /* 0x000f280000100a00 */
[----:B------:R-:W4:Y:S04]  /*2e820*/  LDL.64 R246, [R1+0x3678] ;  /* 0x0036780001f67983 */ /* 0x000f280000100a00 */
[----:B------:R-:W-:Y:S04]  /*2e830*/  LDGSTS.E [R0+0x3cf80], desc[UR14][R158.64], !P5 ;  /* 0x3cf800009e007fae */ /* 0x000fe8000e92184e */
[----:B------:R-:W-:Y:S04]  /*2e840*/  LDGSTS.E [R0+0x3dc00], desc[UR14][R102.64], !P1 ;  /* 0x3dc0000066007fae */ /* 0x000fe8000c92184e */
[----:B------:R-:W-:Y:S04]  /*2e850*/  LDGSTS.E [R0+0x3dc80], desc[UR14][R82.64], !P1 ;  /* 0x3dc8000052007fae */ /* 0x000fe8000c92184e */
[----:B------:R-:W4:Y:S01]  /*2e860*/  LDL.64 R158, [R1+0x3fa0] ;  /* 0x003fa000019e7983 */ /* 0x000f220000100a00 */
[----:B-1----:R-:W-:Y:S01]  /*2e870*/  IADD3 R37, R38, -0xfc, RZ ;  /* 0xffffff0426257810 */ /* 0x002fe20007ffe0ff */
[----:B------:R-:W-:-:S02]  /*2e880*/  UIADD3 UR6, UR6, -0x100, URZ ;  /* 0xffffff0006067890 */ /* 0x000fc4000fffe03f */
[----:B------:R-:W4:Y:S04]  /*2e890*/  LDL.64 R102, [R1+0x458] ;  /* 0x0004580001667983 */ /* 0x000f280000100a00 */
[----:B------:R-:W4:Y:S04]  /*2e8a0*/  LDL.64 R82, [R1+0x480] ;  /* 0x0004800001527983 */ /* 0x000f280000100a00 */
[----:B------:R-:W-:Y:S04]  /*2e8b0*/  LDGSTS.E [R0+0x3dd00], desc[UR14][R112.64], !P1 ;  /* 0x3dd0000070007fae */ /* 0x000fe8000c92184e */
[----:B------:R-:W4:Y:S01]  /*2e8c0*/  LDL.64 R112, [R1+0x470] ;  /* 0x0004700001707983 */ /* 0x000f220000100a00 */
[----:B------:R-:W-:Y:S01]  /*2e8d0*/  ISETP.GE.U32.AND P3, PT, R37, 0x7ffffe85, PT ;  /* 0x7ffffe852500780c */ /* 0x000fe20003f66070 */
[----:B------:R-:W-:-:S02]  /*2e8e0*/  UISETP.GE.U32.AND UP0, UPT, UR6, 0x7ffffe81, UPT ;  /* 0x7ffffe810600788c */ /* 0x000fc4000bf06070 */
[----:B------:R-:W-:Y:S04]  /*2e8f0*/  LDGSTS.E [R0+0x3dd80], desc[UR14][R148.64], !P1 ;  /* 0x3dd8000094007fae */ /* 0x000fe8000c92184e */
[----:B------:R-:W-:Y:S01]  /*2e900*/  PLOP3.LUT P5, PT, PT, PT, UP0, 0x80, 0x0 ;  /* 0x000000000000781c */ /* 0x000fe20003faf008 */
[----:B------:R-:W-:Y:S04]  /*2e910*/  LDGSTS.E [R0+0x3de00], desc[UR14][R160.64], !P1 ;  /* 0x3de00000a0007fae */ /* 0x000fe8000c92184e */
[----:B------:R-:W4:Y:S04]  /*2e920*/  LDL.64 R148, [R1+0x468] ;  /* 0x0004680001947983 */ /* 0x000f280000100a00 */
[----:B------:R-:W4:Y:S04]  /*2e930*/  LDL.64 R160, [R1+0x460] ;  /* 0x0004600001a07983 */ /* 0x000f280000100a00 */
[----:B--2---:R-:W-:Y:S04]  /*2e940*/  LDGSTS.E [R0+0x3de80], desc[UR14][R96.64], !P1 ;  /* 0x3de8000060007fae */ /* 0x004fe8000c92184e */
[----:B------:R-:W-:Y:S04]  /*2e950*/  LDGSTS.E [R0+0x3df00], desc[UR14][R42.64], !P1 ;  /* 0x3df000002a007fae */ /* 0x000fe8000c92184e */
[----:B------:R-:W-:Y:S04]  /*2e960*/  LDGSTS.E [R0+0x3df80], desc[UR14][R44.64], !P1 ;  /* 0x3df800002c007fae */ /* 0x000fe8000c92184e */
        /* <DEDUP_REMOVED lines=8> */
[----:B------:R-:W-:Y:S04]  /*2e9f0*/  LDGSTS.E [R0+0x3ee00], desc[UR14][R98.64], !P3 ;  /* 0x3ee0000062007fae */ /* 0x000fe8000d92184e */
[----:B------:R-:W3:Y:S04]  /*2ea00*/  LDL.64 R156, [R1+0x3ad8] ;  /* 0x003ad800019c7983 */ /* 0x000ee80000100a00 */
        /* <DEDUP_REMOVED lines=23> */
[----:B--2---:R-:W-:Y:S04]  /*2eb80*/  LDGSTS.E [R0+0x3ff80], desc[UR14][R96.64], !P5 ;  /* 0x3ff8000060007fae */ /* 0x004fe8000e92184e */
[----:B------:R-:W0:Y:S04]  /*2eb90*/  LDGDEPBAR ;  /* 0x00000000000079af */ /* 0x000e280000000000 */
[----:B------:R-:W2:Y:S04]  /*2eba0*/  LDL.64 R96, [R1+0x39a0] ;  /* 0x0039a00001607983 */ /* 0x000ea80000100a00 */
[----:B-----5:R-:W-:Y:S04]  /*2ebb0*/  LDGSTS.E [R251+0x48000], desc[UR14][R66.64], P6 ;  /* 0x4800000042fb7fae */ /* 0x020fe8000b12184e */
[----:B---3--:R-:W-:Y:S04]  /*2ebc0*/  LDGSTS.E [R251+0x48080], desc[UR14][R156.64], P2 ;  /* 0x480800009cfb7fae */ /* 0x008fe8000912184e */
[----:B------:R-:W-:Y:S04]  /*2ebd0*/  LDGSTS.E [R251+0x48100], desc[UR14][R94.64], P4 ;  /* 0x481000005efb7fae */ /* 0x000fe8000a12184e */
[----:B------:R-:W3:Y:S04]  /*2ebe0*/  LDL.64 R66, [R1+0x37f8] ;  /* 0x0037f80001427983 */ /* 0x000ee80000100a00 */
[----:B------:R-:W5:Y:S04]  /*2ebf0*/  LDL.64 R156, [R1+0x3d68] ;  /* 0x003d6800019c7983 */ /* 0x000f680000100a00 */
[----:B------:R-:W5:Y:S04]  /*2ec00*/  LDL.LU.64 R94, [R1+0x4248] ;  /* 0x00424800015e7983 */ /* 0x000f680000300a00 */
[----:B----4-:R-:W-:Y:S04]  /*2ec10*/  LDGSTS.E [R251+0x48180], desc[UR14][R92.64], P0 ;  /* 0x481800005cfb7fae */ /* 0x010fe8000812184e */
[----:B------:R-:W-:Y:S04]  /*2ec20*/  LDGSTS.E [R251+0x49000], desc[UR14][R44.64], P6 ;  /* 0x490000002cfb7fae */ /* 0x000fe8000b12184e */
[----:B------:R-:W-:Y:S04]  /*2ec30*/  LDGSTS.E [R251+0x49080], desc[UR14][R46.64], P2 ;  /* 0x490800002efb7fae */ /* 0x000fe8000912184e */
[----:B------:R-:W-:Y:S04]  /*2ec40*/  LDGSTS.E [R251+0x49100], desc[UR14][R116.64], P4 ;  /* 0x4910000074fb7fae */ /* 0x000fe8000a12184e */
[----:B------:R-:W-:Y:S04]  /*2ec50*/  LDGSTS.E [R251+0x49180], desc[UR14][R246.64], P0 ;  /* 0x49180000f6fb7fae */ /* 0x000fe8000812184e */
[----:B------:R-:W4:Y:S04]  /*2ec60*/  LDL.LU.64 R92, [R1+0x4240] ;  /* 0x00424000015c7983 */ /* 0x000f280000300a00 */
[----:B------:R-:W4:Y:S04]  /*2ec70*/  LDL.64 R44, [R1+0x3bd8] ;  /* 0x003bd800012c7983 */ /* 0x000f280000100a00 */
[----:B------:R-:W4:Y:S04]  /*2ec80*/  LDL.64 R46, [R1+0x39c0] ;  /* 0x0039c000012e7983 */ /* 0x000f280000100a00 */
[----:B------:R-:W4:Y:S04]  /*2ec90*/  LDL.64 R116, [R1+0x3810] ;  /* 0x0038100001747983 */ /* 0x000f280000100a00 */
[----:B------:R-:W4:Y:S04]  /*2eca0*/  LDL.64 R246, [R1+0x39e0] ;  /* 0x0039e00001f67983 */ /* 0x000f280000100a00 */
[----:B------:R-:W-:Y:S04]  /*2ecb0*/  LDGSTS.E [R251+0x4a000], desc[UR14][R158.64], P6 ;  /* 0x4a0000009efb7fae */ /* 0x000fe8000b12184e */
[----:B------:R-:W-:Y:S04]  /*2ecc0*/  LDGSTS.E [R251+0x4a080], desc[UR14][R82.64], P2 ;  /* 0x4a08000052fb7fae */ /* 0x000fe8000912184e */
[----:B------:R-:W4:Y:S04]  /*2ecd0*/  LDL.64 R158, [R1+0x3d80] ;  /* 0x003d8000019e7983 */ /* 0x000f280000100a00 */
[----:B------:R-:W4:Y:S04]  /*2ece0*/  LDL.64 R82, [R1+0x3bf8] ;  /* 0x003bf80001527983 */ /* 0x000f280000100a00 */
[----:B------:R-:W-:Y:S04]  /*2ecf0*/  LDGSTS.E [R251+0x4a100], desc[UR14][R112.64], P4 ;  /* 0x4a10000070fb7fae */ /* 0x000fe8000a12184e */
[----:B------:R-:W2:Y:S04]  /*2ed00*/  LDL.LU.64 R112, [R1+0x4238] ;  /* 0x0042380001707983 */ /* 0x000ea80000300a00 */
[----:B--2---:R-:W-:Y:S04]  /*2ed10*/  LDGSTS.E [R251+0x4a180], desc[UR14][R112.64], P0 ;  /* 0x4a18000070fb7fae */ /* 0x004fe8000812184e */
[----:B------:R-:W-:Y:S04]  /*2ed20*/  LDGSTS.E [R251+0x4b000], desc[UR14][R148.64], P6 ;  /* 0x4b00000094fb7fae */ /* 0x000fe8000b12184e */
[----:B------:R-:W-:Y:S04]  /*2ed30*/  LDGSTS.E [R251+0x4b080], desc[UR14][R160.64], P2 ;  /* 0x4b080000a0fb7fae */ /* 0x000fe8000912184e */
[----:B------:R-:W-:Y:S04]  /*2ed40*/  LDGSTS.E [R251+0x4b100], desc[UR14][R42.64], P4 ;  /* 0x4b1000002afb7fae */ /* 0x000fe8000a12184e */
[----:B------:R-:W-:Y:S04]  /*2ed50*/  LDGSTS.E [R251+0x4b180], desc[UR14][R98.64], P0 ;  /* 0x4b18000062fb7fae */ /* 0x000fe8000812184e */
[----:B------:R-:W-:Y:S04]  /*2ed60*/  LDGSTS.E [R251+0x4c000], desc[UR14][R100.64], P6 ;  /* 0x4c00000064fb7fae */ /* 0x000fe8000b12184e */
[----:B------:R-:W-:Y:S04]  /*2ed70*/  LDGSTS.E [R251+0x4c080], desc[UR14][R102.64], P2 ;  /* 0x4c08000066fb7fae */ /* 0x000fe8000912184e */
[----:B------:R-:W-:Y:S04]  /*2ed80*/  LDGSTS.E [R251+0x4c100], desc[UR14][R96.64], P4 ;  /* 0x4c10000060fb7fae */ /* 0x000fe8000a12184e */
[----:B---3--:R-:W-:Y:S04]  /*2ed90*/  LDGSTS.E [R251+0x4c180], desc[UR14][R66.64], P0 ;  /* 0x4c18000042fb7fae */ /* 0x008fe8000812184e */
[----:B-----5:R-:W-:Y:S04]  /*2eda0*/  LDGSTS.E [R251+0x4d000], desc[UR14][R156.64], P6 ;  /* 0x4d0000009cfb7fae */ /* 0x020fe8000b12184e */
[----:B----4-:R-:W-:Y:S04]  /*2edb0*/  LDGSTS.E [R251+0x4d080], desc[UR14][R44.64], P2 ;  /* 0x4d0800002cfb7fae */ /* 0x010fe8000912184e */
[----:B------:R-:W-:Y:S04]  /*2edc0*/  LDGSTS.E [R251+0x4d100], desc[UR14][R46.64], P4 ;  /* 0x4d1000002efb7fae */ /* 0x000fe8000a12184e */
[----:B------:R-:W-:Y:S04]  /*2edd0*/  LDGSTS.E [R251+0x4d180], desc[UR14][R116.64], P0 ;  /* 0x4d18000074fb7fae */ /* 0x000fe8000812184e */
[----:B------:R-:W-:Y:S04]  /*2ede0*/  LDGSTS.E [R251+0x4e000], desc[UR14][R158.64], P6 ;  /* 0x4e0000009efb7fae */ /* 0x000fe8000b12184e */
[----:B------:R-:W2:Y:S04]  /*2edf0*/  LDL.64 R112, [R1+0x3d98] ;  /* 0x003d980001707983 */ /* 0x000ea80000100a00 */
[----:B------:R-:W3:Y:S04]  /*2ee00*/  LDL.64 R148, [R1+0x3c10] ;  /* 0x003c100001947983 */ /* 0x000ee80000100a00 */
[----:B------:R-:W4:Y:S04]  /*2ee10*/  LDL.64 R160, [R1+0x39f8] ;  /* 0x0039f80001a07983 */ /* 0x000f280000100a00 */
        /* <DEDUP_REMOVED lines=11> */
[----:B------:R-:W-:Y:S04]  /*2eed0*/  LDGSTS.E [R251+0x4e080], desc[UR14][R82.64], P2 ;  /* 0x4e08000052fb7fae */ /* 0x000fe8000912184e */
[----:B------:R-:W-:Y:S04]  /*2eee0*/  LDGSTS.E [R251+0x4e100], desc[UR14][R246.64], P4 ;  /* 0x4e100000f6fb7fae */ /* 0x000fe8000a12184e */
[----:B------:R-:W2:Y:S04]  /*2eef0*/  LDL.LU.64 R82, [R1+0x4230] ;  /* 0x0042300001527983 */ /* 0x000ea80000300a00 */
[----:B------:R-:W5:Y:S04]  /*2ef00*/  LDL.64 R246, [R1+0x3cd8] ;  /* 0x003cd80001f67983 */ /* 0x000f680000100a00 */
[----:B--2---:R-:W-:Y:S04]  /*2ef10*/  LDGSTS.E [R251+0x4e180], desc[UR14][R82.64], P0 ;  /* 0x4e18000052fb7fae */ /* 0x004fe8000812184e */
[----:B------:R-:W-:Y:S04]  /*2ef20*/  LDGSTS.E [R251+0x4f000], desc[UR14][R112.64], P6 ;  /* 0x4f00000070fb7fae */ /* 0x000fe8000b12184e */
[----:B---3--:R-:W-:Y:S04]  /*2ef30*/  LDGSTS.E [R251+0x4f080], desc[UR14][R148.64], P2 ;  /* 0x4f08000094fb7fae */ /* 0x008fe8000912184e */
[----:B----4-:R-:W-:Y:S04]  /*2ef40*/  LDGSTS.E [R251+0x4f100], desc[UR14][R160.64], P4 ;  /* 0x4f100000a0fb7fae */ /* 0x010fe8000a12184e */
[----:B------:R-:W-:Y:S04]  /*2ef50*/  LDGSTS.E [R251+0x4f180], desc[UR14][R92.64], P0 ;  /* 0x4f1800005cfb7fae */ /* 0x000fe8000812184e */
[----:B------:R-:W2:Y:S04]  /*2ef60*/  LDL.64 R82, [R1+0x3b50] ;  /* 0x003b500001527983 */ /* 0x000ea80000100a00 */
[----:B------:R-:W3:Y:S04]  /*2ef70*/  LDL.64 R112, [R1+0x3938] ;  /* 0x0039380001707983 */ /* 0x000ee80000100a00 */
[----:B------:R-:W4:Y:S04]  /*2ef80*/  LDL.64 R148, [R1+0x3d50] ;  /* 0x003d500001947983 */ /* 0x000f280000100a00 */
[----:B------:R-:W4:Y:S04]  /*2ef90*/  LDL.64 R160, [R1+0x3bd0] ;  /* 0x003bd00001a07983 */ /* 0x000f280000100a00 */
[----:B------:R-:W4:Y:S04]  /*2efa0*/  LDL.64 R92, [R1+0x39b8] ;  /* 0x0039b800015c7983 */ /* 0x000f280000100a00 */
[----:B------:R-:W4:Y:S04]  /*2efb0*/  LDL.64 R250, [R1+0x3ac0] ;  /* 0x003ac00001fa7983 */ /* 0x000f280000100a00 */
[----:B-----5:R-:W-:Y:S04]  /*2efc0*/  LDGSTS.E [R39+0x48200], desc[UR14][R98.64], P6 ;  /* 0x4820000062277fae */ /* 0x020fe8000b12184e */
[----:B------:R-:W-:Y:S04]  /*2efd0*/  LDGSTS.E [R39+0x48280], desc[UR14][R102.64], P2 ;  /* 0x4828000066277fae */ /* 0x000fe8000912184e */
[----:B------:R-:W-:Y:S04]  /*2efe0*/  LDGSTS.E [R39+0x48300], desc[UR14][R96.64], P4 ;  /* 0x4830000060277fae */ /* 0x000fe8000a12184e */
[----:B------:R-:W5:Y:S04]  /*2eff0*/  LDL.LU.64 R98, [R1+0x4228] ;  /* 0x0042280001627983 */ /* 0x000f680000300a00 */
[----:B------:R-:W4:Y:S04]  /*2f000*/  LDL.64 R102, [R1+0x3d70] ;  /* 0x003d700001667983 */ /* 0x000f280000100a00 */
[----:B------:R-:W4:Y:S04]  /*2f010*/  LDL.64 R96, [R1+0x3bf0] ;  /* 0x003bf00001607983 */ /* 0x000f280000100a00 */
        /* <DEDUP_REMOVED lines=8> */
[----:B------:R-:W4:Y:S04]  /*2f0a0*/  LDL.LU.64 R100, [R1+0x4220] ;  /* 0x0042200001647983 */ /* 0x000f280000300a00 */
[----:B------:R-:W4:Y:S04]  /*2f0b0*/  LDL.LU.64 R66, [R1+0x4218] ;  /* 0x0042180001427983 */ /* 0x000f280000300a00 */
[----:B------:R-:W4:Y:S04]  /*2f0c0*/  LDL.64 R156, [R1+0x3d88] ;  /* 0x003d8800019c7983 */ /* 0x000f280000100a00 */
[----:B------:R-:W4:Y:S04]  /*2f0d0*/  LDL.64 R42, [R1+0x3c08] ;  /* 0x003c0800012a7983 */ /* 0x000f280000100a00 */
[----:B------:R-:W4:Y:S04]  /*2f0e0*/  LDL.64 R44, [R1+0x39f0] ;  /* 0x0039f000012c7983 */ /* 0x000f280000100a00 */
[----:B------:R-:W4:Y:S04]  /*2f0f0*/  LDL.LU.64 R116, [R1+0x4210] ;  /* 0x0042100001747983 */ /* 0x000f280000300a00 */
[----:B------:R-:W4:Y:S04]  /*2f100*/  LDL.64 R46, [R1+0x3da0] ;  /* 0x003da000012e7983 */ /* 0x000f280000100a00 */
[----:B------:R-:W4:Y:S04]  /*2f110*/  LDL.64 R158, [R1+0x3c28] ;  /* 0x003c2800019e7983 */ /* 0x000f280000100a00 */
[----:B-----5:R-:W-:Y:S04]  /*2f120*/  LDGSTS.E [R39+0x4a380], desc[UR14][R98.64], P0 ;  /* 0x4a38000062277fae */ /* 0x020fe8000812184e */
[----:B------:R-:W-:Y:S04]  /*2f130*/  LDGSTS.E [R39+0x4b200], desc[UR14][R246.64], P6 ;  /* 0x4b200000f6277fae */ /* 0x000fe8000b12184e */
[----:B--2---:R-:W-:Y:S04]  /*2f140*/  LDGSTS.E [R39+0x4b280], desc[UR14][R82.64], P2 ;  /* 0x4b28000052277fae */ /* 0x004fe8000912184e */
[----:B---3--:R-:W-:Y:S04]  /*2f150*/  LDGSTS.E [R39+0x4b300], desc[UR14][R112.64], P4 ;  /* 0x4b30000070277fae */ /* 0x008fe8000a12184e */
[----:B------:R-:W-:Y:S04]  /*2f160*/  LDGSTS.E [R39+0x4b380], desc[UR14][R244.64], P0 ;  /* 0x4b380000f4277fae */ /* 0x000fe8000812184e */
[----:B----4-:R-:W-:Y:S04]  /*2f170*/  LDGSTS.E [R39+0x4c200], desc[UR14][R148.64], P6 ;  /* 0x4c20000094277fae */ /* 0x010fe8000b12184e */
[----:B------:R-:W2:Y:S04]  /*2f180*/  LDL.64 R98, [R1+0x3a10] ;  /* 0x003a100001627983 */ /* 0x000ea80000100a00 */
[----:B------:R-:W-:Y:S04]  /*2f190*/  LDGSTS.E [R39+0x4c280], desc[UR14][R160.64], P2 ;  /* 0x4c280000a0277fae */ /* 0x000fe8000912184e */
[----:B------:R-:W3:Y:S04]  /*2f1a0*/  LDL.LU.64 R246, [R1+0x4208] ;  /* 0x0042080001f67983 */ /* 0x000ee80000300a00 */
[----:B------:R-:W-:Y:S04]  /*2f1b0*/  LDGSTS.E [R39+0x4c300], desc[UR14][R92.64], P4 ;  /* 0x4c3000005c277fae */ /* 0x000fe8000a12184e */
[----:B------:R-:W4:Y:S04]  /*2f1c0*/  LDL.64 R82, [R1+0x3a90] ;  /* 0x003a900001527983 */ /* 0x000f280000100a00 */
[----:B------:R-:W5:Y:S04]  /*2f1d0*/  LDL.64 R112, [R1+0x38a8] ;  /* 0x0038a80001707983 */ /* 0x000f680000100a00 */
[----:B------:R-:W3:Y:S04]  /*2f1e0*/  LDL.64 R244, [R1+0x3760] ;  /* 0x0037600001f47983 */ /* 0x000ee80000100a00 */
[----:B------:R-:W3:Y:S04]  /*2f1f0*/  LDL.64 R148, [R1+0x3b48] ;  /* 0x003b480001947983 */ /* 0x000ee80000100a00 */
[----:B------:R-:W3:Y:S04]  /*2f200*/  LDL.64 R160, [R1+0x3930] ;  /* 0x0039300001a07983 */ /* 0x000ee80000100a00 */
[----:B------:R-:W3:Y:S04]  /*2f210*/  LDL.64 R92, [R1+0x37a8] ;  /* 0x0037a800015c7983 */ /* 0x000ee80000100a00 */
[----:B------:R-:W-:Y:S04]  /*2f220*/  LDGSTS.E [R39+0x4c380], desc[UR14][R64.64], P0 ;  /* 0x4c38000040277fae */ /* 0x000fe8000812184e */
[----:B------:R-:W-:Y:S04]  /*2f230*/  LDGSTS.E [R39+0x4d200], desc[UR14][R102.64], P6 ;  /* 0x4d20000066277fae */ /* 0x000fe8000b12184e */
[----:B------:R-:W-:Y:S04]  /*2f240*/  LDGSTS.E [R39+0x4d280], desc[UR14][R96.64], P2 ;  /* 0x4d28000060277fae */ /* 0x000fe8000912184e */
[----:B------:R-:W3:Y:S04]  /*2f250*/  LDL.LU.64 R64, [R1+0x4200] ;  /* 0x0042000001407983 */ /* 0x000ee80000300a00 */
[----:B------:R-:W3:Y:S04]  /*2f260*/  LDL.LU.64 R102, [R1+0x41f8] ;  /* 0x0041f80001667983 */ /* 0x000ee80000300a00 */
[----:B------:R-:W2:Y:S04]  /*2f270*/  LDL.LU.64 R96, [R1+0x41f0] ;  /* 0x0041f00001607983 */ /* 0x000ea80000300a00 */
[----:B--2---:R-:W-:Y:S04]  /*2f280*/  LDGSTS.E [R39+0x4d300], desc[UR14][R96.64], P4 ;  /* 0x4d30000060277fae */ /* 0x004fe8000a12184e */
[----:B------:R-:W-:Y:S04]  /*2f290*/  LDGSTS.E [R39+0x4d380], desc[UR14][R228.64], P0 ;  /* 0x4d380000e4277fae */ /* 0x000fe8000812184e */
[----:B------:R-:W-:Y:S04]  /*2f2a0*/  LDGSTS.E [R39+0x4e200], desc[UR14][R156.64], P6 ;  /* 0x4e2000009c277fae */ /* 0x000fe8000b12184e */
[----:B------:R-:W-:Y:S04]  /*2f2b0*/  LDGSTS.E [R39+0x4e280], desc[UR14][R42.64], P2 ;  /* 0x4e2800002a277fae */ /* 0x000fe8000912184e */
[----:B------:R-:W2:Y:S04]  /*2f2c0*/  LDL.64 R96, [R1+0x3c38] ;  /* 0x003c380001607983 */ /* 0x000ea80000100a00 */
[----:B------:R-:W-:Y:S04]  /*2f2d0*/  LDGSTS.E [R39+0x4e300], desc[UR14][R44.64], P4 ;  /* 0x4e3000002c277fae */ /* 0x000fe8000a12184e */
[----:B------:R-:W2:Y:S04]  /*2f2e0*/  LDL.LU.64 R228, [R1+0x41e8] ;  /* 0x0041e80001e47983 */ /* 0x000ea80000300a00 */
[----:B------:R-:W-:Y:S04]  /*2f2f0*/  LDGSTS.E [R39+0x4e380], desc[UR14][R58.64], P0 ;  /* 0x4e3800003a277fae */ /* 0x000fe8000812184e */
[----:B------:R-:W2:Y:S04]  /*2f300*/  LDL.64 R156, [R1+0x3a20] ;  /* 0x003a2000019c7983 */ /* 0x000ea80000100a00 */
[----:B------:R-:W2:Y:S04]  /*2f310*/  LDL.64 R42, [R1+0x3d10] ;  /* 0x003d1000012a7983 */ /* 0x000ea80000100a00 */
[----:B------:R-:W2:Y:S04]  /*2f320*/  LDL.64 R44, [R1+0x3b68] ;  /* 0x003b6800012c7983 */ /* 0x000ea80000100a00 */
[----:B------:R-:W-:Y:S04]  /*2f330*/  LDGSTS.E [R39+0x4f200], desc[UR14][R46.64], P6 ;  /* 0x4f2000002e277fae */ /* 0x000fe8000b12184e */
[----:B------:R-:W2:Y:S04]  /*2f340*/  LDL.LU.64 R58, [R1+0x41e0] ;  /* 0x0041e000013a7983 */ /* 0x000ea80000300a00 */
[----:B------:R-:W-:Y:S04]  /*2f350*/  LDGSTS.E [R39+0x4f280], desc[UR14][R158.64], P2 ;  /* 0x4f2800009e277fae */ /* 0x000fe8000912184e */
[----:B------:R-:W2:Y:S04]  /*2f360*/  LDL.64 R46, [R1+0x3950] ;  /* 0x00395000012e7983 */ /* 0x000ea80000100a00 */
[----:B------:R-:W-:Y:S04]  /*2f370*/  LDGSTS.E [R39+0x4f300], desc[UR14][R98.64], P4 ;  /* 0x4f30000062277fae */ /* 0x000fe8000a12184e */
[----:B------:R-:W2:Y:S04]  /*2f380*/  LDL.64 R158, [R1+0x3dd8] ;  /* 0x003dd800019e7983 */ /* 0x000ea80000100a00 */
[----:B------:R-:W-:Y:S04]  /*2f390*/  LDGSTS.E [R39+0x4f380], desc[UR14][R56.64], P0 ;  /* 0x4f38000038277fae */ /* 0x000fe8000812184e */
[----:B------:R-:W2:Y:S04]  /*2f3a0*/  LDL.LU.64 R98, [R1+0x41d8] ;  /* 0x0041d80001627983 */ /* 0x000ea80000300a00 */
[----:B----4-:R-:W-:Y:S04]  /*2f3b0*/  LDGSTS.E [R3+0x48400], desc[UR14][R82.64], P6 ;  /* 0x4840000052037fae */ /* 0x010fe8000b12184e */
[----:B------:R-:W4:Y:S04]  /*2f3c0*/  LDL.LU.64 R56, [R1+0x41d0] ;  /* 0x0041d00001387983 */ /* 0x000f280000300a00 */
[----:B------:R-:W2:Y:S04]  /*2f3d0*/  LDL.64 R38, [R1+0x3858] ;  /* 0x0038580001267983 */ /* 0x000ea80000100a00 */
[----:B------:R-:W2:Y:S04]  /*2f3e0*/  LDL.64 R82, [R1+0x3c78] ;  /* 0x003c780001527983 */ /* 0x000ea80000100a00 */
[----:B-----5:R-:W-:Y:S04]  /*2f3f0*/  LDGSTS.E [R3+0x48480], desc[UR14][R112.64], P2 ;  /* 0x4848000070037fae */ /* 0x020fe8000912184e */
[----:B---3--:R-:W-:Y:S04]  /*2f400*/  LDGSTS.E [R3+0x48500], desc[UR14][R244.64], P4 ;  /* 0x48500000f4037fae */ /* 0x008fe8000a12184e */
[----:B------:R-:W3:Y:S04]  /*2f410*/  LDL.64 R112, [R1+0x3a60] ;  /* 0x003a600001707983 */ /* 0x000ee80000100a00 */
[----:B------:R-:W5:Y:S04]  /*2f420*/  LDL.64 R244, [R1+0x3c90] ;  /* 0x003c900001f47983 */ /* 0x000f680000100a00 */
[----:B----4-:R-:W-:Y:S04]  /*2f430*/  LDGSTS.E [R3+0x48580], desc[UR14][R56.64], P0 ;  /* 0x4858000038037fae */ /* 0x010fe8000812184e */
[----:B------:R-:W-:Y:S04]  /*2f440*/  LDGSTS.E [R3+0x49400], desc[UR14][R148.64], P6 ;  /* 0x4940000094037fae */ /* 0x000fe8000b12184e */
[----:B------:R-:W-:Y:S04]  /*2f450*/  LDGSTS.E [R3+0x49480], desc[UR14][R160.64], P2 ;  /* 0x49480000a0037fae */ /* 0x000fe8000912184e */
[----:B------:R-:W4:Y:S04]  /*2f460*/  LDL.64 R56, [R1+0x3de8] ;  /* 0x003de80001387983 */ /* 0x000f280000100a00 */
[----:B------:R-:W-:Y:S04]  /*2f470*/  LDGSTS.E [R3+0x49500], desc[UR14][R92.64], P4 ;  /* 0x495000005c037fae */ /* 0x000fe8000a12184e */
[----:B------:R-:W-:Y:S04]  /*2f480*/  LDGSTS.E [R3+0x49580], desc[UR14][R64.64], P0 ;  /* 0x4958000040037fae */ /* 0x000fe8000812184e */
[----:B--2---:R-:W-:Y:S04]  /*2f490*/  LDGSTS.E [R3+0x4a400], desc[UR14][R96.64], P6 ;  /* 0x4a40000060037fae */ /* 0x004fe8000b12184e */
[----:B------:R-:W-:Y:S04]  /*2f4a0*/  LDGSTS.E [R3+0x4a480], desc[UR14][R156.64], P2 ;  /* 0x4a4800009c037fae */ /* 0x000fe8000912184e */
[----:B------:R-:W-:Y:S04]  /*2f4b0*/  LDGSTS.E [R3+0x4a500], desc[UR14][R38.64], P4 ;  /* 0x4a50000026037fae */ /* 0x000fe8000a12184e */
[----:B------:R-:W-:Y:S04]  /*2f4c0*/  LDGSTS.E [R3+0x4a580], desc[UR14][R48.64], P0 ;  /* 0x4a58000030037fae */ /* 0x000fe8000812184e */
[----:B------:R-:W-:Y:S04]  /*2f4d0*/  LDGSTS.E [R3+0x4b400], desc[UR14][R42.64], P6 ;  /* 0x4b4000002a037fae */ /* 0x000fe8000b12184e */
[----:B------:R-:W-:Y:S04]  /*2f4e0*/  LDGSTS.E [R3+0x4b480], desc[UR14][R44.64], P2 ;  /* 0x4b4800002c037fae */ /* 0x000fe8000912184e */
[----:B------:R-:W-:Y:S04]  /*2f4f0*/  LDGSTS.E [R3+0x4b500], desc[UR14][R46.64], P4 ;  /* 0x4b5000002e037fae */ /* 0x000fe8000a12184e */
[----:B------:R-:W2:Y:S04]  /*2f500*/  LDL.64 R148, [R1+0x3df8] ;  /* 0x003df80001947983 */ /* 0x000ea80000100a00 */
[----:B------:R-:W2:Y:S04]  /*2f510*/  LDL.64 R160, [R1+0x3cb0] ;  /* 0x003cb00001a07983 */ /* 0x000ea80000100a00 */
[----:B------:R-:W2:Y:S04]  /*2f520*/  LDL.64 R64, [R1+0x3aa8] ;  /* 0x003aa80001407983 */ /* 0x000ea80000100a00 */
[----:B------:R-:W2:Y:S04]  /*2f530*/  LDL.64 R92, [R1+0x3e08] ;  /* 0x003e0800015c7983 */ /* 0x000ea80000100a00 */
[----:B------:R-:W2:Y:S04]  /*2f540*/  LDL.64 R96, [R1+0x3cc8] ;  /* 0x003cc80001607983 */ /* 0x000ea80000100a00 */
[----:B------:R-:W-:Y:S04]  /*2f550*/  LDGSTS.E [R3+0x4b580], desc[UR14][R80.64], P0 ;  /* 0x4b58000050037fae */ /* 0x000fe8000812184e */
[----:B------:R-:W2:Y:S04]  /*2f560*/  LDL.LU.64 R156, [R1+0x41c8] ;  /* 0x0041c800019c7983 */ /* 0x000ea80000300a00 */
[----:B------:R-:W-:Y:S04]  /*2f570*/  LDGSTS.E [R3+0x4c400], desc[UR14][R158.64], P6 ;  /* 0x4c4000009e037fae */ /* 0x000fe8000b12184e */
[----:B------:R-:W2:Y:S04]  /*2f580*/  LDL.LU.64 R48, [R1+0x41c0] ;  /* 0x0041c00001307983 */ /* 0x000ea80000300a00 */
[----:B------:R-:W-:Y:S04]  /*2f590*/  LDGSTS.E [R3+0x4c480], desc[UR14][R82.64], P2 ;  /* 0x4c48000052037fae */ /* 0x000fe8000912184e */
[----:B------:R-:W2:Y:S04]  /*2f5a0*/  LDL.64 R38, [R1+0x3ab8] ;  /* 0x003ab80001267983 */ /* 0x000ea80000100a00 */
[----:B------:R-:W2:Y:S04]  /*2f5b0*/  LDL.64 R42, [R1+0x38c8] ;  /* 0x0038c800012a7983 */ /* 0x000ea80000100a00 */
[----:B------:R-:W2:Y:S04]  /*2f5c0*/  LDL.64 R44, [R1+0x3778] ;  /* 0x00377800012c7983 */ /* 0x000ea80000100a00 */
[----:B------:R-:W2:Y:S04]  /*2f5d0*/  LDL.64 R80, [R1+0x3b60] ;  /* 0x003b600001507983 */ /* 0x000ea80000100a00 */
[----:B------:R-:W2:Y:S04]  /*2f5e0*/  LDL.64 R158, [R1+0x3948] ;  /* 0x00394800019e7983 */ /* 0x000ea80000100a00 */
[----:B------:R-:W2:Y:S04]  /*2f5f0*/  LDL.64 R46, [R1+0x37b8] ;  /* 0x0037b800012e7983 */ /* 0x000ea80000100a00 */
[----:B------:R-:W2:Y:S04]  /*2f600*/  LDL.64 R82, [R1+0x3c50] ;  /* 0x003c500001527983 */ /* 0x000ea80000100a00 */
[----:B---3--:R-:W-:Y:S04]  /*2f610*/  LDGSTS.E [R3+0x4c500], desc[UR14][R112.64], P4 ;  /* 0x4c50000070037fae */ /* 0x008fe8000a12184e */
[----:B------:R-:W-:Y:S04]  /*2f620*/  LDGSTS.E [R3+0x4c580], desc[UR14][R104.64], P0 ;  /* 0x4c58000068037fae */ /* 0x000fe8000812184e */
[----:B------:R-:W3:Y:S04]  /*2f630*/  LDL.LU.64 R112, [R1+0x41b8] ;  /* 0x0041b80001707983 */ /* 0x000ee80000300a00 */
[----:B------:R-:W3:Y:S04]  /*2f640*/  LDL.64 R104, [R1+0x3a38] ;  /* 0x003a380001687983 */ /* 0x000ee80000100a00 */
[----:B----4-:R-:W-:Y:S04]  /*2f650*/  LDGSTS.E [R3+0x4d400], desc[UR14][R56.64], P6 ;  /* 0x4d40000038037fae */ /* 0x010fe8000b12184e */
[----:B-----5:R-:W-:Y:S04]  /*2f660*/  LDGSTS.E [R3+0x4d480], desc[UR14][R244.64], P2 ;  /* 0x4d480000f4037fae */ /* 0x020fe8000912184e */
[----:B------:R-:W4:Y:S04]  /*2f670*/  LDL.LU.64 R56, [R1+0x41b0] ;  /* 0x0041b00001387983 */ /* 0x000f280000300a00 */
[----:B------:R-:W5:Y:S04]  /*2f680*/  LDL.LU.64 R244, [R1+0x41a8] ;  /* 0x0041a80001f47983 */ /* 0x000f680000300a00 */
[----:B-----5:R-:W-:Y:S04]  /*2f690*/  LDGSTS.E [R3+0x4d500], desc[UR14][R244.64], P4 ;  /* 0x4d500000f4037fae */ /* 0x020fe8000a12184e */
[----:B------:R-:W-:Y:S04]  /*2f6a0*/  LDGSTS.E [R3+0x4d580], desc[UR14][R72.64], P0 ;  /* 0x4d58000048037fae */ /* 0x000fe8000812184e */
[----:B--2---:R-:W-:Y:S04]  /*2f6b0*/  LDGSTS.E [R3+0x4e400], desc[UR14][R148.64], P6 ;  /* 0x4e40000094037fae */ /* 0x004fe8000b12184e */
[----:B------:R-:W2:Y:S04]  /*2f6c0*/  LDL.64 R244, [R1+0x3b80] ;  /* 0x003b800001f47983 */ /* 0x000ea80000100a00 */
[----:B------:R-:W5:Y:S04]  /*2f6d0*/  LDL.64 R72, [R1+0x3d20] ;  /* 0x003d200001487983 */ /* 0x000f680000100a00 */
[----:B------:R-:W4:Y:S04]  /*2f6e0*/  LDL.LU.64 R148, [R1+0x41a0] ;  /* 0x0041a00001947983 */ /* 0x000f280000300a00 */
[----:B------:R-:W-:Y:S04]  /*2f6f0*/  LDGSTS.E [R3+0x4e480], desc[UR14][R160.64], P2 ;  /* 0x4e480000a0037fae */ /* 0x000fe8000912184e */
[----:B------:R-:W-:Y:S04]  /*2f700*/  LDGSTS.E [R3+0x4e500], desc[UR14][R64.64], P4 ;  /* 0x4e50000040037fae */ /* 0x000fe8000a12184e */
[----:B------:R-:W-:Y:S04]  /*2f710*/  LDGSTS.E [R3+0x4e580], desc[UR14][R60.64], P0 ;  /* 0x4e5800003c037fae */ /* 0x000fe8000812184e */
[----:B------:R-:W4:Y:S04]  /*2f720*/  LDL.LU.64 R160, [R1+0x4198] ;  /* 0x0041980001a07983 */ /* 0x000f280000300a00 */
[----:B------:R-:W4:Y:S04]  /*2f730*/  LDL.LU.64 R64, [R1+0x4190] ;  /* 0x0041900001407983 */ /* 0x000f280000300a00 */
[----:B------:R-:W4:Y:S04]  /*2f740*/  LDL.LU.64 R60, [R1+0x4188] ;  /* 0x00418800013c7983 */ /* 0x000f280000300a00 */
[----:B------:R-:W-:Y:S04]  /*2f750*/  LDGSTS.E [R3+0x4f400], desc[UR14][R92.64], P6 ;  /* 0x4f4000005c037fae */ /* 0x000fe8000b12184e */
[----:B------:R-:W-:Y:S04]  /*2f760*/  LDGSTS.E [R3+0x4f480], desc[UR14][R96.64], P2 ;  /* 0x4f48000060037fae */ /* 0x000fe8000912184e */
[----:B------:R-:W3:Y:S04]  /*2f770*/  LDL.LU.64 R92, [R1+0x4180] ;  /* 0x00418000015c7983 */ /* 0x000ee80000300a00 */
[----:B------:R-:W4:Y:S04]  /*2f780*/  LDL.64 R96, [R1+0x3e10] ;  /* 0x003e100001607983 */ /* 0x000f280000100a00 */
[----:B---3--:R-:W-:Y:S04]  /*2f790*/  LDGSTS.E [R3+0x4f500], desc[UR14][R92.64], P4 ;  /* 0x4f5000005c037fae */ /* 0x008fe8000a12184e */
[----:B------:R-:W-:Y:S04]  /*2f7a0*/  LDGSTS.E [R3+0x4f580], desc[UR14][R40.64], P0 ;  /* 0x4f58000028037fae */ /* 0x000fe8000812184e */
[----:B------:R-:W3:Y:S04]  /*2f7b0*/  LDL.64 R92, [R1+0x3cd0] ;  /* 0x003cd000015c7983 */ /* 0x000ee80000100a00 */
[----:B------:R-:W2:Y:S04]  /*2f7c0*/  LDL.LU.64 R40, [R1+0x4178] ;  /* 0x0041780001287983 */ /* 0x000ea80000300a00 */
[----:B--2---:R-:W-:Y:S04]  /*2f7d0*/  LDGSTS.E [R40+0x48600], desc[UR14][R38.64], P6 ;  /* 0x4860000026287fae */ /* 0x004fe8000b12184e */
[----:B------:R-:W-:Y:S04]  /*2f7e0*/  LDGSTS.E [R40+0x48680], desc[UR14][R42.64], P2 ;  /* 0x486800002a287fae */ /* 0x000fe8000912184e */
[----:B------:R-:W-:Y:S04]  /*2f7f0*/  LDGSTS.E [R40+0x48700], desc[UR14][R44.64], P4 ;  /* 0x487000002c287fae */ /* 0x000fe8000a12184e */
[----:B------:R-:W2:Y:S04]  /*2f800*/  LDL.64 R38, [R1+0x3af8] ;  /* 0x003af80001267983 */ /* 0x000ea80000100a00 */
[----:B------:R-:W2:Y:S04]  /*2f810*/  LDL.64 R42, [R1+0x3e28] ;  /* 0x003e2800012a7983 */ /* 0x000ea80000100a00 */
[----:B------:R-:W2:Y:S04]  /*2f820*/  LDL.64 R44, [R1+0x3cf0] ;  /* 0x003cf000012c7983 */ /* 0x000ea80000100a00 */
[----:B------:R-:W-:Y:S04]  /*2f830*/  LDGSTS.E [R40+0x48780], desc[UR14][R156.64], P0 ;  /* 0x487800009c287fae */ /* 0x000fe8000812184e */
[----:B------:R-:W-:Y:S04]  /*2f840*/  LDGSTS.E [R40+0x49600], desc[UR14][R80.64], P6 ;  /* 0x4960000050287fae */ /* 0x000fe8000b12184e */
[----:B------:R-:W-:Y:S04]  /*2f850*/  LDGSTS.E [R40+0x49680], desc[UR14][R158.64], P2 ;  /* 0x496800009e287fae */ /* 0x000fe8000912184e */
[----:B------:R-:W2:Y:S04]  /*2f860*/  LDL.LU.64 R156, [R1+0x4170] ;  /* 0x00417000019c7983 */ /* 0x000ea80000300a00 */
[----:B------:R-:W2:Y:S04]  /*2f870*/  LDL.LU.64 R80, [R1+0x4168] ;  /* 0x0041680001507983 */ /* 0x000ea80000300a00 */
[----:B------:R-:W5:Y:S04]  /*2f880*/  LDL.LU.64 R158, [R1+0x4160] ;  /* 0x00416000019e7983 */ /* 0x000f680000300a00 */
[----:B------:R-:W-:Y:S04]  /*2f890*/  LDGSTS.E [R40+0x49700], desc[UR14][R46.64], P4 ;  /* 0x497000002e287fae */ /* 0x000fe8000a12184e */
[----:B------:R-:W-:Y:S04]  /*2f8a0*/  LDGSTS.E [R40+0x49780], desc[UR14][R246.64], P0 ;  /* 0x49780000f6287fae */ /* 0x000fe8000812184e */
[----:B------:R-:W-:Y:S04]  /*2f8b0*/  LDGSTS.E [R40+0x4a600], desc[UR14][R82.64], P6 ;  /* 0x4a60000052287fae */ /* 0x000fe8000b12184e */
[----:B------:R-:W-:Y:S04]  /*2f8c0*/  LDGSTS.E [R40+0x4a680], desc[UR14][R104.64], P2 ;  /* 0x4a68000068287fae */ /* 0x000fe8000912184e */
[----:B------:R-:W4:Y:S04]  /*2f8d0*/  LDL.LU.64 R246, [R1+0x4158] ;  /* 0x0041580001f67983 */ /* 0x000f280000300a00 */
[----:B------:R-:W2:Y:S04]  /*2f8e0*/  LDL.64 R46, [R1+0x3e38] ;  /* 0x003e3800012e7983 */ /* 0x000ea80000100a00 */
[----:B------:R-:W2:Y:S04]  /*2f8f0*/  LDL.64 R82, [R1+0x3cf8] ;  /* 0x003cf80001527983 */ /* 0x000ea80000100a00 */
[----:B------:R-:W2:Y:S04]  /*2f900*/  LDL.64 R104, [R1+0x3b30] ;  /* 0x003b300001687983 */ /* 0x000ea80000100a00 */
[----:B-----5:R-:W-:Y:S04]  /*2f910*/  LDGSTS.E [R40+0x4a700], desc[UR14][R158.64], P4 ;  /* 0x4a7000009e287fae */ /* 0x020fe8000a12184e */
[----:B------:R-:W-:Y:S04]  /*2f920*/  LDGSTS.E [R40+0x4a780], desc[UR14][R68.64], P0 ;  /* 0x4a78000044287fae */ /* 0x000fe8000812184e */
[----:B------:R-:W-:Y:S04]  /*2f930*/  LDGSTS.E [R40+0x4b600], desc[UR14][R72.64], P6 ;  /* 0x4b60000048287fae */ /* 0x000fe8000b12184e */
[----:B------:R-:W5:Y:S04]  /*2f940*/  LDL.64 R158, [R1+0x3e40] ;  /* 0x003e4000019e7983 */ /* 0x000f680000100a00 */
[----:B------:R-:W5:Y:S04]  /*2f950*/  LDL.64 R68, [R1+0x3d00] ;  /* 0x003d000001447983 */ /* 0x000f680000100a00 */
[----:B------:R-:W-:Y:S04]  /*2f960*/  LDGSTS.E [R40+0x4b680], desc[UR14][R244.64], P2 ;  /* 0x4b680000f4287fae */ /* 0x000fe8000912184e */
[----:B------:R-:W5:Y:S04]  /*2f970*/  LDL.64 R72, [R1+0x3b40] ;  /* 0x003b400001487983 */ /* 0x000f680000100a00 */
[----:B----4-:R-:W-:Y:S04]  /*2f980*/  LDGSTS.E [R40+0x4b700], desc[UR14][R246.64], P4 ;  /* 0x4b700000f6287fae */ /* 0x010fe8000a12184e */
[----:B------:R-:W-:Y:S04]  /*2f990*/  LDGSTS.E [R40+0x4b780], desc[UR14][R164.64], P0 ;  /* 0x4b780000a4287fae */ /* 0x000fe8000812184e */
[----:B------:R-:W-:Y:S04]  /*2f9a0*/  LDGSTS.E [R40+0x4c600], desc[UR14][R96.64], P6 ;  /* 0x4c60000060287fae */ /* 0x000fe8000b12184e */
[----:B------:R-:W4:Y:S04]  /*2f9b0*/  LDL.64 R246, [R1+0x3af0] ;  /* 0x003af00001f67983 */ /* 0x000f280000100a00 */
[----:B------:R-:W4:Y:S04]  /*2f9c0*/  LDL.64 R164, [R1+0x38d8] ;  /* 0x0038d80001a47983 */ /* 0x000f280000100a00 */
[----:B------:R-:W4:Y:S04]  /*2f9d0*/  LDL.64 R244, [R1+0x3780] ;  /* 0x0037800001f47983 */ /* 0x000f280000100a00 */
[----:B---3--:R-:W-:Y:S04]  /*2f9e0*/  LDGSTS.E [R40+0x4c680], desc[UR14][R92.64], P2 ;  /* 0x4c6800005c287fae */ /* 0x008fe8000912184e */
[----:B--2---:R-:W-:Y:S04]  /*2f9f0*/  LDGSTS.E [R40+0x4c700], desc[UR14][R38.64], P4 ;  /* 0x4c70000026287fae */ /* 0x004fe8000a12184e */
[----:B------:R-:W2:Y:S04]  /*2fa00*/  LDL.64 R96, [R1+0x3b78] ;  /* 0x003b780001607983 */ /* 0x000ea80000100a00 */
[----:B------:R-:W3:Y:S04]  /*2fa10*/  LDL.64 R92, [R1+0x3960] ;  /* 0x00396000015c7983 */ /* 0x000ee80000100a00 */
[----:B------:R-:W-:Y:S04]  /*2fa20*/  LDGSTS.E [R40+0x4c780], desc[UR14][R108.64], P0 ;  /* 0x4c7800006c287fae */ /* 0x000fe8000812184e */
[----:B------:R-:W-:Y:S04]  /*2fa30*/  LDGSTS.E [R40+0x4d600], desc[UR14][R42.64], P6 ;  /* 0x4d6000002a287fae */ /* 0x000fe8000b12184e */
[----:B------:R-:W-:Y:S04]  /*2fa40*/  LDGSTS.E [R40+0x4d680], desc[UR14][R44.64], P2 ;  /* 0x4d6800002c287fae */ /* 0x000fe8000912184e */
[----:B------:R-:W3:Y:S04]  /*2fa50*/  LDL.LU.64 R108, [R1+0x4150] ;  /* 0x00415000016c7983 */ /* 0x000ee80000300a00 */
[----:B------:R-:W3:Y:S04]  /*2fa60*/  LDL.64 R38, [R1+0x37c8] ;  /* 0x0037c80001267983 */ /* 0x000ee80000100a00 */
[----:B------:R-:W-:Y:S04]  /*2fa70*/  LDGSTS.E [R40+0x4d700], desc[UR14][R80.64], P4 ;  /* 0x4d70000050287fae */ /* 0x000fe8000a12184e */
[----:B------:R-:W-:Y:S04]  /*2fa80*/  LDGSTS.E [R40+0x4d780], desc[UR14][R50.64], P0 ;  /* 0x4d78000032287fae */ /* 0x000fe8000812184e */
[----:B------:R-:W-:Y:S04]  /*2fa90*/  LDGSTS.E [R40+0x4e600], desc[UR14][R46.64], P6 ;  /* 0x4e6000002e287fae */ /* 0x000fe8000b12184e */
[----:B------:R-:W-:Y:S04]  /*2faa0*/  LDGSTS.E [R40+0x4e680], desc[UR14][R82.64], P2 ;  /* 0x4e68000052287fae */ /* 0x000fe8000912184e */
[----:B------:R-:W-:Y:S04]  /*2fab0*/  LDGSTS.E [R40+0x4e700], desc[UR14][R104.64], P4 ;  /* 0x4e70000068287fae */ /* 0x000fe8000a12184e */
[----:B------:R-:W-:Y:S04]  /*2fac0*/  LDGSTS.E [R40+0x4e780], desc[UR14][R88.64], P0 ;  /* 0x4e78000058287fae */ /* 0x000fe8000812184e */
[----:B------:R-:W3:Y:S04]  /*2fad0*/  LDL.64 R42, [R1+0x3c68] ;  /* 0x003c6800012a7983 */ /* 0x000ee80000100a00 */
[----:B------:R-:W3:Y:S04]  /*2fae0*/  LDL.64 R80, [R1+0x3a50] ;  /* 0x003a500001507983 */ /* 0x000ee80000100a00 */
[----:B------:R-:W3:Y:S04]  /*2faf0*/  LDL.64 R44, [R1+0x3878] ;  /* 0x00387800012c7983 */ /* 0x000ee80000100a00 */
[----:B------:R-:W3:Y:S04]  /*2fb00*/  LDL.64 R50, [R1+0x3d38] ;  /* 0x003d380001327983 */ /* 0x000ee80000100a00 */
[----:B------:R-:W3:Y:S04]  /*2fb10*/  LDL.64 R82, [R1+0x3ba8] ;  /* 0x003ba80001527983 */ /* 0x000ee80000100a00 */
[----:B------:R-:W3:Y:S04]  /*2fb20*/  LDL.64 R46, [R1+0x3990] ;  /* 0x00399000012e7983 */ /* 0x000ee80000100a00 */
[----:B------:R-:W3:Y:S04]  /*2fb30*/  LDL.LU.64 R104, [R1+0x4148] ;  /* 0x0041480001687983 */ /* 0x000ee80000300a00 */
[----:B------:R-:W3:Y:S04]  /*2fb40*/  LDL.64 R88, [R1+0x3e18] ;  /* 0x003e180001587983 */ /* 0x000ee80000100a00 */
[----:B-----5:R-:W-:Y:S04]  /*2fb50*/  LDGSTS.E [R40+0x4f600], desc[UR14][R158.64], P6 ;  /* 0x4f6000009e287fae */ /* 0x020fe8000b12184e */
[----:B------:R-:W-:Y:S04]  /*2fb60*/  LDGSTS.E [R40+0x4f680], desc[UR14][R68.64], P2 ;  /* 0x4f68000044287fae */ /* 0x000fe8000912184e */
[----:B------:R-:W-:Y:S04]  /*2fb70*/  LDGSTS.E [R40+0x4f700], desc[UR14][R72.64], P4 ;  /* 0x4f70000048287fae */ /* 0x000fe8000a12184e */
[----:B------:R-:W5:Y:S04]  /*2fb80*/  LDL.64 R158, [R1+0x3ce0] ;  /* 0x003ce000019e7983 */ /* 0x000f680000100a00 */
[----:B------:R-:W-:Y:S04]  /*2fb90*/  LDGSTS.E [R40+0x4f780], desc[UR14][R90.64], P0 ;  /* 0x4f7800005a287fae */ /* 0x000fe8000812184e */
[----:B------:R-:W5:Y:S04]  /*2fba0*/  LDL.LU.64 R68, [R1+0x4140] ;  /* 0x0041400001447983 */ /* 0x000f680000300a00 */
[----:B----4-:R-:W-:Y:S04]  /*2fbb0*/  LDGSTS.E [R2+0x48800], desc[UR14][R246.64], P6 ;  /* 0x48800000f6027fae */ /* 0x010fe8000b12184e */
[----:B------:R-:W4:Y:S04]  /*2fbc0*/  LDL.LU.64 R72, [R1+0x4138] ;  /* 0x0041380001487983 */ /* 0x000f280000300a00 */
[----:B------:R-:W-:Y:S04]  /*2fbd0*/  LDGSTS.E [R2+0x48880], desc[UR14][R164.64], P2 ;  /* 0x48880000a4027fae */ /* 0x000fe8000912184e */
[----:B------:R-:W4:Y:S04]  /*2fbe0*/  LDL.LU.64 R90, [R1+0x4130] ;  /* 0x00413000015a7983 */ /* 0x000f280000300a00 */
[----:B------:R-:W-:Y:S04]  /*2fbf0*/  LDGSTS.E [R2+0x48900], desc[UR14][R244.64], P4 ;  /* 0x48900000f4027fae */ /* 0x000fe8000a12184e */
[----:B------:R-:W4:Y:S04]  /*2fc00*/  LDL.64 R246, [R1+0x3e50] ;  /* 0x003e500001f67983 */ /* 0x000f280000100a00 */
[----:B------:R-:W-:Y:S04]  /*2fc10*/  LDGSTS.E [R2+0x48980], desc[UR14][R98.64], P0 ;  /* 0x4898000062027fae */ /* 0x000fe8000812184e */
[----:B------:R-:W4:Y:S04]  /*2fc20*/  LDL.LU.64 R164, [R1+0x4128] ;  /* 0x0041280001a47983 */ /* 0x000f280000300a00 */
[----:B--2---:R-:W-:Y:S04]  /*2fc30*/  LDGSTS.E [R2+0x49800], desc[UR14][R96.64], P6 ;  /* 0x4980000060027fae */ /* 0x004fe8000b12184e */
[----:B------:R-:W2:Y:S04]  /*2fc40*/  LDL.64 R244, [R1+0x3d30] ;  /* 0x003d300001f47983 */ /* 0x000ea80000100a00 */
[----:B---3--:R-:W-:Y:S04]  /*2fc50*/  LDGSTS.E [R2+0x49880], desc[UR14][R92.64], P2 ;  /* 0x498800005c027fae */ /* 0x008fe8000912184e */
[----:B------:R-:W3:Y:S04]  /*2fc60*/  LDL.LU.64 R98, [R1+0x4120] ;  /* 0x0041200001627983 */ /* 0x000ee80000300a00 */
[----:B------:R-:W-:Y:S04]  /*2fc70*/  LDGSTS.E [R2+0x49900], desc[UR14][R38.64], P4 ;  /* 0x4990000026027fae */ /* 0x000fe8000a12184e */
[----:B------:R-:W3:Y:S04]  /*2fc80*/  LDL.64 R96, [R1+0x3e58] ;  /* 0x003e580001607983 */ /* 0x000ee80000100a00 */
[----:B------:R-:W3:Y:S04]  /*2fc90*/  LDL.64 R92, [R1+0x3d40] ;  /* 0x003d4000015c7983 */ /* 0x000ee80000100a00 */
[----:B------:R-:W-:Y:S04]  /*2fca0*/  LDGSTS.E [R2+0x49980], desc[UR14][R116.64], P0 ;  /* 0x4998000074027fae */ /* 0x000fe8000812184e */
[----:B------:R-:W4:Y:S04]  /*2fcb0*/  LDL.LU.64 R116, [R1+0x4118] ;  /* 0x0041180001747983 */ /* 0x000f280000300a00 */
        /* <DEDUP_REMOVED lines=8> */
[----:B------:R-:W-:Y:S04]  /*2fd40*/  LDGSTS.E [R2+0x4b900], desc[UR14][R46.64], P4 ;  /* 0x4b9000002e027fae */ /* 0x000fe8000a12184e */
[----:B------:R-:W3:Y:S04]  /*2fd50*/  LDL.LU.64 R80, [R1+0x4110] ;  /* 0x0041100001507983 */ /* 0x000ee80000300a00 */
[----:B------:R-:W-:Y:S04]  /*2fd60*/  LDGSTS.E [R2+0x4b980], desc[UR14][R150.64], P0 ;  /* 0x4b98000096027fae */ /* 0x000fe8000812184e */
[----:B------:R-:W3:Y:S04]  /*2fd70*/  LDL.LU.64 R224, [R1+0x4108] ;  /* 0x0041080001e07983 */ /* 0x000ee80000300a00 */
[----:B------:R-:W-:Y:S04]  /*2fd80*/  LDGSTS.E [R2+0x4c800], desc[UR14][R88.64], P6 ;  /* 0x4c80000058027fae */ /* 0x000fe8000b12184e */
[----:B------:R-:W3:Y:S04]  /*2fd90*/  LDL.64 R50, [R1+0x3b00] ;  /* 0x003b000001327983 */ /* 0x000ee80000100a00 */
[----:B------:R-:W3:Y:S04]  /*2fda0*/  LDL.64 R44, [R1+0x38e8] ;  /* 0x0038e800012c7983 */ /* 0x000ee80000100a00 */
[----:B------:R-:W3:Y:S04]  /*2fdb0*/  LDL.LU.64 R82, [R1+0x4100] ;  /* 0x0041000001527983 */ /* 0x000ee80000300a00 */
[----:B------:R-:W3:Y:S04]  /*2fdc0*/  LDL.64 R150, [R1+0x3ba0] ;  /* 0x003ba00001967983 */ /* 0x000ee80000100a00 */
[----:B------:R-:W3:Y:S04]  /*2fdd0*/  LDL.64 R46, [R1+0x3988] ;  /* 0x00398800012e7983 */ /* 0x000ee80000100a00 */
[----:B------:R-:W3:Y:S04]  /*2fde0*/  LDL.LU.64 R88, [R1+0x40f8] ;  /* 0x0040f80001587983 */ /* 0x000ee80000300a00 */
[----:B-----5:R-:W-:Y:S04]  /*2fdf0*/  LDGSTS.E [R2+0x4c880], desc[UR14][R158.64], P2 ;  /* 0x4c8800009e027fae */ /* 0x020fe8000912184e */
[----:B------:R-:W5:Y:S04]  /*2fe00*/  LDL.64 R158, [R1+0x3a68] ;  /* 0x003a6800019e7983 */ /* 0x000f680000100a00 */
[----:B----4-:R-:W-:Y:S04]  /*2fe10*/  LDGSTS.E [R2+0x4c900], desc[UR14][R116.64], P4 ;  /* 0x4c90000074027fae */ /* 0x010fe8000a12184e */
[----:B------:R-:W-:Y:S04]  /*2fe20*/  LDGSTS.E [R2+0x4c980], desc[UR14][R166.64], P0 ;  /* 0x4c980000a6027fae */ /* 0x000fe8000812184e */
[----:B------:R-:W-:Y:S04]  /*2fe30*/  LDGSTS.E [R2+0x4d800], desc[UR14][R246.64], P6 ;  /* 0x4d800000f6027fae */ /* 0x000fe8000b12184e */
[----:B------:R-:W4:Y:S04]  /*2fe40*/  LDL.64 R116, [R1+0x3c80] ;  /* 0x003c800001747983 */ /* 0x000f280000100a00 */
[----:B------:R-:W5:Y:S04]  /*2fe50*/  LDL.64 R166, [R1+0x3d58] ;  /* 0x003d580001a67983 */ /* 0x000f680000100a00 */
[----:B------:R-:W5:Y:S04]  /*2fe60*/  LDL.64 R246, [R1+0x3c30] ;  /* 0x003c300001f67983 */ /* 0x000f680000100a00 */
[----:B--2---:R-:W-:Y:S04]  /*2fe70*/  LDGSTS.E [R2+0x4d880], desc[UR14][R244.64], P2 ;  /* 0x4d880000f4027fae */ /* 0x004fe8000912184e */
[----:B------:R-:W-:Y:S04]  /*2fe80*/  LDGSTS.E [R2+0x4d900], desc[UR14][R90.64], P4 ;  /* 0x4d9000005a027fae */ /* 0x000fe8000a12184e */
[----:B------:R-:W-:Y:S04]  /*2fe90*/  LDGSTS.E [R2+0x4d980], desc[UR14][R106.64], P0 ;  /* 0x4d9800006a027fae */ /* 0x000fe8000812184e */
[----:B------:R-:W2:Y:S04]  /*2fea0*/  LDL.LU.64 R244, [R1+0x40f0] ;  /* 0x0040f00001f47983 */ /* 0x000ea80000300a00 */
[----:B------:R-:W2:Y:S04]  /*2feb0*/  LDL.64 R90, [R1+0x3e20] ;  /* 0x003e2000015a7983 */ /* 0x000ea80000100a00 */
[----:B------:R-:W2:Y:S04]  /*2fec0*/  LDL.LU.64 R106, [R1+0x40e8] ;  /* 0x0040e800016a7983 */ /* 0x000ea80000300a00 */
[----:B---3--:R-:W-:Y:S04]  /*2fed0*/  LDGSTS.E [R2+0x4e800], desc[UR14][R96.64], P6 ;  /* 0x4e80000060027fae */ /* 0x008fe8000b12184e */
[----:B------:R-:W-:Y:S04]  /*2fee0*/  LDGSTS.E [R2+0x4e880], desc[UR14][R92.64], P2 ;  /* 0x4e8800005c027fae */ /* 0x000fe8000912184e */
[----:B------:R-:W-:Y:S04]  /*2fef0*/  LDGSTS.E [R2+0x4e900], desc[UR14][R68.64], P4 ;  /* 0x4e90000044027fae */ /* 0x000fe8000a12184e */
[----:B------:R-:W3:Y:S04]  /*2ff00*/  LDL.LU.64 R96, [R1+0x40e0] ;  /* 0x0040e00001607983 */ /* 0x000ee80000300a00 */
[----:B------:R-:W3:Y:S04]  /*2ff10*/  LDL.LU.64 R92, [R1+0x40d8] ;  /* 0x0040d800015c7983 */ /* 0x000ee80000300a00 */
[----:B------:R-:W4:Y:S04]  /*2ff20*/  LDL.LU.64 R68, [R1+0x40d0] ;  /* 0x0040d00001447983 */ /* 0x000f280000300a00 */
[----:B------:R-:W-:Y:S04]  /*2ff30*/  LDGSTS.E [R2+0x4e980], desc[UR14][R114.64], P0 ;  /* 0x4e98000072027fae */ /* 0x000fe8000812184e */
[----:B------:R-:W-:Y:S04]  /*2ff40*/  LDGSTS.E [R2+0x4f800], desc[UR14][R38.64], P6 ;  /* 0x4f80000026027fae */ /* 0x000fe8000b12184e */
[----:B------:R-:W-:Y:S04]  /*2ff50*/  LDGSTS.E [R2+0x4f880], desc[UR14][R42.64], P2 ;  /* 0x4f8800002a027fae */ /* 0x000fe8000912184e */
[----:B------:R-:W5:Y:S04]  /*2ff60*/  LDL.LU.64 R114, [R1+0x40c8] ;  /* 0x0040c80001727983 */ /* 0x000f680000300a00 */
[----:B------:R-:W3:Y:S04]  /*2ff70*/  LDL.64 R38, [R1+0x3e80] ;  /* 0x003e800001267983 */ /* 0x000ee80000100a00 */
[----:B------:R-:W-:Y:S04]  /*2ff80*/  LDGSTS.E [R2+0x4f900], desc[UR14][R104.64], P4 ;  /* 0x4f90000068027fae */ /* 0x000fe8000a12184e */
[----:B------:R-:W-:Y:S04]  /*2ff90*/  LDGSTS.E [R2+0x4f980], desc[UR14][R192.64], P0 ;  /* 0x4f980000c0027fae */ /* 0x000fe8000812184e */
[----:B------:R-:W-:Y:S04]  /*2ffa0*/  LDGSTS.E [R41+0x48a00], desc[UR14][R50.64], P6 ;  /* 0x48a0000032297fae */ /* 0x000fe8000b12184e */
[----:B------:R-:W3:Y:S04]  /*2ffb0*/  LDL.LU.64 R104, [R1+0x40c0] ;  /* 0x0040c00001687983 */ /* 0x000ee80000300a00 */
[----:B------:R-:W3:Y:S04]  /*2ffc0*/  LDL.LU.64 R192, [R1+0x40b8] ;  /* 0x0040b80001c07983 */ /* 0x000ee80000300a00 */
[----:B------:R-:W3:Y:S04]  /*2ffd0*/  LDL.64 R2, [R1+0x3e68] ;  /* 0x003e680001027983 */ /* 0x000ee80000100a00 */
[----:B------:R-:W3:Y:S04]  /*2ffe0*/  LDL.64 R42, [R1+0x3e88] ;  /* 0x003e8800012a7983 */ /* 0x000ee80000100a00 */
[----:B------:R-:W-:Y:S04]  /*2fff0*/  LDGSTS.E [R41+0x48a80], desc[UR14][R44.64], P2 ;  /* 0x48a800002c297fae */ /* 0x000fe8000912184e */
[----:B------:R-:W3:Y:S04]  /*30000*/  LDL.LU.64 R50, [R1+0x40b0] ;  /* 0x0040b00001327983 */ /* 0x000ee80000300a00 */
[----:B-----5:R-:W-:Y:S04]  /*30010*/  LDGSTS.E [R41+0x48b00], desc[UR14][R114.64], P4 ;  /* 0x48b0000072297fae */ /* 0x020fe8000a12184e */
[----:B------:R-:W-:Y:S04]  /*30020*/  LDGSTS.E [R41+0x48b80], desc[UR14][R58.64], P0 ;  /* 0x48b800003a297fae */ /* 0x000fe8000812184e */
[----:B------:R-:W-:Y:S04]  /*30030*/  LDGSTS.E [R41+0x49a00], desc[UR14][R150.64], P6 ;  /* 0x49a0000096297fae */ /* 0x000fe8000b12184e */
[----:B------:R-:W5:Y:S04]  /*30040*/  LDL.LU.64 R114, [R1+0x40a8] ;  /* 0x0040a80001727983 */ /* 0x000f680000300a00 */
[----:B------:R-:W5:Y:S04]  /*30050*/  LDL.64 R44, [R1+0x3b10] ;  /* 0x003b1000012c7983 */ /* 0x000f680000100a00 */
[----:B------:R-:W5:Y:S04]  /*30060*/  LDL.LU.64 R58, [R1+0x40a0] ;  /* 0x0040a000013a7983 */ /* 0x000f680000300a00 */
[----:B------:R-:W5:Y:S04]  /*30070*/  LDL.LU.64 R150, [R1+0x4098] ;  /* 0x0040980001967983 */ /* 0x000f680000300a00 */
[----:B------:R-:W-:Y:S04]  /*30080*/  LDGSTS.E [R41+0x49a80], desc[UR14][R46.64], P2 ;  /* 0x49a800002e297fae */ /* 0x000fe8000912184e */
[----:B----4-:R-:W-:Y:S04]  /*30090*/  LDGSTS.E [R41+0x49b00], desc[UR14][R68.64], P4 ;  /* 0x49b0000044297fae */ /* 0x010fe8000a12184e */
[----:B------:R-:W-:Y:S04]  /*300a0*/  LDGSTS.E [R41+0x49b80], desc[UR14][R66.64], P0 ;  /* 0x49b8000042297fae */ /* 0x000fe8000812184e */
[----:B------:R-:W4:Y:S04]  /*300b0*/  LDL.64 R46, [R1+0x3bc0] ;  /* 0x003bc000012e7983 */ /* 0x000f280000100a00 */
[----:B------:R-:W5:Y:S04]  /*300c0*/  LDL.LU.64 R68, [R1+0x4090] ;  /* 0x0040900001447983 */ /* 0x000f680000300a00 */
[----:B------:R-:W4:Y:S04]  /*300d0*/  LDL.LU.64 R66, [R1+0x4088] ;  /* 0x0040880001427983 */ /* 0x000f280000300a00 */
[----:B------:R-:W-:Y:S04]  /*300e0*/  LDGSTS.E [R41+0x4aa00], desc[UR14][R116.64], P6 ;  /* 0x4aa0000074297fae */ /* 0x000fe8000b12184e */
[----:B------:R-:W-:Y:S04]  /*300f0*/  LDGSTS.E [R41+0x4aa80], desc[UR14][R158.64], P2 ;  /* 0x4aa800009e297fae */ /* 0x000fe8000912184e */
[----:B--2---:R-:W-:Y:S04]  /*30100*/  LDGSTS.E [R41+0x4ab00], desc[UR14][R106.64], P4 ;  /* 0x4ab000006a297fae */ /* 0x004fe8000a12184e */
[----:B------:R-:W2:Y:S04]  /*30110*/  LDL.LU.64 R116, [R1+0x4080] ;  /* 0x0040800001747983 */ /* 0x000ea80000300a00 */
[----:B------:R-:W4:Y:S04]  /*30120*/  LDL.LU.64 R158, [R1+0x4078] ;  /* 0x00407800019e7983 */ /* 0x000f280000300a00 */
[----:B------:R-:W5:Y:S04]  /*30130*/  LDL.LU.64 R106, [R1+0x4070] ;  /* 0x00407000016a7983 */ /* 0x000f680000300a00 */
[----:B------:R-:W-:Y:S04]  /*30140*/  LDGSTS.E [R41+0x4ab80], desc[UR14][R74.64], P0 ;  /* 0x4ab800004a297fae */ /* 0x000fe8000812184e */
[----:B------:R-:W-:Y:S04]  /*30150*/  LDGSTS.E [R41+0x4ba00], desc[UR14][R166.64], P6 ;  /* 0x4ba00000a6297fae */ /* 0x000fe8000b12184e */
[----:B------:R-:W-:Y:S04]  /*30160*/  LDGSTS.E [R41+0x4ba80], desc[UR14][R246.64], P2 ;  /* 0x4ba80000f6297fae */ /* 0x000fe8000912184e */
[----:B------:R-:W4:Y:S04]  /*30170*/  LDL.LU.64 R74, [R1+0x4068] ;  /* 0x00406800014a7983 */ /* 0x000f280000300a00 */
[----:B------:R-:W4:Y:S04]  /*30180*/  LDL.LU.64 R166, [R1+0x4060] ;  /* 0x0040600001a67983 */ /* 0x000f280000300a00 */
[----:B------:R-:W3:Y:S04]  /*30190*/  LDL.LU.64 R246, [R1+0x4058] ;  /* 0x0040580001f67983 */ /* 0x000ee80000300a00 */
[----:B------:R-:W-:Y:S04]  /*301a0*/  LDGSTS.E [R41+0x4bb00], desc[UR14][R82.64], P4 ;  /* 0x4bb0000052297fae */ /* 0x000fe8000a12184e */
[----:B------:R-:W-:Y:S04]  /*301b0*/  LDGSTS.E [R41+0x4bb80], desc[UR14][R226.64], P0 ;  /* 0x4bb80000e2297fae */ /* 0x000fe8000812184e */
[----:B------:R-:W-:Y:S04]  /*301c0*/  LDGSTS.E [R41+0x4ca00], desc[UR14][R90.64], P6 ;  /* 0x4ca000005a297fae */ /* 0x000fe8000b12184e */
[----:B------:R-:W4:Y:S04]  /*301d0*/  LDL.LU.64 R82, [R1+0x4050] ;  /* 0x0040500001527983 */ /* 0x000f280000300a00 */
[----:B------:R-:W4:Y:S04]  /*301e0*/  LDL.LU.64 R226, [R1+0x4048] ;  /* 0x0040480001e27983 */ /* 0x000f280000300a00 */
[----:B------:R-:W4:Y:S04]  /*301f0*/  LDL.LU.64 R90, [R1+0x4040] ;  /* 0x00404000015a7983 */ /* 0x000f280000300a00 */
[----:B---3--:R-:W-:Y:S04]  /*30200*/  LDGSTS.E [R41+0x4ca80], desc[UR14][R246.64], P2 ;  /* 0x4ca80000f6297fae */ /* 0x008fe8000912184e */
[----:B------:R-:W-:Y:S04]  /*30210*/  LDGSTS.E [R41+0x4cb00], desc[UR14][R98.64], P4 ;  /* 0x4cb0000062297fae */ /* 0x000fe8000a12184e */
[----:B------:R-:W-:Y:S04]  /*30220*/  LDGSTS.E [R41+0x4cb80], desc[UR14][R84.64], P0 ;  /* 0x4cb8000054297fae */ /* 0x000fe8000812184e */
[----:B------:R-:W3:Y:S04]  /*30230*/  LDL.LU.64 R246, [R1+0x4038] ;  /* 0x0040380001f67983 */ /* 0x000ee80000300a00 */
[----:B------:R-:W3:Y:S04]  /*30240*/  LDL.LU.64 R98, [R1+0x4030] ;  /* 0x0040300001627983 */ /* 0x000ee80000300a00 */
[----:B------:R-:W-:Y:S04]  /*30250*/  LDGSTS.E [R41+0x4da00], desc[UR14][R2.64], P6 ;  /* 0x4da0000002297fae */ /* 0x000fe8000b12184e */
[----:B------:R-:W3:Y:S04]  /*30260*/  LDL.LU.64 R84, [R1+0x4028] ;  /* 0x0040280001547983 */ /* 0x000ee80000300a00 */
[----:B-----5:R-:W-:Y:S04]  /*30270*/  LDGSTS.E [R41+0x4da80], desc[UR14][R106.64], P2 ;  /* 0x4da800006a297fae */ /* 0x020fe8000912184e */
[----:B------:R-:W-:Y:S04]  /*30280*/  LDGSTS.E [R41+0x4db00], desc[UR14][R108.64], P4 ;  /* 0x4db000006c297fae */ /* 0x000fe8000a12184e */
[----:B------:R-:W-:Y:S04]  /*30290*/  LDGSTS.E [R41+0x4db80], desc[UR14][R52.64], P0 ;  /* 0x4db8000034297fae */ /* 0x000fe8000812184e */
[----:B------:R-:W5:Y:S04]  /*302a0*/  LDL.LU.64 R106, [R1+0x4020] ;  /* 0x00402000016a7983 */ /* 0x000f680000300a00 */
[----:B------:R-:W4:Y:S04]  /*302b0*/  LDL.LU.64 R108, [R1+0x4018] ;  /* 0x00401800016c7983 */ /* 0x000f280000300a00 */
[----:B------:R-:W-:Y:S04]  /*302c0*/  LDGSTS.E [R41+0x4ea00], desc[UR14][R38.64], P6 ;  /* 0x4ea0000026297fae */ /* 0x000fe8000b12184e */
[----:B--2---:R-:W-:Y:S04]  /*302d0*/  LDGSTS.E [R41+0x4ea80], desc[UR14][R116.64], P2 ;  /* 0x4ea8000074297fae */ /* 0x004fe8000912184e */
[----:B------:R-:W-:Y:S04]  /*302e0*/  LDGSTS.E [R41+0x4eb00], desc[UR14][R60.64], P4 ;  /* 0x4eb000003c297fae */ /* 0x000fe8000a12184e */
[----:B------:R-:W2:Y:S04]  /*302f0*/  LDL.LU.64 R52, [R1+0x4010] ;  /* 0x0040100001347983 */ /* 0x000ea80000300a00 */
[----:B------:R-:W-:Y:S04]  /*30300*/  LDGSTS.E [R41+0x4eb80], desc[UR14][R152.64], P0 ;  /* 0x4eb8000098297fae */ /* 0x000fe8000812184e */
[----:B------:R-:W5:Y:S04]  /*30310*/  LDL.LU.64 R116, [R1+0x4008] ;  /* 0x0040080001747983 */ /* 0x000f680000300a00 */
        /* <DEDUP_REMOVED lines=10> */
[----:B----4-:R-:W-:Y:S04]  /*303c0*/  LDGSTS.E [R0+0x48c80], desc[UR14][R108.64], P2 ;  /* 0x48c800006c007fae */ /* 0x010fe8000912184e */
[----:B------:R-:W-:Y:S04]  /*303d0*/  LDGSTS.E [R0+0x48d00], desc[UR14][R192.64], P4 ;  /* 0x48d00000c0007fae */ /* 0x000fe8000a12184e */
[----:B------:R-:W-:Y:S04]  /*303e0*/  LDGSTS.E [R0+0x48d80], desc[UR14][R228.64], P0 ;  /* 0x48d80000e4007fae */ /* 0x000fe8000812184e */
[----:B------:R-:W4:Y:S04]  /*303f0*/  LDL.LU.64 R108, [R1+0x3fd8] ;  /* 0x003fd800016c7983 */ /* 0x000f280000300a00 */
[----:B------:R-:W5:Y:S04]  /*30400*/  LDL.LU.64 R192, [R1+0x3fd0] ;  /* 0x003fd00001c07983 */ /* 0x000f680000300a00 */
[----:B------:R-:W-:Y:S04]  /*30410*/  LDGSTS.E [R0+0x49c00], desc[UR14][R46.64], P6 ;  /* 0x49c000002e007fae */ /* 0x000fe8000b12184e */
[----:B------:R-:W2:Y:S04]  /*30420*/  LDL.LU.64 R228, [R1+0x3fc8] ;  /* 0x003fc80001e47983 */ /* 0x000ea80000300a00 */
[----:B---3--:R-:W-:Y:S04]  /*30430*/  LDGSTS.E [R0+0x49c80], desc[UR14][R84.64], P2 ;  /* 0x49c8000054007fae */ /* 0x008fe8000912184e */
[----:B------:R-:W-:Y:S04]  /*30440*/  LDGSTS.E [R0+0x49d00], desc[UR14][R92.64], P4 ;  /* 0x49d000005c007fae */ /* 0x000fe8000a12184e */
[----:B------:R-:W-:Y:S04]  /*30450*/  LDGSTS.E [R0+0x49d80], desc[UR14][R100.64], P0 ;  /* 0x49d8000064007fae */ /* 0x000fe8000812184e */
[----:B------:R-:W3:Y:S04]  /*30460*/  LDL.LU.64 R84, [R1+0x3fc0] ;  /* 0x003fc00001547983 */ /* 0x000ee80000300a00 */
[----:B------:R-:W3:Y:S04]  /*30470*/  LDL.LU.64 R92, [R1+0x3fb8] ;  /* 0x003fb800015c7983 */ /* 0x000ee80000300a00 */
[----:B------:R-:W3:Y:S04]  /*30480*/  LDL.LU.64 R100, [R1+0x3fb0] ;  /* 0x003fb00001647983 */ /* 0x000ee80000300a00 */
[----:B----4-:R-:W-:Y:S04]  /*30490*/  LDGSTS.E [R0+0x4ac00], desc[UR14][R108.64], P6 ;  /* 0x4ac000006c007fae */ /* 0x010fe8000b12184e */
[----:B------:R-:W-:Y:S04]  /*304a0*/  LDGSTS.E [R0+0x4ac80], desc[UR14][R246.64], P2 ;  /* 0x4ac80000f6007fae */ /* 0x000fe8000912184e */
[----:B------:R1:W-:Y:S04]  /*304b0*/  LDGSTS.E [R0+0x4ad00], desc[UR14][R244.64], P4 ;  /* 0x4ad00000f4007fae */ /* 0x0003e8000a12184e */
[----:B------:R-:W4:Y:S04]  /*304c0*/  LDL.LU.64 R108, [R1+0x3fa8] ;  /* 0x003fa800016c7983 */ /* 0x000f280000300a00 */
[----:B------:R1:W-:Y:S04]  /*304d0*/  STL [R1+0x5c0], RZ ;  /* 0x0005c0ff01007387 */ /* 0x0003e80000100800 */
        /* <DEDUP_REMOVED lines=342> */
[----:B------:R-:W-:Y:S04]  /*31a40*/  LDGSTS.E [R0+0x4ad80], desc[UR14][R230.64], P0 ;  /* 0x4ad80000e6007fae */ /* 0x000fe8000812184e */
[----:B------:R1:W-:Y:S04]  /*31a50*/  STL [R1+0x76c], RZ ;  /* 0x00076cff01007387 */ /* 0x0003e80000100800 */
[----:B--2---:R-:W-:Y:S04]  /*31a60*/  LDGSTS.E [R0+0x4bc00], desc[UR14][R228.64], P6 ;  /* 0x4bc00000e4007fae */ /* 0x004fe8000b12184e */
[----:B------:R2:W-:Y:S04]  /*31a70*/  STL [R1+0x740], RZ ;  /* 0x000740ff01007387 */ /* 0x0005e80000100800 */
[----:B------:R-:W-:Y:S04]  /*31a80*/  LDGSTS.E [R0+0x4bc80], desc[UR14][R226.64], P2 ;  /* 0x4bc80000e2007fae */ /* 0x000fe8000912184e */
[----:B------:R2:W-:Y:S04]  /*31a90*/  STL [R1+0x744], RZ ;  /* 0x000744ff01007387 */ /* 0x0005e80000100800 */
[----:B------:R-:W-:Y:S04]  /*31aa0*/  LDGSTS.E [R0+0x4bd00], desc[UR14][R224.64], P4 ;  /* 0x4bd00000e0007fae */ /* 0x000fe8000a12184e */
[----:B------:R2:W-:Y:S04]  /*31ab0*/  STL [R1+0x748], RZ ;  /* 0x000748ff01007387 */ /* 0x0005e80000100800 */
[----:B------:R-:W-:Y:S04]  /*31ac0*/  LDGSTS.E [R0+0x4bd80], desc[UR14][R194.64], P0 ;  /* 0x4bd80000c2007fae */ /* 0x000fe8000812184e */
[----:B------:R2:W-:Y:S04]  /*31ad0*/  STL [R1+0x74c], RZ ;  /* 0x00074cff01007387 */ /* 0x0005e80000100800 */
[----:B-----5:R-:W-:Y:S04]  /*31ae0*/  LDGSTS.E [R0+0x4cc00], desc[UR14][R192.64], P6 ;  /* 0x4cc00000c0007fae */ /* 0x020fe8000b12184e */
[----:B------:R2:W-:Y:S04]  /*31af0*/  STL [R1+0x730], RZ ;  /* 0x000730ff01007387 */ /* 0x0005e80000100800 */
[----:B------:R-:W-:Y:S04]  /*31b00*/  LDGSTS.E [R0+0x4cc80], desc[UR14][R166.64], P2 ;  /* 0x4cc80000a6007fae */ /* 0x000fe8000912184e */
        /* <DEDUP_REMOVED lines=17> */
[----:B------:R5:W-:Y:S04]  /*31c20*/  LDGSTS.E [R0+0x4ed00], desc[UR14][R148.64], P4 ;  /* 0x4ed0000094007fae */ /* 0x000be8000a12184e */
        /* <DEDUP_REMOVED lines=11> */
[----:B----4-:R-:W-:Y:S04]  /*31ce0*/  LDGSTS.E [R36+0x48e00], desc[UR14][R108.64], P6 ;  /* 0x48e000006c247fae */ /* 0x010fe8000b12184e */
[----:B------:R2:W-:Y:S04]  /*31cf0*/  STL [R1+0x510], RZ ;  /* 0x000510ff01007387 */ /* 0x0005e80000100800 */
[----:B------:R-:W-:Y:S04]  /*31d00*/  LDGSTS.E [R36+0x48e80], desc[UR14][R106.64], P2 ;  /* 0x48e800006a247fae */ /* 0x000fe8000912184e */
[----:B------:R2:W-:Y:S04]  /*31d10*/  STL [R1+0x514], RZ ;  /* 0x000514ff01007387 */ /* 0x0005e80000100800 */
[----:B------:R-:W-:Y:S04]  /*31d20*/  LDGSTS.E [R36+0x48f00], desc[UR14][R104.64], P4 ;  /* 0x48f0000068247fae */ /* 0x000fe8000a12184e */
[----:B------:R2:W-:Y:S04]  /*31d30*/  STL [R1+0x518], RZ ;  /* 0x000518ff01007387 */ /* 0x0005e80000100800 */
[----:B------:R-:W-:Y:S04]  /*31d40*/  LDGSTS.E [R36+0x48f80], desc[UR14][R102.64], P0 ;  /* 0x48f8000066247fae */ /* 0x000fe8000812184e */
[----:B------:R2:W-:Y:S04]  /*31d50*/  STL [R1+0x51c], RZ ;  /* 0x00051cff01007387 */ /* 0x0005e80000100800 */
[----:B---3--:R-:W-:Y:S04]  /*31d60*/  LDGSTS.E [R36+0x49e00], desc[UR14][R100.64], P6 ;  /* 0x49e0000064247fae */ /* 0x008fe8000b12184e */
        /* <DEDUP_REMOVED lines=36> */
[----:B------:R2:W-:Y:S01]  /*31fb0*/  STL [R1+0x668], RZ ;  /* 0x000668ff01007387 */ /* 0x0005e20000100800 */
[----:B------:R-:W-:-:S03]  /*31fc0*/  UISETP.GE.AND UP0, UPT, UR7, 0x80, UPT ;  /* 0x000000800700788c */ /* 0x000fc6000bf06270 */
        /* <DEDUP_REMOVED lines=11> */
[----:B------:R-:W-:Y:S04]  /*32080*/  LDGSTS.E [R36+0x4fe80], desc[UR14][R50.64], P2 ;  /* 0x4fe8000032247fae */ /* 0x000fe8000912184e */
[----:B------:R-:W-:Y:S04]  /*32090*/  LDGSTS.E [R36+0x4ff00], desc[UR14][R48.64], P4 ;  /* 0x4ff0000030247fae */ /* 0x000fe8000a12184e */
[----:B------:R3:W-:Y:S01]  /*320a0*/  LDGSTS.E [R36+0x4ff80], desc[UR14][R250.64], P0 ;  /* 0x4ff80000fa247fae */ /* 0x0007e2000812184e */
[----:B------:R-:W-:-:S03]  /*320b0*/  PLOP3.LUT P0, PT, PT, PT, UP0, 0x40, 0x0 ;  /* 0x000000000000781c */ /* 0x000fc60003f0e808 */
[----:B------:R-:W0:Y:S01]  /*320c0*/  LDGDEPBAR ;  /* 0x00000000000079af */ /* 0x000e220000000000 */
[----:B-1----:R-:W-:Y:S02]  /*320d0*/  CS2R R244, SRZ ;  /* 0x0000000000f47805 */ /* 0x002fe4000001ff00 */
[----:B------:R-:W-:Y:S02]  /*320e0*/  CS2R R246, SRZ ;  /* 0x0000000000f67805 */ /* 0x000fe4000001ff00 */
[----:B-----5:R-:W-:Y:S02]  /*320f0*/  CS2R R148, SRZ ;  /* 0x0000000000947805 */ /* 0x020fe4000001ff00 */
[----:B------:R-:W-:Y:S02]  /*32100*/  CS2R R150, SRZ ;  /* 0x0000000000967805 */ /* 0x000fe4000001ff00 */
[----:B------:R-:W-:Y:S02]  /*32110*/  CS2R R152, SRZ ;  /* 0x0000000000987805 */ /* 0x000fe4000001ff00 */
[----:B------:R-:W-:-:S02]  /*32120*/  CS2R R154, SRZ ;  /* 0x00000000009a7805 */ /* 0x000fc4000001ff00 */
[----:B------:R-:W-:Y:S02]  /*32130*/  CS2R R156, SRZ ;  /* 0x00000000009c7805 */ /* 0x000fe4000001ff00 */
[----:B------:R-:W-:Y:S02]  /*32140*/  CS2R R158, SRZ ;  /* 0x00000000009e7805 */ /* 0x000fe4000001ff00 */
[----:B------:R-:W-:Y:S02]  /*32150*/  CS2R R160, SRZ ;  /* 0x0000000000a07805 */ /* 0x000fe4000001ff00 */
[----:B------:R-:W-:Y:S02]  /*32160*/  CS2R R162, SRZ ;  /* 0x0000000000a27805 */ /* 0x000fe4000001ff00 */
[----:B------:R-:W-:Y:S02]  /*32170*/  CS2R R164, SRZ ;  /* 0x0000000000a47805 */ /* 0x000fe4000001ff00 */
[----:B------:R-:W-:-:S02]  /*32180*/  CS2R R166, SRZ ;  /* 0x0000000000a67805 */ /* 0x000fc4000001ff00 */
[----:B------:R-:W-:Y:S02]  /*32190*/  CS2R R224, SRZ ;  /* 0x0000000000e07805 */ /* 0x000fe4000001ff00 */
[----:B------:R-:W-:Y:S02]  /*321a0*/  CS2R R226, SRZ ;  /* 0x0000000000e27805 */ /* 0x000fe4000001ff00 */
[----:B------:R-:W-:Y:S02]  /*321b0*/  CS2R R228, SRZ ;  /* 0x0000000000e47805 */ /* 0x000fe4000001ff00 */
[----:B------:R-:W-:Y:S02]  /*321c0*/  CS2R R230, SRZ ;  /* 0x0000000000e67805 */ /* 0x000fe4000001ff00 */
[----:B---3--:R-:W-:Y:S02]  /*321d0*/  CS2R R36, SRZ ;  /* 0x0000000000247805 */ /* 0x008fe4000001ff00 */
        /* <DEDUP_REMOVED lines=42> */
[----:B------:R-:W-:Y:S01]  /*32480*/  CS2R R194, SRZ ;  /* 0x0000000000c27805 */ /* 0x000fe2000001ff00 */
[----:B--2---:R-:W-:Y:S06]  /*32490*/  @P0 BRA `(.L_x_0) ;  /* 0x000007a8001c0947 */ /* 0x004fec0003800000 */
[----:B------:R-:W2:Y:S04]  /*324a0*/  LDL.LU.64 R192, [R1+0x1e28] ;  /* 0x001e280001c07983 */ /* 0x000ea80000300a00 */
[----:B------:R-:W3:Y:S04]  /*324b0*/  LDL.LU.64 R2, [R1+0x1ea8] ;  /* 0x001ea80001027983 */ /* 0x000ee80000300a00 */
        /* <DEDUP_REMOVED lines=9> */
[----:B--2---:R1:W-:Y:S01]  /*32550*/  STL [R1+0x318c], R192 ;  /* 0x00318cc001007387 */ /* 0x0043e20000100800 */
[----:B------:R-:W-:-:S03]  /*32560*/  IMAD.MOV.U32 R0, RZ, RZ, R193 ;  /* 0x000000ffff007224 */ /* 0x000fc600078e00c1 */
[----:B-1----:R-:W2:Y:S04]  /*32570*/  LDL.LU.64 R192, [R1+0x428] ;  /* 0x0004280001c07983 */ /* 0x002ea80000300a00 */
[----:B------:R1:W-:Y:S04]  /*32580*/  STL [R1+0x3188], R0 ;  /* 0x0031880001007387 */ /* 0x0003e80000100800 */
[----:B---3--:R3:W-:Y:S01]  /*32590*/  STL [R1+0x3194], R2 ;  /* 0x0031940201007387 */ /* 0x0087e20000100800 */
[----:B-1----:R-:W-:-:S03]  /*325a0*/  IMAD.MOV.U32 R0, RZ, RZ, R3 ;  /* 0x000000ffff007224 */ /* 0x002fc600078e0003 */
[----:B---3--:R-:W3:Y:S04]  /*325b0*/  LDL.LU.64 R2, [R1+0x420] ;  /* 0x0004200001027983 */ /* 0x008ee80000300a00 */
[----:B------:R1:W-:Y:S04]  /*325c0*/  STL [R1+0x3190], R0 ;  /* 0x0031900001007387 */ /* 0x0003e80000100800 */
[----:B----4-:R4:W-:Y:S01]  /*325d0*/  STL [R1+0x319c], R108 ;  /* 0x00319c6c01007387 */ /* 0x0109e20000100800 */
[----:B-1----:R-:W-:-:S03]  /*325e0*/  MOV R0, R109 ;  /* 0x0000006d00007202 */ /* 0x002fc60000000f00 */
[----:B----4-:R-:W4:Y:S04]  /*325f0*/  LDL.LU.64 R108, [R1+0x418] ;  /* 0x00041800016c7983 */ /* 0x010f280000300a00 */
[----:B------:R1:W-:Y:S04]  /*32600*/  STL [R1+0x3198], R0 ;  /* 0x0031980001007387 */ /* 0x0003e80000100800 */
[----:B-----5:R5:W-:Y:S01]  /*32610*/  STL [R1+0x31a4], R110 ;  /* 0x0031a46e01007387 */ /* 0x020be20000100800 */
[----:B-1----:R-:W-:-:S03]  /*32620*/  IMAD.MOV.U32 R0, RZ, RZ, R111 ;  /* 0x000000ffff007224 */ /* 0x002fc600078e006f */
[----:B-----5:R-:W5:Y:S04]  /*32630*/  LDL.LU.64 R110, [R1+0x410] ;  /* 0x00041000016e7983 */ /* 0x020f680000300a00 */
[----:B------:R1:W-:Y:S04]  /*32640*/  STL [R1+0x31a0], R0 ;  /* 0x0031a00001007387 */ /* 0x0003e80000100800 */
[----:B------:R1:W-:Y:S02]  /*32650*/  STL [R1+0x31ac], R112 ;  /* 0x0031ac7001007387 */ /* 0x0003e40000100800 */
[----:B-1----:R-:W-:-:S02]  /*32660*/  IMAD.MOV.U32 R0, RZ, RZ, R113 ;  /* 0x000000ffff007224 */ /* 0x002fc400078e0071 */
[----:B------:R-:W5:Y:S04]  /*32670*/  LDL.LU.64 R112, [R1+0x3e8] ;  /* 0x0003e80001707983 */ /* 0x000f680000300a00 */
[----:B------:R1:W-:Y:S04]  /*32680*/  STL [R1+0x31a8], R0 ;  /* 0x0031a80001007387 */ /* 0x0003e80000100800 */
[----:B------:R1:W-:Y:S02]  /*32690*/  STL [R1+0x31b4], R114 ;  /* 0x0031b47201007387 */ /* 0x0003e40000100800 */
[----:B-1----:R-:W-:-:S02]  /*326a0*/  MOV R0, R115 ;  /* 0x0000007300007202 */ /* 0x002fc40000000f00 */
[----:B------:R-:W5:Y:S04]  /*326b0*/  LDL.LU.64 R114, [R1+0xfe0] ;  /* 0x000fe00001727983 */ /* 0x000f680000300a00 */
[----:B------:R1:W-:Y:S04]  /*326c0*/  STL [R1+0x31b0], R0 ;  /* 0x0031b00001007387 */ /* 0x0003e80000100800 */
[----:B------:R1:W-:Y:S02]  /*326d0*/  STL [R1+0x31bc], R116 ;  /* 0x0031bc7401007387 */ /* 0x0003e40000100800 */
[----:B-1----:R-:W-:-:S02]  /*326e0*/  IMAD.MOV.U32 R0, RZ, RZ, R117 ;  /* 0x000000ffff007224 */ /* 0x002fc400078e0075 */
[----:B------:R-:W5:Y:S04]  /*326f0*/  LDL.LU.64 R116, [R1+0x2f0] ;  /* 0x0002f00001747983 */ /* 0x000f680000300a00 */
[----:B------:R1:W-:Y:S04]  /*32700*/  STL [R1+0x31b8], R0 ;  /* 0x0031b80001007387 */ /* 0x0003e80000100800 */
[----:B------:R-:W-:Y:S04]  /*32710*/  STL [R1+0x31c4], R104 ;  /* 0x0031c46801007387 */ /* 0x000fe80000100800 */
[----:B------:R-:W5:Y:S01]  /*32720*/  LDL.LU.64 R102, [R1+0x2e8] ;  /* 0x0002e80001667983 */ /* 0x000f620000300a00 */
[----:B-1----:R-:W-:-:S05]  /*32730*/  IMAD.MOV.U32 R0, RZ, RZ, R105 ;  /* 0x000000ffff007224 */ /* 0x002fca00078e0069 */
[----:B------:R1:W-:Y:S04]  /*32740*/  STL [R1+0x31c0], R0 ;  /* 0x0031c00001007387 */ /* 0x0003e80000100800 */
[----:B------:R1:W-:Y:S02]  /*32750*/  STL [R1+0x31c8], R194 ;  /* 0x0031c8c201007387 */ /* 0x0003e40000100800 */
[----:B-1----:R-:W-:Y:S02]  /*32760*/  MOV R0, R195 ;  /* 0x000000c300007202 */ /* 0x002fe40000000f00 */
        /* <DEDUP_REMOVED lines=10> */
[----:B--2---:R2:W-:Y:S01]  /*32810*/  STL [R1+0x3174], R192 ;  /* 0x003174c001007387 */ /* 0x0045e20000100800 */
[----:B-1----:R-:W-:-:S03]  /*32820*/  MOV R0, R193 ;  /* 0x000000c100007202 */ /* 0x002fc60000000f00 */
[----:B--2---:R-:W2:Y:S04]  /*32830*/  LDL.LU.64 R192, [R1+0x2c8] ;  /* 0x0002c80001c07983 */ /* 0x004ea80000300a00 */
[----:B------:R1:W-:Y:S04]  /*32840*/  STL [R1+0x3168], R0 ;  /* 0x0031680001007387 */ /* 0x0003e80000100800 */
[----:B---3--:R3:W-:Y:S01]  /*32850*/  STL [R1+0x316c], R2 ;  /* 0x00316c0201007387 */ /* 0x0087e20000100800 */
[----:B-1----:R-:W-:-:S03]  /*32860*/  IMAD.MOV.U32 R0, RZ, RZ, R3 ;  /* 0x000000ffff007224 */ /* 0x002fc600078e0003 */
[----:B---3--:R-:W3:Y:S04]  /*32870*/  LDL.LU.64 R2, [R1+0x2c0] ;  /* 0x0002c00001027983 */ /* 0x008ee80000300a00 */
[----:B------:R1:W-:Y:S04]  /*32880*/  STL [R1+0x3160], R0 ;  /* 0x0031600001007387 */ /* 0x0003e80000100800 */
[----:B----4-:R-:W-:Y:S04]  /*32890*/  STL [R1+0x3164], R108 ;  /* 0x0031646c01007387 */ /* 0x010fe80000100800 */
[----:B------:R-:W4:Y:S01]  /*328a0*/  LDL.LU.64 R106, [R1+0x1448] ;  /* 0x00144800016a7983 */ /* 0x000f220000300a00 */
[----:B-1----:R-:W-:-:S05]  /*328b0*/  IMAD.MOV.U32 R0, RZ, RZ, R109 ;  /* 0x000000ffff007224 */ /* 0x002fca00078e006d */
[----:B------:R5:W-:Y:S02]  /*328c0*/  STL [R1+0x3158], R0 ;  /* 0x0031580001007387 */ /* 0x000be40000100800 */
[----:B-----5:R-:W-:Y:S02]  /*328d0*/  MOV R0, R111 ;  /* 0x0000006f00007202 */ /* 0x020fe40000000f00 */
[----:B------:R-:W-:Y:S04]  /*328e0*/  STL [R1+0x315c], R110 ;  /* 0x00315c6e01007387 */ /* 0x000fe80000100800 */
[----:B------:R-:W5:Y:S04]  /*328f0*/  LDL.LU.64 R108, [R1+0x2b8] ;  /* 0x0002b800016c7983 */ /* 0x000f680000300a00 */
[----:B------:R1:W-:Y:S04]  /*32900*/  STL [R1+0x3150], R0 ;  /* 0x0031500001007387 */ /* 0x0003e80000100800 */
[----:B------:R1:W-:Y:S02]  /*32910*/  STL [R1+0x3154], R112 ;  /* 0x0031547001007387 */ /* 0x0003e40000100800 */
[----:B-1----:R-:W-:-:S02]  /*32920*/  IMAD.MOV.U32 R0, RZ, RZ, R113 ;  /* 0x000000ffff007224 */ /* 0x002fc400078e0071 */
[----:B------:R-:W5:Y:S04]  /*32930*/  LDL.LU.64 R110, [R1+0x2b0] ;  /* 0x0002b000016e7983 */ /* 0x000f680000300a00 */
[----:B------:R-:W-:Y:S04]  /*32940*/  STL [R1+0x314c], R114 ;  /* 0x00314c7201007387 */ /* 0x000fe80000100800 */
[----:B------:R1:W-:Y:S04]  /*32950*/  STL [R1+0x3148], R0 ;  /* 0x0031480001007387 */ /* 0x0003e80000100800 */
[----:B------:R-:W5:Y:S01]  /*32960*/  LDL.LU.64 R112, [R1+0x278] ;  /* 0x0002780001707983 */ /* 0x000f620000300a00 */
[----:B-1----:R-:W-:-:S03]  /*32970*/  IMAD.MOV.U32 R0, RZ, RZ, R115 ;  /* 0x000000ffff007224 */ /* 0x002fc600078e0073 */
[----:B------:R-:W-:Y:S04]  /*32980*/  STL [R1+0x3144], R116 ;  /* 0x0031447401007387 */ /* 0x000fe80000100800 */
[----:B------:R1:W-:Y:S04]  /*32990*/  STL [R1+0x3140], R0 ;  /* 0x0031400001007387 */ /* 0x0003e80000100800 */
[----:B------:R-:W5:Y:S01]  /*329a0*/  LDL.LU.64 R114, [R1+0x270] ;  /* 0x0002700001727983 */ /* 0x000f620000300a00 */
[----:B-1----:R-:W-:-:S03]  /*329b0*/  MOV R0, R117 ;  /* 0x0000007500007202 */ /* 0x002fc60000000f00 */
[----:B------:R-:W-:Y:S04]  /*329c0*/  STL [R1+0x313c], R102 ;  /* 0x00313c6601007387 */ /* 0x000fe80000100800 */
[----:B------:R1:W-:Y:S04]  /*329d0*/  STL [R1+0x3138], R0 ;  /* 0x0031380001007387 */ /* 0x0003e80000100800 */
[----:B------:R-:W5:Y:S01]  /*329e0*/  LDL.LU.64 R116, [R1+0x268] ;  /* 0x0002680001747983 */ /* 0x000f620000300a00 */
[----:B-1----:R-:W-:-:S03]  /*329f0*/  IMAD.MOV.U32 R0, RZ, RZ, R103 ;  /* 0x000000ffff007224 */ /* 0x002fc600078e0067 */
[----:B------:R-:W-:Y:S04]  /*32a00*/  STL [R1+0x3134], R194 ;  /* 0x003134c201007387 */ /* 0x000fe80000100800 */
[----:B------:R1:W-:Y:S02]  /*32a10*/  STL [R1+0x3130], R0 ;  /* 0x0031300001007387 */ /* 0x0003e40000100800 */
[----:B-1----:R-:W-:Y:S02]  /*32a20*/  IMAD.MOV.U32 R0, RZ, RZ, R195 ;  /* 0x000000ffff007224 */ /* 0x002fe400078e00c3 */
        /* <DEDUP_REMOVED lines=10> */
[----:B--2---:R2:W-:Y:S01]  /*32ad0*/  STL [R1+0x311c], R192 ;  /* 0x00311cc001007387 */ /* 0x0045e20000100800 */
[----:B-1----:R-:W-:-:S03]  /*32ae0*/  IMAD.MOV.U32 R0, RZ, RZ, R193 ;  /* 0x000000ffff007224 */ /* 0x002fc600078e00c1 */
[----:B--2---:R-:W2:Y:S04]  /*32af0*/  LDL.LU.64 R192, [R1+0x250] ;  /* 0x0002500001c07983 */ /* 0x004ea80000300a00 */
[----:B------:R1:W-:Y:S04]  /*32b00*/  STL [R1+0x3110], R0 ;  /* 0x0031100001007387 */ /* 0x0003e80000100800 */
[----:B---3--:R3:W-:Y:S01]  /*32b10*/  STL [R1+0x3114], R2 ;  /* 0x0031140201007387 */ /* 0x0087e20000100800 */
[----:B-1----:R-:W-:-:S03]  /*32b20*/  MOV R0, R3 ;  /* 0x0000000300007202 */ /* 0x002fc60000000f00 */
[----:B---3--:R-:W3:Y:S04]  /*32b30*/  LDL.LU.64 R2, [R1+0x248] ;  /* 0x0002480001027983 */ /* 0x008ee80000300a00 */
[----:B------:R1:W-:Y:S04]  /*32b40*/  STL [R1+0x3100], R0 ;  /* 0x0031000001007387 */ /* 0x0003e80000100800 */
[----:B----4-:R4:W-:Y:S01]  /*32b50*/  STL [R1+0x3108], R106 ;  /* 0x0031086a01007387 */ /* 0x0109e20000100800 */
[----:B-1----:R-:W-:-:S03]  /*32b60*/  IMAD.MOV.U32 R0, RZ, RZ, R107 ;  /* 0x000000ffff007224 */ /* 0x002fc600078e006b */
[----:B----4-:R-:W4:Y:S04]  /*32b70*/  LDL.LU.64 R106, [R1+0x240] ;  /* 0x00024000016a7983 */ /* 0x010f280000300a00 */
[----:B------:R1:W-:Y:S04]  /*32b80*/  STL [R1+0x3104], R0 ;  /* 0x0031040001007387 */ /* 0x0003e80000100800 */
[----:B-----5:R5:W-:Y:S01]  /*32b90*/  STL [R1+0x310c], R108 ;  /* 0x00310c6c01007387 */ /* 0x020be20000100800 */
[----:B-1----:R-:W-:-:S03]  /*32ba0*/  IMAD.MOV.U32 R0, RZ, RZ, R109 ;  /* 0x000000ffff007224 */ /* 0x002fc600078e006d */
[----:B------:R-:W-:Y:S04]  /*32bb0*/  STL [R1+0x30fc], R110 ;  /* 0x0030fc6e01007387 */ /* 0x000fe80000100800 */
[----:B------:R1:W-:Y:S04]  /*32bc0*/  STL [R1+0x30f8], R0 ;  /* 0x0030f80001007387 */ /* 0x0003e80000100800 */
[----:B-----5:R-:W5:Y:S01]  /*32bd0*/  LDL.LU.64 R108, [R1+0x228] ;  /* 0x00022800016c7983 */ /* 0x020f620000300a00 */
[----:B-1----:R-:W-:-:S03]  /*32be0*/  MOV R0, R111 ;  /* 0x0000006f00007202 */ /* 0x002fc60000000f00 */
[----:B------:R-:W-:Y:S04]  /*32bf0*/  STL [R1+0x30f4], R112 ;  /* 0x0030f47001007387 */ /* 0x000fe80000100800 */
[----:B------:R1:W-:Y:S04]  /*32c00*/  STL [R1+0x30f0], R0 ;  /* 0x0030f00001007387 */ /* 0x0003e80000100800 */
[----:B------:R-:W5:Y:S01]  /*32c10*/  LDL.LU.64 R110, [R1+0x220] ;  /* 0x00022000016e7983 */ /* 0x000f620000300a00 */
[----:B-1----:R-:W-:-:S03]  /*32c20*/  IMAD.MOV.U32 R0, RZ, RZ, R113 ;  /* 0x000000ffff007224 */ /* 0x002fc600078e0071 */
[----:B------:R-:W-:Y:S04]  /*32c30*/  STL [R1+0x30ec], R114 ;  /* 0x0030ec7201007387 */ /* 0x000fe80000100800 */
[----:B------:R1:W-:Y:S04]  /*32c40*/  STL [R1+0x30e8], R0 ;  /* 0x0030e80001007387 */ /* 0x0003e80000100800 */
[----:B------:R-:W5:Y:S01]  /*32c50*/  LDL.LU.64 R112, [R1+0x208] ;  /* 0x0002080001707983 */ /* 0x000f620000300a00 */
[----:B-1----:R-:W-:-:S03]  /*32c60*/  IMAD.MOV.U32 R0, RZ, RZ, R115 ;  /* 0x000000ffff007224 */ /* 0x002fc600078e0073 */
[----:B------:R-:W-:Y:S04]  /*32c70*/  STL [R1+0x30e4], R116 ;  /* 0x0030e47401007387 */ /* 0x000fe80000100800 */
[----:B------:R1:W-:Y:S04]  /*32c80*/  STL [R1+0x30e0], R0 ;  /* 0x0030e00001007387 */ /* 0x0003e80000100800 */
[----:B------:R-:W5:Y:S04]  /*32c90*/  LDL.LU.64 R114, [R1+0x200] ;  /* 0x0002000001727983 */ /* 0x000f680000300a00 */
[----:B------:R-:W5:Y:S01]  /*32ca0*/  LDL.LU.64 R102, [R1+0x1658] ;  /* 0x0016580001667983 */ /* 0x000f620000300a00 */
[----:B-1----:R-:W-:-:S05]  /*32cb0*/  MOV R0, R117 ;  /* 0x0000007500007202 */ /* 0x002fca0000000f00 */
[----:B------:R1:W-:Y:S04]  /*32cc0*/  STL [R1+0x30d8], R0 ;  /* 0x0030d80001007387 */ /* 0x0003e80000100800 */
[----:B------:R1:W-:Y:S02]  /*32cd0*/  STL [R1+0x30dc], R194 ;  /* 0x0030dcc201007387 */ /* 0x0003e40000100800 */
[----:B-1----:R-:W-:Y:S02]  /*32ce0*/  IMAD.MOV.U32 R0, RZ, RZ, R195 ;  /* 0x000000ffff007224 */ /* 0x002fe400078e00c3 */
[----:B------:R-:W5:Y:S04]  /*32cf0*/  LDL.LU.64 R194, [R1+0x1f8] ;  /* 0x0001f80001c27983 */ /* 0x000f680000300a00 */
[----:B------:R1:W-:Y:S04]  /*32d00*/  STL [R1+0x30d0], R0 ;  /* 0x0030d00001007387 */ /* 0x0003e80000100800 */
[----:B------:R1:W-:Y:S04]  /*32d10*/  STL [R1+0x30d4], R118 ;  /* 0x0030d47601007387 */ /* 0x0003e80000100800 */
[----:B------:R-:W5:Y:S01]  /*32d20*/  LDL.LU.64 R116, [R1+0x1f0] ;  /* 0x0001f00001747983 */ /* 0x000f620000300a00 */
[----:B-1----:R-:W-:-:S05]  /*32d30*/  IMAD.MOV.U32 R0, RZ, RZ, R119 ;  /* 0x000000ffff007224 */ /* 0x002fca00078e0077 */
[----:B------:R1:W-:Y:S04]  /*32d40*/  STL [R1+0x30c0], R0 ;  /* 0x0030c00001007387 */ /* 0x0003e80000100800 */
[----:B------:R2:W-:Y:S04]  /*32d50*/  STL [R1+0x30c8], R104 ;  /* 0x0030c86801007387 */ /* 0x0005e80000100800 */
[----:B------:R-:W5:Y:S01]  /*32d60*/  LDL.LU.64 R118, [R1+0x1e8] ;  /* 0x0001e80001767983 */ /* 0x000f620000300a00 */
[----:B-1----:R-:W-:-:S03]  /*32d70*/  MOV R0, R105 ;  /* 0x0000006900007202 */ /* 0x002fc60000000f00 */
[----:B--2---:R-:W-:Y:S04]  /*32d80*/  STL [R1+0x30cc], R192 ;  /* 0x0030ccc001007387 */ /* 0x004fe80000100800 */
[----:B------:R1:W-:Y:S04]  /*32d90*/  STL [R1+0x30c4], R0 ;  /* 0x0030c40001007387 */ /* 0x0003e80000100800 */
[----:B------:R-:W2:Y:S01]  /*32da0*/  LDL.LU.64 R104, [R1+0x1e0] ;  /* 0x0001e00001687983 */ /* 0x000ea20000300a00 */
[----:B-1----:R-:W-:-:S03]  /*32db0*/  IMAD.MOV.U32 R0, RZ, RZ, R193 ;  /* 0x000000ffff007224 */ /* 0x002fc600078e00c1 */
[----:B---3--:R-:W-:Y:S04]  /*32dc0*/  STL [R1+0x30bc], R2 ;  /* 0x0030bc0201007387 */ /* 0x008fe80000100800 */
[----:B------:R1:W-:Y:S04]  /*32dd0*/  STL [R1+0x30b8], R0 ;  /* 0x0030b80001007387 */ /* 0x0003e80000100800 */
[----:B------:R-:W3:Y:S01]  /*32de0*/  LDL.LU.64 R192, [R1+0x1d8] ;  /* 0x0001d80001c07983 */ /* 0x000ee20000300a00 */
[----:B-1----:R-:W-:-:S03]  /*32df0*/  IMAD.MOV.U32 R0, RZ, RZ, R3 ;  /* 0x000000ffff007224 */ /* 0x002fc600078e0003 */
[----:B----4-:R-:W-:Y:S04]  /*32e00*/  STL [R1+0x30b4], R106 ;  /* 0x0030b46a01007387 */ /* 0x010fe80000100800 */
[----:B------:R1:W-:Y:S04]  /*32e10*/  STL [R1+0x30b0], R0 ;  /* 0x0030b00001007387 */ /* 0x0003e80000100800 */
[----:B------:R-:W4:Y:S01]  /*32e20*/  LDL.LU.64 R2, [R1+0x1d0] ;  /* 0x0001d00001027983 */ /* 0x000f220000300a00 */
[----:B-1----:R-:W-:-:S03]  /*32e30*/  MOV R0, R107 ;  /* 0x0000006b00007202 */ /* 0x002fc60000000f00 */
[----:B------:R-:W4:Y:S04]  /*32e40*/  LDL.LU.64 R106, [R1+0x1c8] ;  /* 0x0001c800016a7983 */ /* 0x000f280000300a00 */
        /* <DEDUP_REMOVED lines=15> */
[----:B------:R-:W-:Y:S04]  /*32f40*/  STL [R1+0x3088], R102 ;  /* 0x0030886601007387 */ /* 0x000fe80000100800 */
[----:B------:R1:W-:Y:S04]  /*32f50*/  STL [R1+0x3080], R0 ;  /* 0x0030800001007387 */ /* 0x0003e80000100800 */
[----:B------:R-:W5:Y:S01]  /*32f60*/  LDL.LU.64 R114, [R1+0x1b0] ;  /* 0x0001b00001727983 */ /* 0x000f620000300a00 */
[----:B-1----:R-:W-:-:S03]  /*32f70*/  IMAD.MOV.U32 R0, RZ, RZ, R103 ;  /* 0x000000ffff007224 */ /* 0x002fc600078e0067 */
[----:B------:R-:W-:Y:S04]  /*32f80*/  STL [R1+0x308c], R194 ;  /* 0x00308cc201007387 */ /* 0x000fe80000100800 */
[----:B------:R1:W-:Y:S02]  /*32f90*/  STL [R1+0x3084], R0 ;  /* 0x0030840001007387 */ /* 0x0003e40000100800 */
[----:B-1----:R-:W-:Y:S02]  /*32fa0*/  MOV R0, R195 ;  /* 0x000000c300007202 */ /* 0x002fe40000000f00 */
        /* <DEDUP_REMOVED lines=8> */
[----:B--2---:R-:W-:Y:S04]  /*33030*/  STL [R1+0x306c], R104 ;  /* 0x00306c6801007387 */ /* 0x004fe80000100800 */
[----:B------:R1:W-:Y:S04]  /*33040*/  STL [R1+0x3068], R0 ;  /* 0x0030680001007387 */ /* 0x0003e80000100800 */
[----:B------:R-:W2:Y:S01]  /*33050*/  LDL.LU.64 R118, [R1+0x198] ;  /* 0x0001980001767983 */ /* 0x000ea20000300a00 */
[----:B-1----:R-:W-:-:S03]  /*33060*/  MOV R0, R105 ;  /* 0x0000006900007202 */ /* 0x002fc60000000f00 */
[----:B---3--:R-:W-:Y:S04]  /*33070*/  STL [R1+0x3064], R192 ;  /* 0x003064c001007387 */ /* 0x008fe80000100800 */
[----:B------:R1:W-:Y:S02]  /*33080*/  STL [R1+0x3060], R0 ;  /* 0x0030600001007387 */ /* 0x0003e40000100800 */
[----:B-1----:R-:W-:Y:S02]  /*33090*/  IMAD.MOV.U32 R0, RZ, RZ, R193 ;  /* 0x000000ffff007224 */ /* 0x002fe400078e00c1 */
[----:B------:R-:W3:Y:S04]  /*330a0*/  LDL.LU.64 R192, [R1+0x190] ;  /* 0x0001900001c07983 */ /* 0x000ee80000300a00 */
[----:B------:R1:W-:Y:S04]  /*330b0*/  STL [R1+0x3058], R0 ;  /* 0x0030580001007387 */ /* 0x0003e80000100800 */
[----:B----4-:R4:W-:Y:S01]  /*330c0*/  STL [R1+0x305c], R2 ;  /* 0x00305c0201007387 */ /* 0x0109e20000100800 */
[----:B-1----:R-:W-:-:S03]  /*330d0*/  IMAD.MOV.U32 R0, RZ, RZ, R3 ;  /* 0x000000ffff007224 */ /* 0x002fc600078e0003 */
[----:B------:R-:W-:Y:S04]  /*330e0*/  STL [R1+0x3054], R106 ;  /* 0x0030546a01007387 */ /* 0x000fe80000100800 */
[----:B------:R1:W-:Y:S04]  /*330f0*/  STL [R1+0x3050], R0 ;  /* 0x0030500001007387 */ /* 0x0003e80000100800 */
[----:B----4-:R-:W4:Y:S01]  /*33100*/  LDL.LU.64 R2, [R1+0x1878] ;  /* 0x0018780001027983 */ /* 0x010f220000300a00 */
[----:B-1----:R-:W-:-:S03]  /*33110*/  MOV R0, R107 ;  /* 0x0000006b00007202 */ /* 0x002fc60000000f00 */
[----:B-----5:R-:W-:Y:S04]  /*33120*/  STL [R1+0x3048], R108 ;  /* 0x0030486c01007387 */ /* 0x020fe80000100800 */
[----:B------:R1:W-:Y:S04]  /*33130*/  STL [R1+0x3040], R0 ;  /* 0x0030400001007387 */ /* 0x0003e80000100800 */
[----:B------:R-:W5:Y:S01]  /*33140*/  LDL.LU.64 R94, [R1+0x188] ;  /* 0x00018800015e7983 */ /* 0x000f620000300a00 */
[----:B-1----:R-:W-:-:S05]  /*33150*/  IMAD.MOV.U32 R0, RZ, RZ, R109 ;  /* 0x000000ffff007224 */ /* 0x002fca00078e006d */
[----:B------:R1:W-:Y:S04]  /*33160*/  STL [R1+0x3044], R0 ;  /* 0x0030440001007387 */ /* 0x0003e80000100800 */
[----:B------:R-:W-:Y:S04]  /*33170*/  STL [R1+0x304c], R110 ;  /* 0x00304c6e01007387 */ /* 0x000fe80000100800 */
[----:B------:R-:W5:Y:S01]  /*33180*/  LDL.LU.64 R96, [R1+0x180] ;  /* 0x0001800001607983 */ /* 0x000f620000300a00 */
[----:B-1----:R-:W-:-:S05]  /*33190*/  IMAD.MOV.U32 R0, RZ, RZ, R111 ;  /* 0x000000ffff007224 */ /* 0x002fca00078e006f */
[----:B------:R1:W-:Y:S04]  /*331a0*/  STL [R1+0x3038], R0 ;  /* 0x0030380001007387 */ /* 0x0003e80000100800 */
[----:B------:R-:W-:Y:S04]  /*331b0*/  STL [R1+0x303c], R112 ;  /* 0x00303c7001007387 */ /* 0x000fe80000100800 */
[----:B------:R-:W5:Y:S01]  /*331c0*/  LDL.LU.64 R98, [R1+0x178] ;  /* 0x0001780001627983 */ /* 0x000f620000300a00 */
[----:B-1----:R-:W-:-:S03]  /*331d0*/  MOV R0, R113 ;  /* 0x0000007100007202 */ /* 0x002fc60000000f00 */
[----:B------:R-:W5:Y:S04]  /*331e0*/  LDL.LU.64 R100, [R1+0x170] ;  /* 0x0001700001647983 */ /* 0x000f680000300a00 */
[----:B------:R1:W-:Y:S04]  /*331f0*/  STL [R1+0x3030], R0 ;  /* 0x0030300001007387 */ /* 0x0003e80000100800 */
[----:B------:R-:W-:Y:S04]  /*33200*/  STL [R1+0x3034], R114 ;  /* 0x0030347201007387 */ /* 0x000fe80000100800 */
[----:B------:R-:W5:Y:S01]  /*33210*/  LDL.LU.64 R102, [R1+0x168] ;  /* 0x0001680001667983 */ /* 0x000f620000300a00 */
[----:B-1----:R-:W-:-:S03]  /*33220*/  IMAD.MOV.U32 R0, RZ, RZ, R115 ;  /* 0x000000ffff007224 */ /* 0x002fc600078e0073 */
[----:B------:R-:W5:Y:S04]  /*33230*/  LDL.LU.64 R104, [R1+0x160] ;  /* 0x0001600001687983 */ /* 0x000f680000300a00 */
[----:B------:R1:W-:Y:S04]  /*33240*/  STL [R1+0x3028], R0 ;  /* 0x0030280001007387 */ /* 0x0003e80000100800 */
[----:B------:R1:W-:Y:S04]  /*33250*/  STL [R1+0x302c], R194 ;  /* 0x00302cc201007387 */ /* 0x0003e80000100800 */
[----:B------:R-:W5:Y:S01]  /*33260*/  LDL.LU.64 R106, [R1+0x158] ;  /* 0x00015800016a7983 */ /* 0x000f620000300a00 */
[----:B-1----:R-:W-:-:S03]  /*33270*/  IMAD.MOV.U32 R0, RZ, RZ, R195 ;  /* 0x000000ffff007224 */ /* 0x002fc600078e00c3 */
[----:B------:R-:W5:Y:S04]  /*33280*/  LDL.LU.64 R194, [R1+0x1970] ;  /* 0x0019700001c27983 */ /* 0x000f680000300a00 */
[----:B------:R1:W-:Y:S04]  /*33290*/  STL [R1+0x3020], R0 ;  /* 0x0030200001007387 */ /* 0x0003e80000100800 */
[----:B------:R-:W-:Y:S04]  /*332a0*/  STL [R1+0x3024], R116 ;  /* 0x0030247401007387 */ /* 0x000fe80000100800 */
[----:B------:R-:W5:Y:S01]  /*332b0*/  LDL.LU.64 R108, [R1+0x150] ;  /* 0x00015000016c7983 */ /* 0x000f620000300a00 */
[----:B-1----:R-:W-:-:S03]  /*332c0*/  MOV R0, R117 ;  /* 0x0000007500007202 */ /* 0x002fc60000000f00 */
[----:B--2---:R-:W-:Y:S04]  /*332d0*/  STL [R1+0x301c], R118 ;  /* 0x00301c7601007387 */ /* 0x004fe80000100800 */
[----:B------:R1:W-:Y:S04]  /*332e0*/  STL [R1+0x3018], R0 ;  /* 0x0030180001007387 */ /* 0x0003e80000100800 */
[----:B------:R-:W2:Y:S04]  /*332f0*/  LDL.LU.64 R110, [R1+0x148] ;  /* 0x00014800016e7983 */ /* 0x000ea80000300a00 */
[----:B------:R-:W2:Y:S01]  /*33300*/  LDL.LU.64 R112, [R1+0x140] ;  /* 0x0001400001707983 */ /* 0x000ea20000300a00 */
[----:B-1----:R-:W-:-:S05]  /*33310*/  IMAD.MOV.U32 R0, RZ, RZ, R119 ;  /* 0x000000ffff007224 */ /* 0x002fca00078e0077 */
[----:B------:R1:W-:Y:S04]  /*33320*/  STL [R1+0x3010], R0 ;  /* 0x0030100001007387 */ /* 0x0003e80000100800 */
[----:B---3--:R-:W-:Y:S04]  /*33330*/  STL [R1+0x3014], R192 ;  /* 0x003014c001007387 */ /* 0x008fe80000100800 */
[----:B------:R-:W3:Y:S01]  /*33340*/  LDL.LU.64 R114, [R1+0x128] ;  /* 0x0001280001727983 */ /* 0x000ee20000300a00 */
[----:B-1----:R-:W-:-:S03]  /*33350*/  IMAD.MOV.U32 R0, RZ, RZ, R193 ;  /* 0x000000ffff007224 */ /* 0x002fc600078e00c1 */
[----:B------:R-:W3:Y:S04]  /*33360*/  LDL.LU.64 R116, [R1+0x120] ;  /* 0x0001200001747983 */ /* 0x000ee80000300a00 */
[----:B------:R1:W-:Y:S04]  /*33370*/  STL [R1+0x3000], R0 ;  /* 0x0030000001007387 */ /* 0x0003e80000100800 */
[----:B----4-:R-:W-:Y:S01]  /*33380*/  STL [R1+0x3008], R2 ;  /* 0x0030080201007387 */ /* 0x010fe20000100800 */
[----:B-1----:R-:W-:-:S03]  /*33390*/  MOV R0, R3 ;  /* 0x0000000300007202 */ /* 0x002fc60000000f00 */
[----:B------:R-:W4:Y:S04]  /*333a0*/  LDL.LU.64 R118, [R1+0x70] ;  /* 0x0000700001767983 */ /* 0x000f280000300a00 */
[----:B------:R-:W4:Y:S04]  /*333b0*/  LDL.LU.64 R192, [R1+0x30] ;  /* 0x0000300001c07983 */ /* 0x000f280000300a00 */
[----:B------:R5:W-:Y:S02]  /*333c0*/  STL [R1+0x3004], R0 ;  /* 0x0030040001007387 */ /* 0x000be40000100800 */
[----:B-----5:R-:W-:-:S02]  /*333d0*/  IMAD.MOV.U32 R0, RZ, RZ, R95 ;  /* 0x000000ffff007224 */ /* 0x020fc400078e005f */
[----:B------:R-:W-:Y:S04]  /*333e0*/  STL [R1+0x300c], R94 ;  /* 0x00300c5e01007387 */ /* 0x000fe80000100800 */
[----:B------:R-:W5:Y:S04]  /*333f0*/  LDL.LU.64 R2, [R1+0x1ab0] ;  /* 0x001ab00001027983 */ /* 0x000f680000300a00 */
[----:B------:R-:W-:Y:S04]  /*33400*/  STL [R1+0x2ffc], R96 ;  /* 0x002ffc6001007387 */ /* 0x000fe80000100800 */
[----:B------:R1:W-:Y:S02]  /*33410*/  STL [R1+0x2ff8], R0 ;  /* 0x002ff80001007387 */ /* 0x0003e40000100800 */
[----:B-1----:R-:W-:-:S02]  /*33420*/  IMAD.MOV.U32 R0, RZ, RZ, R97 ;  /* 0x000000ffff007224 */ /* 0x002fc400078e0061 */
[----:B------:R-:W-:Y:S04]  /*33430*/  STL [R1+0x2ff4], R98 ;  /* 0x002ff46201007387 */ /* 0x000fe80000100800 */
[----:B------:R1:W-:Y:S04]  /*33440*/  STL [R1+0x2ff0], R0 ;  /* 0x002ff00001007387 */ /* 0x0003e80000100800 */
[----:B------:R-:W-:Y:S01]  /*33450*/  STL [R1+0x2fec], R100 ;  /* 0x002fec6401007387 */ /* 0x000fe20000100800 */
[----:B-1----:R-:W-:-:S05]  /*33460*/  MOV R0, R99 ;  /* 0x0000006300007202 */ /* 0x002fca0000000f00 */
[----:B------:R1:W-:Y:S04]  /*33470*/  STL [R1+0x2fe8], R0 ;  /* 0x002fe80001007387 */ /* 0x0003e80000100800 */
[----:B------:R-:W-:Y:S01]  /*33480*/  STL [R1+0x2fe4], R102 ;  /* 0x002fe46601007387 */ /* 0x000fe20000100800 */
[----:B-1----:R-:W-:-:S05]  /*33490*/  IMAD.MOV.U32 R0, RZ, RZ, R101 ;  /* 0x000000ffff007224 */ /* 0x002fca00078e0065 */
[----:B------:R1:W-:Y:S04]  /*334a0*/  STL [R1+0x2fe0], R0 ;  /* 0x002fe00001007387 */ /* 0x0003e80000100800 */
[----:B------:R-:W-:Y:S01]  /*334b0*/  STL [R1+0x2fdc], R104 ;  /* 0x002fdc6801007387 */ /* 0x000fe20000100800 */
[----:B-1----:R-:W-:-:S05]  /*334c0*/  IMAD.MOV.U32 R0, RZ, RZ, R103 ;  /* 0x000000ffff007224 */ /* 0x002fca00078e0067 */
        /* <DEDUP_REMOVED lines=10> */
[----:B------:R-:W5:Y:S01]  /*33570*/  LDL.LU.64 R194, [R1+0x1bb8] ;  /* 0x001bb80001c27983 */ /* 0x000f620000300a00 */
[----:B-1----:R-:W-:-:S03]  /*33580*/  MOV R0, R109 ;  /* 0x0000006d00007202 */ /* 0x002fc60000000f00 */
[----:B--2---:R-:W-:Y:S04]  /*33590*/  STL [R1+0x2fbc], R110 ;  /* 0x002fbc6e01007387 */ /* 0x004fe80000100800 */
[----:B------:R1:W-:Y:S04]  /*335a0*/  STL [R1+0x2fb8], R0 ;  /* 0x002fb80001007387 */ /* 0x0003e80000100800 */
[----:B------:R-:W-:Y:S01]  /*335b0*/  STL [R1+0x2fb4], R112 ;  /* 0x002fb47001007387 */ /* 0x000fe20000100800 */
[----:B-1----:R-:W-:-:S05]  /*335c0*/  IMAD.MOV.U32 R0, RZ, RZ, R111 ;  /* 0x000000ffff007224 */ /* 0x002fca00078e006f */
[----:B------:R1:W-:Y:S04]  /*335d0*/  STL [R1+0x2fb0], R0 ;  /* 0x002fb00001007387 */ /* 0x0003e80000100800 */
[----:B---3--:R-:W-:Y:S01]  /*335e0*/  STL [R1+0x2fac], R114 ;  /* 0x002fac7201007387 */ /* 0x008fe20000100800 */
[----:B-1----:R-:W-:-:S05]  /*335f0*/  IMAD.MOV.U32 R0, RZ, RZ, R113 ;  /* 0x000000ffff007224 */ /* 0x002fca00078e0071 */
[----:B------:R1:W-:Y:S04]  /*33600*/  STL [R1+0x2fa8], R0 ;  /* 0x002fa80001007387 */ /* 0x0003e80000100800 */
[----:B------:R-:W-:Y:S01]  /*33610*/  STL [R1+0x2fa4], R116 ;  /* 0x002fa47401007387 */ /* 0x000fe20000100800 */
[----:B-1----:R-:W-:-:S05]  /*33620*/  MOV R0, R115 ;  /* 0x0000007300007202 */ /* 0x002fca0000000f00 */
[----:B------:R1:W-:Y:S04]  /*33630*/  STL [R1+0x2fa0], R0 ;  /* 0x002fa00001007387 */ /* 0x0003e80000100800 */
[----:B----4-:R-:W-:Y:S01]  /*33640*/  STL [R1+0x2f9c], R118 ;  /* 0x002f9c7601007387 */ /* 0x010fe20000100800 */
[----:B-1----:R-:W-:-:S05]  /*33650*/  IMAD.MOV.U32 R0, RZ, RZ, R117 ;  /* 0x000000ffff007224 */ /* 0x002fca00078e0075 */
[----:B------:R1:W-:Y:S04]  /*33660*/  STL [R1+0x2f98], R0 ;  /* 0x002f980001007387 */ /* 0x0003e80000100800 */
[----:B------:R-:W-:Y:S01]  /*33670*/  STL [R1+0x2f94], R192 ;  /* 0x002f94c001007387 */ /* 0x000fe20000100800 */
[----:B-1----:R-:W-:-:S05]  /*33680*/  IMAD.MOV.U32 R0, RZ, RZ, R119 ;  /* 0x000000ffff007224 */ /* 0x002fca00078e0077 */
[----:B------:R1:W-:Y:S04]  /*33690*/  STL [R1+0x2f90], R0 ;  /* 0x002f900001007387 */ /* 0x0003e80000100800 */
[----:B-----5:R-:W-:Y:S01]  /*336a0*/  STL [R1+0x2f88], R2 ;  /* 0x002f880201007387 */ /* 0x020fe20000100800 */
[----:B-1----:R-:W-:-:S05]  /*336b0*/  MOV R0, R193 ;  /* 0x000000c100007202 */ /* 0x002fca0000000f00 */
[----:B------:R1:W-:Y:S04]  /*336c0*/  STL [R1+0x2f80], R0 ;  /* 0x002f800001007387 */ /* 0x0003e80000100800 */
[----:B------:R-:W-:Y:S01]  /*336d0*/  STL [R1+0x2f8c], R248 ;  /* 0x002f8cf801007387 */ /* 0x000fe20000100800 */
[----:B-1----:R-:W-:-:S05]  /*336e0*/  IMAD.MOV.U32 R0, RZ, RZ, R3 ;  /* 0x000000ffff007224 */ /* 0x002fca00078e0003 */
[----:B------:R1:W-:Y:S04]  /*336f0*/  STL [R1+0x2f84], R0 ;  /* 0x002f840001007387 */ /* 0x0003e80000100800 */
[----:B------:R-:W2:Y:S04]  /*33700*/  LDL.LU.64 R2, [R1+0x1cc0] ;  /* 0x001cc00001027983 */ /* 0x000ea80000300a00 */
[----:B------:R-:W-:Y:S04]  /*33710*/  STL [R1+0x2f78], R249 ;  /* 0x002f78f901007387 */ /* 0x000fe80000100800 */
        /* <DEDUP_REMOVED lines=11> */
[----:B------:R-:W-:Y:S01]  /*337d0*/  STL [R1+0x2f40], R233 ;  /* 0x002f40e901007387 */ /* 0x000fe20000100800 */
[----:B-1----:R-:W-:-:S03]  /*337e0*/  IMAD.MOV.U32 R0, RZ, RZ, R195 ;  /* 0x000000ffff007224 */ /* 0x002fc600078e00c3 */
[----:B------:R1:W-:Y:S04]  /*337f0*/  STL [R1+0x2f48], R194 ;  /* 0x002f48c201007387 */ /* 0x0003e80000100800 */
[----:B------:R-:W-:Y:S04]  /*33800*/  STL [R1+0x2f4c], R222 ;  /* 0x002f4cde01007387 */ /* 0x000fe80000100800 */
[----:B------:R2:W-:Y:S04]  /*33810*/  STL [R1+0x2f44], R0 ;  /* 0x002f440001007387 */ /* 0x0005e80000100800 */
[----:B-1----:R-:W3:Y:S04]  /*33820*/  LDL.LU.64 R194, [R1+0x1ce8] ;  /* 0x001ce80001c27983 */ /* 0x002ee80000300a00 */
        /* <DEDUP_REMOVED lines=13> */
[----:B--2---:R-:W-:-:S03]  /*33900*/  MOV R0, R3 ;  /* 0x0000000300007202 */ /* 0x004fc60000000f00 */
[----:B------:R1:W-:Y:S04]  /*33910*/  STL [R1+0x2f08], R2 ;  /* 0x002f080201007387 */ /* 0x0003e80000100800 */
[----:B------:R-:W-:Y:S04]  /*33920*/  STL [R1+0x2f0c], R208 ;  /* 0x002f0cd001007387 */ /* 0x000fe80000100800 */
[----:B------:R3:W-:Y:S04]  /*33930*/  STL [R1+0x2f04], R0 ;  /* 0x002f040001007387 */ /* 0x0007e80000100800 */
[----:B-1----:R-:W2:Y:S04]  /*33940*/  LDL.LU.64 R2, [R1+0x1cf0] ;  /* 0x001cf00001027983 */ /* 0x002ea80000300a00 */
        /* <DEDUP_REMOVED lines=13> */
[----:B---3--:R-:W-:-:S03]  /*33a20*/  IMAD.MOV.U32 R0, RZ, RZ, R195 ;  /* 0x000000ffff007224 */ /* 0x008fc600078e00c3 */
        /* <DEDUP_REMOVED lines=17> */
[----:B--2---:R-:W-:-:S03]  /*33b40*/  IMAD.MOV.U32 R0, RZ, RZ, R3 ;  /* 0x000000ffff007224 */ /* 0x004fc600078e0003 */
        /* <DEDUP_REMOVED lines=17> */
[----:B---3--:R-:W-:-:S03]  /*33c60*/  MOV R0, R195 ;  /* 0x000000c300007202 */ /* 0x008fc60000000f00 */
        /* <DEDUP_REMOVED lines=21> */
[----:B------:R-:W-:Y:S04]  /*33dc0*/  STL [R1+0x2df8], R129 ;  /* 0x002df88101007387 */ /* 0x000fe80000100800 */
[----:B------:R-:W-:Y:S04]  /*33dd0*/  STL [R1+0x2dfc], R126 ;  /* 0x002dfc7e01007387 */ /* 0x000fe80000100800 */
        /* <DEDUP_REMOVED lines=13> */
[----:B------:R-:W-:Y:S04]  /*33eb0*/  STL [R1+0x2dc8], R194 ;  /* 0x002dc8c201007387 */ /* 0x000fe80000100800 */
[----:B------:R-:W-:Y:S04]  /*33ec0*/  STL [R1+0x2dcc], R30 ;  /* 0x002dcc1e01007387 */ /* 0x000fe80000100800 */
[----:B------:R1:W-:Y:S04]  /*33ed0*/  STL [R1+0x2dc4], R0 ;  /* 0x002dc40001007387 */ /* 0x0003e80000100800 */
        /* <DEDUP_REMOVED lines=9> */
[----:B------:R-:W3:Y:S04]  /*33f70*/  LDL.LU.64 R110, [R1+0x1d18] ;  /* 0x001d1800016e7983 */ /* 0x000ee80000300a00 */
[----:B------:R-:W-:Y:S04]  /*33f80*/  STL [R1+0x2d9c], R20 ;  /* 0x002d9c1401007387 */ /* 0x000fe80000100800 */
[----:B------:R-:W-:Y:S04]  /*33f90*/  STL [R1+0x2d90], R21 ;  /* 0x002d901501007387 */ /* 0x000fe80000100800 */
[----:B------:R-:W4:Y:S04]  /*33fa0*/  LDL.LU.64 R112, [R1] ;  /* 0x0000000001707983 */ /* 0x000f280000300a00 */
[----:B------:R-:W-:Y:S04]  /*33fb0*/  STL [R1+0x2d94], R18 ;  /* 0x002d941201007387 */ /* 0x000fe80000100800 */
[----:B------:R-:W-:Y:S04]  /*33fc0*/  STL [R1+0x2d80], R19 ;  /* 0x002d801301007387 */ /* 0x000fe80000100800 */
[----:B------:R-:W5:Y:S04]  /*33fd0*/  LDL.LU.64 R104, [R1+0x8] ;  /* 0x0000080001687983 */ /* 0x000f680000300a00 */
[----:B--2---:R2:W-:Y:S01]  /*33fe0*/  STL [R1+0x2d88], R2 ;  /* 0x002d880201007387 */ /* 0x0045e20000100800 */
[----:B-1----:R-:W-:-:S03]  /*33ff0*/  MOV R0, R3 ;  /* 0x0000000300007202 */ /* 0x002fc60000000f00 */
[----:B------:R-:W5:Y:S04]  /*34000*/  LDL.LU.64 R106, [R1+0x10] ;  /* 0x00001000016a7983 */ /* 0x000f680000300a00 */
[----:B------:R1:W-:Y:S04]  /*34010*/  STL [R1+0x2d84], R0 ;  /* 0x002d840001007387 */ /* 0x0003e80000100800 */
[----:B------:R-:W-:Y:S04]  /*34020*/  STL [R1+0x2d8c], R16 ;  /* 0x002d8c1001007387 */ /* 0x000fe80000100800 */
[----:B------:R-:W-:Y:S04]  /*34030*/  STL [R1+0x2d78], R17 ;  /* 0x002d781101007387 */ /* 0x000fe80000100800 */
[----:B------:R-:W5:Y:S04]  /*34040*/  LDL.LU.64 R114, [R1+0x18] ;  /* 0x0000180001727983 */ /* 0x000f680000300a00 */
        /* <DEDUP_REMOVED lines=8> */
[----:B--2---:R-:W2:Y:S04]  /*340d0*/  LDL.LU.64 R2, [R1+0x38] ;  /* 0x0000380001027983 */ /* 0x004ea80000300a00 */
[----:B------:R-:W-:Y:S04]  /*340e0*/  STL [R1+0x2d64], R8 ;  /* 0x002d640801007387 */ /* 0x000fe80000100800 */
[----:B------:R-:W-:Y:S04]  /*340f0*/  STL [R1+0x2d58], R9 ;  /* 0x002d580901007387 */ /* 0x000fe80000100800 */
[----:B------:R-:W2:Y:S04]  /*34100*/  LDL.LU.64 R192, [R1+0x1d20] ;  /* 0x001d200001c07983 */ /* 0x000ea80000300a00 */
[----:B------:R-:W-:Y:S04]  /*34110*/  STL [R1+0x2d5c], R6 ;  /* 0x002d5c0601007387 */ /* 0x000fe80000100800 */
[----:B------:R-:W-:Y:S04]  /*34120*/  STL [R1+0x2d50], R7 ;  /* 0x002d500701007387 */ /* 0x000fe80000100800 */
[----:B------:R-:W2:Y:S04]  /*34130*/  LDL.LU.64 R194, [R1+0x40] ;  /* 0x0000400001c27983 */ /* 0x000ea80000300a00 */
[----:B------:R-:W-:Y:S04]  /*34140*/  STL [R1+0x2d54], R4 ;  /* 0x002d540401007387 */ /* 0x000fe80000100800 */
[----:B------:R-:W-:Y:S04]  /*34150*/  STL [R1+0x199c], R5 ;  /* 0x00199c0501007387 */ /* 0x000fe80000100800 */
[----:B------:R-:W2:Y:S04]  /*34160*/  LDL.LU.64 R108, [R1+0x48] ;  /* 0x00004800016c7983 */ /* 0x000ea80000300a00 */
[----:B---3--:R3:W-:Y:S01]  /*34170*/  STL [R1+0x19a4], R110 ;  /* 0x0019a46e01007387 */ /* 0x0087e20000100800 */
[----:B-1----:R-:W-:-:S03]  /*34180*/  IMAD.MOV.U32 R0, RZ, RZ, R111 ;  /* 0x000000ffff007224 */ /* 0x002fc600078e006f */
[----:B---3--:R-:W3:Y:S04]  /*34190*/  LDL.LU.64 R110, [R1+0x50] ;  /* 0x00005000016e7983 */ /* 0x008ee80000300a00 */
[----:B------:R1:W-:Y:S04]  /*341a0*/  STL [R1+0x19a0], R0 ;  /* 0x0019a00001007387 */ /* 0x0003e80000100800 */
[----:B----4-:R4:W-:Y:S01]  /*341b0*/  STL [R1+0x19ac], R112 ;  /* 0x0019ac7001007387 */ /* 0x0109e20000100800 */
[----:B-1----:R-:W-:-:S03]  /*341c0*/  IMAD.MOV.U32 R0, RZ, RZ, R113 ;  /* 0x000000ffff007224 */ /* 0x002fc600078e0071 */
[----:B----4-:R-:W4:Y:S04]  /*341d0*/  LDL.LU.64 R112, [R1+0x58] ;  /* 0x0000580001707983 */ /* 0x010f280000300a00 */
[----:B------:R1:W-:Y:S04]  /*341e0*/  STL [R1+0x19a8], R0 ;  /* 0x0019a80001007387 */ /* 0x0003e80000100800 */
[----:B-----5:R5:W-:Y:S01]  /*341f0*/  STL [R1+0x19b4], R104 ;  /* 0x0019b46801007387 */ /* 0x020be20000100800 */
[----:B-1----:R-:W-:-:S03]  /*34200*/  MOV R0, R105 ;  /* 0x0000006900007202 */ /* 0x002fc60000000f00 */
[----:B-----5:R-:W5:Y:S04]  /*34210*/  LDL.LU.64 R104, [R1+0x60] ;  /* 0x0000600001687983 */ /* 0x020f680000300a00 */
[----:B------:R1:W-:Y:S04]  /*34220*/  STL [R1+0x19b0], R0 ;  /* 0x0019b00001007387 */ /* 0x0003e80000100800 */
[----:B------:R1:W-:Y:S02]  /*34230*/  STL [R1+0x19bc], R106 ;  /* 0x0019bc6a01007387 */ /* 0x0003e40000100800 */
[----:B-1----:R-:W-:-:S02]  /*34240*/  IMAD.MOV.U32 R0, RZ, RZ, R107 ;  /* 0x000000ffff007224 */ /* 0x002fc400078e006b */
[----:B------:R-:W5:Y:S04]  /*34250*/  LDL.LU.64 R106, [R1+0x68] ;  /* 0x00006800016a7983 */ /* 0x000f680000300a00 */
        /* <DEDUP_REMOVED lines=17> */
[----:B------:R1:W-:Y:S02]  /*34370*/  STL [R1+0x19e4], R192 ;  /* 0x0019e4c001007387 */ /* 0x0003e40000100800 */
[----:B-1----:R-:W-:-:S02]  /*34380*/  MOV R0, R193 ;  /* 0x000000c100007202 */ /* 0x002fc40000000f00 */
[----:B------:R-:W2:Y:S04]  /*34390*/  LDL.LU.64 R192, [R1+0x2f8] ;  /* 0x0002f80001c07983 */ /* 0x000ea80000300a00 */
[----:B------:R1:W-:Y:S04]  /*343a0*/  STL [R1+0x19e0], R0 ;  /* 0x0019e00001007387 */ /* 0x0003e80000100800 */
[----:B------:R1:W-:Y:S02]  /*343b0*/  STL [R1+0x19ec], R194 ;  /* 0x0019ecc201007387 */ /* 0x0003e40000100800 */
[----:B-1----:R-:W-:-:S02]  /*343c0*/  IMAD.MOV.U32 R0, RZ, RZ, R195 ;  /* 0x000000ffff007224 */ /* 0x002fc400078e00c3 */
[----:B------:R-:W2:Y:S04]  /*343d0*/  LDL.LU.64 R194, [R1+0x300] ;  /* 0x0003000001c27983 */ /* 0x000ea80000300a00 */
[----:B------:R1:W-:Y:S04]  /*343e0*/  STL [R1+0x19e8], R0 ;  /* 0x0019e80001007387 */ /* 0x0003e80000100800 */
[----:B------:R3:W-:Y:S01]  /*343f0*/  STL [R1+0x19f4], R108 ;  /* 0x0019f46c01007387 */ /* 0x0007e20000100800 */
[----:B-1----:R-:W-:-:S03]  /*34400*/  IMAD.MOV.U32 R0, RZ, RZ, R109 ;  /* 0x000000ffff007224 */ /* 0x002fc600078e006d */
[----:B---3--:R-:W3:Y:S04]  /*34410*/  LDL.LU.64 R108, [R1+0x308] ;  /* 0x00030800016c7983 */ /* 0x008ee80000300a00 */
[----:B------:R1:W-:Y:S04]  /*34420*/  STL [R1+0x19f0], R0 ;  /* 0x0019f00001007387 */ /* 0x0003e80000100800 */
[----:B------:R4:W-:Y:S01]  /*34430*/  STL [R1+0x19fc], R110 ;  /* 0x0019fc6e01007387 */ /* 0x0009e20000100800 */
[----:B-1----:R-:W-:-:S03]  /*34440*/  MOV R0, R111 ;  /* 0x0000006f00007202 */ /* 0x002fc60000000f00 */
[----:B----4-:R-:W4:Y:S04]  /*34450*/  LDL.LU.64 R110, [R1+0x310] ;  /* 0x00031000016e7983 */ /* 0x010f280000300a00 */
[----:B------:R1:W-:Y:S04]  /*34460*/  STL [R1+0x19f8], R0 ;  /* 0x0019f80001007387 */ /* 0x0003e80000100800 */
[----:B------:R1:W-:Y:S02]  /*34470*/  STL [R1+0x1a04], R112 ;  /* 0x001a047001007387 */ /* 0x0003e40000100800 */
[----:B-1----:R-:W-:-:S02]  /*34480*/  IMAD.MOV.U32 R0, RZ, RZ, R113 ;  /* 0x000000ffff007224 */ /* 0x002fc400078e0071 */
[----:B------:R-:W4:Y:S04]  /*34490*/  LDL.LU.64 R112, [R1+0x318] ;  /* 0x0003180001707983 */ /* 0x000f280000300a00 */
[----:B------:R1:W-:Y:S04]  /*344a0*/  STL [R1+0x1a00], R0 ;  /* 0x001a000001007387 */ /* 0x0003e80000100800 */
[----:B-----5:R5:W-:Y:S01]  /*344b0*/  STL [R1+0x1a0c], R104 ;  /* 0x001a0c6801007387 */ /* 0x020be20000100800 */
[----:B-1----:R-:W-:-:S03]  /*344c0*/  IMAD.MOV.U32 R0, RZ, RZ, R105 ;  /* 0x000000ffff007224 */ /* 0x002fc600078e0069 */
[----:B-----5:R-:W5:Y:S04]  /*344d0*/  LDL.LU.64 R104, [R1+0x1d30] ;  /* 0x001d300001687983 */ /* 0x020f680000300a00 */
        /* <DEDUP_REMOVED lines=17> */
[----:B--2---:R2:W-:Y:S01]  /*345f0*/  STL [R1+0x1a34], R2 ;  /* 0x001a340201007387 */ /* 0x0045e20000100800 */
[----:B-1----:R-:W-:-:S03]  /*34600*/  IMAD.MOV.U32 R0, RZ, RZ, R3 ;  /* 0x000000ffff007224 */ /* 0x002fc600078e0003 */
[----:B--2---:R-:W2:Y:S04]  /*34610*/  LDL.LU.64 R2, [R1+0x350] ;  /* 0x0003500001027983 */ /* 0x004ea80000300a00 */
[----:B------:R1:W-:Y:S04]  /*34620*/  STL [R1+0x1a30], R0 ;  /* 0x001a300001007387 */ /* 0x0003e80000100800 */
[----:B------:R1:W-:Y:S02]  /*34630*/  STL [R1+0x1a3c], R192 ;  /* 0x001a3cc001007387 */ /* 0x0003e40000100800 */
[----:B-1----:R-:W-:-:S02]  /*34640*/  IMAD.MOV.U32 R0, RZ, RZ, R193 ;  /* 0x000000ffff007224 */ /* 0x002fc400078e00c1 */
[----:B------:R-:W2:Y:S04]  /*34650*/  LDL.LU.64 R192, [R1+0x358] ;  /* 0x0003580001c07983 */ /* 0x000ea80000300a00 */
[----:B------:R1:W-:Y:S04]  /*34660*/  STL [R1+0x1a38], R0 ;  /* 0x001a380001007387 */ /* 0x0003e80000100800 */
[----:B------:R1:W-:Y:S02]  /*34670*/  STL [R1+0x1a44], R194 ;  /* 0x001a44c201007387 */ /* 0x0003e40000100800 */
[----:B-1----:R-:W-:-:S02]  /*34680*/  MOV R0, R195 ;  /* 0x000000c300007202 */ /* 0x002fc40000000f00 */
[----:B------:R-:W2:Y:S04]  /*34690*/  LDL.LU.64 R194, [R1+0x360] ;  /* 0x0003600001c27983 */ /* 0x000ea80000300a00 */
[----:B------:R1:W-:Y:S04]  /*346a0*/  STL [R1+0x1a40], R0 ;  /* 0x001a400001007387 */ /* 0x0003e80000100800 */
        /* <DEDUP_REMOVED lines=8> */
[----:B------:R1:W-:Y:S02]  /*34730*/  STL [R1+0x1a5c], R112 ;  /* 0x001a5c7001007387 */ /* 0x0003e40000100800 */
[----:B-1----:R-:W-:-:S02]  /*34740*/  MOV R0, R113 ;  /* 0x0000007100007202 */ /* 0x002fc40000000f00 */
        /* <DEDUP_REMOVED lines=22> */
[----:B--2---:R2:W-:Y:S01]  /*348b0*/  STL [R1+0x1a8c], R2 ;  /* 0x001a8c0201007387 */ /* 0x0045e20000100800 */
[----:B-1----:R-:W-:-:S03]  /*348c0*/  MOV R0, R3 ;  /* 0x0000000300007202 */ /* 0x002fc60000000f00 */
[----:B--2---:R-:W2:Y:S04]  /*348d0*/  LDL.LU.64 R2, [R1+0x1d40] ;  /* 0x001d400001027983 */ /* 0x004ea80000300a00 */
[----:B------:R1:W-:Y:S04]  /*348e0*/  STL [R1+0x1a88], R0 ;  /* 0x001a880001007387 */ /* 0x0003e80000100800 */
[----:B------:R1:W-:Y:S02]  /*348f0*/  STL [R1+0x1a94], R192 ;  /* 0x001a94c001007387 */ /* 0x0003e40000100800 */
[----:B-1----:R-:W-:-:S02]  /*34900*/  IMAD.MOV.U32 R0, RZ, RZ, R193 ;  /* 0x000000ffff007224 */ /* 0x002fc400078e00c1 */
[----:B------:R-:W2:Y:S04]  /*34910*/  LDL.LU.64 R192, [R1+0x3b0] ;  /* 0x0003b00001c07983 */ /* 0x000ea80000300a00 */
[----:B------:R1:W-:Y:S04]  /*34920*/  STL [R1+0x1a90], R0 ;  /* 0x001a900001007387 */ /* 0x0003e80000100800 */
[----:B------:R1:W-:Y:S02]  /*34930*/  STL [R1+0x1a9c], R194 ;  /* 0x001a9cc201007387 */ /* 0x0003e40000100800 */
[----:B-1----:R-:W-:-:S02]  /*34940*/  IMAD.MOV.U32 R0, RZ, RZ, R195 ;  /* 0x000000ffff007224 */ /* 0x002fc400078e00c3 */
[----:B------:R-:W2:Y:S04]  /*34950*/  LDL.LU.64 R194, [R1+0x3b8] ;  /* 0x0003b80001c27983 */ /* 0x000ea80000300a00 */
        /* <DEDUP_REMOVED lines=9> */
[----:B------:R1:W-:Y:S02]  /*349f0*/  STL [R1+0x1ab4], R112 ;  /* 0x001ab47001007387 */ /* 0x0003e40000100800 */
[----:B-1----:R-:W-:-:S02]  /*34a00*/  IMAD.MOV.U32 R0, RZ, RZ, R113 ;  /* 0x000000ffff007224 */ /* 0x002fc400078e0071 */
[----:B------:R-:W4:Y:S04]  /*34a10*/  LDL.LU.64 R112, [R1+0x3e0] ;  /* 0x0003e00001707983 */ /* 0x000f280000300a00 */
        /* <DEDUP_REMOVED lines=2113> */
[----:B-----5:R-:W-:Y:S04]  /*3ce30*/  STL [R1+0x2b3c], R104 ;  /* 0x002b3c6801007387 */ /* 0x020fe80000100800 */
[----:B------:R-:W5:Y:S01]  /*3ce40*/  LDL.LU.64 R102, [R1+0xcb0] ;  /* 0x000cb00001667983 */ /* 0x000f620000300a00 */
[----:B-1----:R-:W-:-:S05]  /*3ce50*/  MOV R0, R105 ;  /* 0x0000006900007202 */ /* 0x002fca0000000f00 */
[----:B------:R1:W-:Y:S04]  /*3ce60*/  STL [R1+0x2b38], R0 ;  /* 0x002b380001007387 */ /* 0x0003e80000100800 */
[----:B------:R-:W-:Y:S01]  /*3ce70*/  STL [R1+0x2b44], R106 ;  /* 0x002b446a01007387 */ /* 0x000fe20000100800 */
[----:B-1----:R-:W-:-:S03]  /*3ce80*/  IMAD.MOV.U32 R0, RZ, RZ, R107 ;  /* 0x000000ffff007224 */ /* 0x002fc600078e006b */
        /* <DEDUP_REMOVED lines=22> */
[----:B------:R-:W-:Y:S04]  /*3cff0*/  STL [R1+0x2b74], R194 ;  /* 0x002b74c201007387 */ /* 0x000fe80000100800 */
[----:B------:R-:W2:Y:S01]  /*3d000*/  LDL.LU.64 R106, [R1+0xc80] ;  /* 0x000c8000016a7983 */ /* 0x000ea20000300a00 */
[----:B-1----:R-:W-:-:S05]  /*3d010*/  IMAD.MOV.U32 R0, RZ, RZ, R195 ;  /* 0x000000ffff007224 */ /* 0x002fca00078e00c3 */
[----:B------:R1:W-:Y:S04]  /*3d020*/  STL [R1+0x2b70], R0 ;  /* 0x002b700001007387 */ /* 0x0003e80000100800 */
[----:B---3--:R3:W-:Y:S01]  /*3d030*/  STL [R1+0x2b7c], R108 ;  /* 0x002b7c6c01007387 */ /* 0x0087e20000100800 */
[----:B-1----:R-:W-:-:S03]  /*3d040*/  IMAD.MOV.U32 R0, RZ, RZ, R109 ;  /* 0x000000ffff007224 */ /* 0x002fc600078e006d */
[----:B------:R-:W2:Y:S04]  /*3d050*/  LDL.LU.64 R194, [R1+0xc78] ;  /* 0x000c780001c27983 */ /* 0x000ea80000300a00 */
[----:B----4-:R-:W-:Y:S04]  /*3d060*/  STL [R1+0x2b84], R110 ;  /* 0x002b846e01007387 */ /* 0x010fe80000100800 */
[----:B------:R1:W-:Y:S04]  /*3d070*/  STL [R1+0x2b78], R0 ;  /* 0x002b780001007387 */ /* 0x0003e80000100800 */
[----:B---3--:R-:W3:Y:S01]  /*3d080*/  LDL.LU.64 R108, [R1+0xc70] ;  /* 0x000c7000016c7983 */ /* 0x008ee20000300a00 */
[----:B-1----:R-:W-:-:S03]  /*3d090*/  MOV R0, R111 ;  /* 0x0000006f00007202 */ /* 0x002fc60000000f00 */
[----:B------:R-:W-:Y:S04]  /*3d0a0*/  STL [R1+0x2b8c], R112 ;  /* 0x002b8c7001007387 */ /* 0x000fe80000100800 */
[----:B------:R1:W-:Y:S04]  /*3d0b0*/  STL [R1+0x2b80], R0 ;  /* 0x002b800001007387 */ /* 0x0003e80000100800 */
[----:B------:R-:W4:Y:S01]  /*3d0c0*/  LDL.LU.64 R110, [R1+0x2be8] ;  /* 0x002be800016e7983 */ /* 0x000f220000300a00 */
[----:B-1----:R-:W-:-:S03]  /*3d0d0*/  IMAD.MOV.U32 R0, RZ, RZ, R113 ;  /* 0x000000ffff007224 */ /* 0x002fc600078e0071 */
[----:B-----5:R-:W-:Y:S04]  /*3d0e0*/  STL [R1+0x2b94], R102 ;  /* 0x002b946601007387 */ /* 0x020fe80000100800 */
        /* <DEDUP_REMOVED lines=30> */
[----:B------:R-:W-:Y:S04]  /*3d2d0*/  STL [R1+0x2bd4], R194 ;  /* 0x002bd4c201007387 */ /* 0x000fe80000100800 */
        /* <DEDUP_REMOVED lines=11> */
[----:B-----5:R-:W-:Y:S04]  /*3d390*/  STL [R1+0x2bec], R112 ;  /* 0x002bec7001007387 */ /* 0x020fe80000100800 */
[----:B------:R1:W-:Y:S04]  /*3d3a0*/  STL [R1+0x2be0], R0 ;  /* 0x002be00001007387 */ /* 0x0003e80000100800 */
[----:B------:R-:W5:Y:S01]  /*3d3b0*/  LDL.LU.64 R110, [R1+0xc20] ;  /* 0x000c2000016e7983 */ /* 0x000f620000300a00 */
[----:B-1----:R-:W-:-:S03]  /*3d3c0*/  IMAD.MOV.U32 R0, RZ, RZ, R113 ;  /* 0x000000ffff007224 */ /* 0x002fc600078e0071 */
[----:B------:R-:W5:Y:S04]  /*3d3d0*/  LDL.LU.64 R112, [R1+0xc18] ;  /* 0x000c180001707983 */ /* 0x000f680000300a00 */
[----:B------:R1:W-:Y:S04]  /*3d3e0*/  STL [R1+0x2be8], R0 ;  /* 0x002be80001007387 */ /* 0x0003e80000100800 */
[----:B------:R-:W-:Y:S01]  /*3d3f0*/  STL [R1+0x2bf4], R104 ;  /* 0x002bf46801007387 */ /* 0x000fe20000100800 */
[----:B-1----:R-:W-:-:S03]  /*3d400*/  IMAD.MOV.U32 R0, RZ, RZ, R105 ;  /* 0x000000ffff007224 */ /* 0x002fc600078e0069 */
        /* <DEDUP_REMOVED lines=10> */
[----:B------:R2:W-:Y:S04]  /*3d4b0*/  STL [R1+0x2c0c], R118 ;  /* 0x002c0c7601007387 */ /* 0x0005e80000100800 */
[----:B------:R-:W5:Y:S01]  /*3d4c0*/  LDL.LU.64 R104, [R1+0x2c68] ;  /* 0x002c680001687983 */ /* 0x000f620000300a00 */
[----:B-1----:R-:W-:-:S03]  /*3d4d0*/  IMAD.MOV.U32 R0, RZ, RZ, R119 ;  /* 0x000000ffff007224 */ /* 0x002fc600078e0077 */
[----:B--2---:R-:W-:Y:S04]  /*3d4e0*/  STL [R1+0x2c14], R2 ;  /* 0x002c140201007387 */ /* 0x004fe80000100800 */
[----:B------:R1:W-:Y:S04]  /*3d4f0*/  STL [R1+0x2c08], R0 ;  /* 0x002c080001007387 */ /* 0x0003e80000100800 */
[----:B------:R-:W2:Y:S01]  /*3d500*/  LDL.LU.64 R118, [R1+0xbf8] ;  /* 0x000bf80001767983 */ /* 0x000ea20000300a00 */
[----:B-1----:R-:W-:-:S03]  /*3d510*/  MOV R0, R3 ;  /* 0x0000000300007202 */ /* 0x002fc60000000f00 */
[----:B------:R-:W-:Y:S04]  /*3d520*/  STL [R1+0x2c1c], R192 ;  /* 0x002c1cc001007387 */ /* 0x000fe80000100800 */
[----:B------:R1:W-:Y:S04]  /*3d530*/  STL [R1+0x2c10], R0 ;  /* 0x002c100001007387 */ /* 0x0003e80000100800 */
[----:B------:R-:W2:Y:S01]  /*3d540*/  LDL.LU.64 R2, [R1+0xbf0] ;  /* 0x000bf00001027983 */ /* 0x000ea20000300a00 */
[----:B-1----:R-:W-:-:S03]  /*3d550*/  IMAD.MOV.U32 R0, RZ, RZ, R193 ;  /* 0x000000ffff007224 */ /* 0x002fc600078e00c1 */
        /* <DEDUP_REMOVED lines=31> */
[----:B------:R-:W-:Y:S04]  /*3d750*/  STL [R1+0x2c64], R104 ;  /* 0x002c646801007387 */ /* 0x000fe80000100800 */
[----:B------:R1:W-:Y:S04]  /*3d760*/  STL [R1+0x2c58], R0 ;  /* 0x002c580001007387 */ /* 0x0003e80000100800 */
[----:B------:R-:W5:Y:S01]  /*3d770*/  LDL.LU.64 R116, [R1+0xbb8] ;  /* 0x000bb80001747983 */ /* 0x000f620000300a00 */
[----:B-1----:R-:W-:-:S03]  /*3d780*/  IMAD.MOV.U32 R0, RZ, RZ, R105 ;  /* 0x000000ffff007224 */ /* 0x002fc600078e0069 */
[----:B--2---:R-:W-:Y:S04]  /*3d790*/  STL [R1+0x2c6c], R118 ;  /* 0x002c6c7601007387 */ /* 0x004fe80000100800 */
[----:B------:R1:W-:Y:S02]  /*3d7a0*/  STL [R1+0x2c60], R0 ;  /* 0x002c600001007387 */ /* 0x0003e40000100800 */
[----:B-1----:R-:W-:Y:S02]  /*3d7b0*/  IMAD.MOV.U32 R0, RZ, RZ, R119 ;  /* 0x000000ffff007224 */ /* 0x002fe400078e0077 */
        /* <DEDUP_REMOVED lines=8> */
[----:B------:R-:W-:Y:S04]  /*3d840*/  STL [R1+0x2c84], R106 ;  /* 0x002c846a01007387 */ /* 0x000fe80000100800 */
[----:B------:R1:W-:Y:S04]  /*3d850*/  STL [R1+0x2c78], R0 ;  /* 0x002c780001007387 */ /* 0x0003e80000100800 */
[----:B------:R-:W2:Y:S01]  /*3d860*/  LDL.LU.64 R192, [R1+0xba0] ;  /* 0x000ba00001c07983 */ /* 0x000ea20000300a00 */
[----:B-1----:R-:W-:-:S03]  /*3d870*/  IMAD.MOV.U32 R0, RZ, RZ, R107 ;  /* 0x000000ffff007224 */ /* 0x002fc600078e006b */
[----:B---3--:R-:W-:Y:S04]  /*3d880*/  STL [R1+0x2c8c], R194 ;  /* 0x002c8cc201007387 */ /* 0x008fe80000100800 */
[----:B------:R1:W-:Y:S04]  /*3d890*/  STL [R1+0x2c80], R0 ;  /* 0x002c800001007387 */ /* 0x0003e80000100800 */
[----:B------:R-:W3:Y:S01]  /*3d8a0*/  LDL.LU.64 R96, [R1+0xb98] ;  /* 0x000b980001607983 */ /* 0x000ee20000300a00 */
[----:B-1----:R-:W-:-:S03]  /*3d8b0*/  MOV R0, R195 ;  /* 0x000000c300007202 */ /* 0x002fc60000000f00 */
[----:B----4-:R-:W-:Y:S04]  /*3d8c0*/  STL [R1+0x2c94], R108 ;  /* 0x002c946c01007387 */ /* 0x010fe80000100800 */
[----:B------:R1:W-:Y:S04]  /*3d8d0*/  STL [R1+0x2c88], R0 ;  /* 0x002c880001007387 */ /* 0x0003e80000100800 */
[----:B------:R-:W4:Y:S04]  /*3d8e0*/  LDL.LU.64 R194, [R1+0xb90] ;  /* 0x000b900001c27983 */ /* 0x000f280000300a00 */
[----:B------:R-:W4:Y:S01]  /*3d8f0*/  LDL.LU.64 R98, [R1+0x2ce8] ;  /* 0x002ce80001627983 */ /* 0x000f220000300a00 */
[----:B-1----:R-:W-:-:S05]  /*3d900*/  IMAD.MOV.U32 R0, RZ, RZ, R109 ;  /* 0x000000ffff007224 */ /* 0x002fca00078e006d */
[----:B------:R1:W-:Y:S04]  /*3d910*/  STL [R1+0x2c90], R0 ;  /* 0x002c900001007387 */ /* 0x0003e80000100800 */
[----:B-----5:R-:W-:Y:S04]  /*3d920*/  STL [R1+0x2c9c], R110 ;  /* 0x002c9c6e01007387 */ /* 0x020fe80000100800 */
        /* <DEDUP_REMOVED lines=13> */
[----:B------:R-:W-:Y:S01]  /*3da00*/  STL [R1+0x2cb4], R116 ;  /* 0x002cb47401007387 */ /* 0x000fe20000100800 */
[----:B-1----:R-:W-:-:S03]  /*3da10*/  IMAD.MOV.U32 R0, RZ, RZ, R117 ;  /* 0x000000ffff007224 */ /* 0x002fc600078e0075 */
[----:B------:R-:W5:Y:S04]  /*3da20*/  LDL.LU.64 R110, [R1+0xb60] ;  /* 0x000b6000016e7983 */ /* 0x000f680000300a00 */
[----:B------:R-:W5:Y:S04]  /*3da30*/  LDL.LU.64 R112, [R1+0xb58] ;  /* 0x000b580001707983 */ /* 0x000f680000300a00 */
[----:B------:R2:W-:Y:S02]  /*3da40*/  STL [R1+0x2cb0], R0 ;  /* 0x002cb00001007387 */ /* 0x0005e40000100800 */
[----:B--2---:R-:W-:-:S02]  /*3da50*/  MOV R0, R119 ;  /* 0x0000007700007202 */ /* 0x004fc40000000f00 */
[----:B------:R-:W-:Y:S04]  /*3da60*/  STL [R1+0x2cbc], R118 ;  /* 0x002cbc7601007387 */ /* 0x000fe80000100800 */
[----:B------:R-:W2:Y:S04]  /*3da70*/  LDL.LU.64 R114, [R1+0x2d28] ;  /* 0x002d280001727983 */ /* 0x000ea80000300a00 */
[----:B------:R-:W2:Y:S04]  /*3da80*/  LDL.LU.64 R116, [R1+0xb50] ;  /* 0x000b500001747983 */ /* 0x000ea80000300a00 */
[----:B------:R1:W-:Y:S02]  /*3da90*/  STL [R1+0x2cb8], R0 ;  /* 0x002cb80001007387 */ /* 0x0003e40000100800 */
[----:B-1----:R-:W-:-:S02]  /*3daa0*/  IMAD.MOV.U32 R0, RZ, RZ, R3 ;  /* 0x000000ffff007224 */ /* 0x002fc400078e0003 */
[----:B------:R1:W-:Y:S04]  /*3dab0*/  STL [R1+0x2cc4], R2 ;  /* 0x002cc40201007387 */ /* 0x0003e80000100800 */
[----:B------:R-:W2:Y:S04]  /*3dac0*/  LDL.LU.64 R118, [R1+0xb48] ;  /* 0x000b480001767983 */ /* 0x000ea80000300a00 */
[----:B------:R-:W-:Y:S04]  /*3dad0*/  STL [R1+0x2ccc], R192 ;  /* 0x002cccc001007387 */ /* 0x000fe80000100800 */
[----:B------:R1:W-:Y:S04]  /*3dae0*/  STL [R1+0x2cc0], R0 ;  /* 0x002cc00001007387 */ /* 0x0003e80000100800 */
[----:B-1----:R-:W2:Y:S01]  /*3daf0*/  LDL.LU.64 R2, [R1+0xb40] ;  /* 0x000b400001027983 */ /* 0x002ea20000300a00 */
[----:B------:R-:W-:-:S03]  /*3db00*/  IMAD.MOV.U32 R0, RZ, RZ, R193 ;  /* 0x000000ffff007224 */ /* 0x000fc600078e00c1 */
[----:B---3--:R-:W-:Y:S04]  /*3db10*/  STL [R1+0x2cd4], R96 ;  /* 0x002cd46001007387 */ /* 0x008fe80000100800 */
[----:B------:R1:W-:Y:S04]  /*3db20*/  STL [R1+0x2cc8], R0 ;  /* 0x002cc80001007387 */ /* 0x0003e80000100800 */
[----:B------:R-:W3:Y:S01]  /*3db30*/  LDL.LU.64 R192, [R1+0xb38] ;  /* 0x000b380001c07983 */ /* 0x000ee20000300a00 */
[----:B-1----:R-:W-:-:S03]  /*3db40*/  MOV R0, R97 ;  /* 0x0000006100007202 */ /* 0x002fc60000000f00 */
[----:B----4-:R-:W-:Y:S04]  /*3db50*/  STL [R1+0x2cdc], R194 ;  /* 0x002cdcc201007387 */ /* 0x010fe80000100800 */
[----:B------:R1:W-:Y:S04]  /*3db60*/  STL [R1+0x2cd0], R0 ;  /* 0x002cd00001007387 */ /* 0x0003e80000100800 */
[----:B------:R-:W-:Y:S01]  /*3db70*/  STL [R1+0x2ce4], R98 ;  /* 0x002ce46201007387 */ /* 0x000fe20000100800 */
[----:B-1----:R-:W-:-:S05]  /*3db80*/  IMAD.MOV.U32 R0, RZ, RZ, R195 ;  /* 0x000000ffff007224 */ /* 0x002fca00078e00c3 */
[----:B------:R1:W-:Y:S04]  /*3db90*/  STL [R1+0x2cd8], R0 ;  /* 0x002cd80001007387 */ /* 0x0003e80000100800 */
[----:B------:R-:W4:Y:S01]  /*3dba0*/  LDL.LU.64 R194, [R1+0xb30] ;  /* 0x000b300001c27983 */ /* 0x000f220000300a00 */
[----:B-1----:R-:W-:-:S03]  /*3dbb0*/  IMAD.MOV.U32 R0, RZ, RZ, R99 ;  /* 0x000000ffff007224 */ /* 0x002fc600078e0063 */
[----:B-----5:R-:W-:Y:S04]  /*3dbc0*/  STL [R1+0x2cec], R100 ;  /* 0x002cec6401007387 */ /* 0x020fe80000100800 */
[----:B------:R1:W-:Y:S02]  /*3dbd0*/  STL [R1+0x2ce0], R0 ;  /* 0x002ce00001007387 */ /* 0x0003e40000100800 */
[----:B-1----:R-:W-:Y:S01]  /*3dbe0*/  MOV R0, R101 ;  /* 0x0000006500007202 */ /* 0x002fe20000000f00 */
[----:B------:R-:W1:Y:S01]  /*3dbf0*/  S2R R252, SR_TID.X ;  /* 0x0000000000fc7919 */ /* 0x000e620000002100 */
[----:B------:R-:W-:Y:S04]  /*3dc00*/  STL [R1+0x2cf4], R102 ;  /* 0x002cf46601007387 */ /* 0x000fe80000100800 */
[----:B------:R5:W-:Y:S04]  /*3dc10*/  STL [R1+0x2ce8], R0 ;  /* 0x002ce80001007387 */ /* 0x000be80000100800 */
[----:B------:R-:W-:Y:S01]  /*3dc20*/  STL [R1+0x2cfc], R104 ;  /* 0x002cfc6801007387 */ /* 0x000fe20000100800 */
[----:B-----5:R-:W-:-:S05]  /*3dc30*/  IMAD.MOV.U32 R0, RZ, RZ, R103 ;  /* 0x000000ffff007224 */ /* 0x020fca00078e0067 */
[----:B------:R5:W-:Y:S02]  /*3dc40*/  STL [R1+0x2cf0], R0 ;  /* 0x002cf00001007387 */ /* 0x000be40000100800 */
[----:B-----5:R-:W-:Y:S02]  /*3dc50*/  IMAD.MOV.U32 R0, RZ, RZ, R105 ;  /* 0x000000ffff007224 */ /* 0x020fe400078e0069 */
[----:B------:R-:W-:Y:S04]  /*3dc60*/  STL [R1+0x2d04], R106 ;  /* 0x002d046a01007387 */ /* 0x000fe80000100800 */
[----:B------:R5:W-:Y:S04]  /*3dc70*/  STL [R1+0x2cf8], R0 ;  /* 0x002cf80001007387 */ /* 0x000be80000100800 */
[----:B------:R-:W-:Y:S01]  /*3dc80*/  STL [R1+0x2d0c], R108 ;  /* 0x002d0c6c01007387 */ /* 0x000fe20000100800 */
[----:B-----5:R-:W-:-:S05]  /*3dc90*/  MOV R0, R107 ;  /* 0x0000006b00007202 */ /* 0x020fca0000000f00 */
[----:B------:R5:W-:Y:S04]  /*3dca0*/  STL [R1+0x2d00], R0 ;  /* 0x002d000001007387 */ /* 0x000be80000100800 */
[----:B------:R-:W-:Y:S01]  /*3dcb0*/  STL [R1+0x2d14], R110 ;  /* 0x002d146e01007387 */ /* 0x000fe20000100800 */
[----:B-----5:R-:W-:-:S05]  /*3dcc0*/  IMAD.MOV.U32 R0, RZ, RZ, R109 ;  /* 0x000000ffff007224 */ /* 0x020fca00078e006d */
[----:B------:R5:W-:Y:S04]  /*3dcd0*/  STL [R1+0x2d08], R0 ;  /* 0x002d080001007387 */ /* 0x000be80000100800 */
[----:B------:R-:W-:Y:S01]  /*3dce0*/  STL [R1+0x2d1c], R112 ;  /* 0x002d1c7001007387 */ /* 0x000fe20000100800 */
[----:B-----5:R-:W-:-:S05]  /*3dcf0*/  IMAD.MOV.U32 R0, RZ, RZ, R111 ;  /* 0x000000ffff007224 */ /* 0x020fca00078e006f */
[----:B------:R5:W-:Y:S02]  /*3dd00*/  STL [R1+0x2d10], R0 ;  /* 0x002d100001007387 */ /* 0x000be40000100800 */
[----:B-----5:R-:W-:Y:S02]  /*3dd10*/  MOV R0, R113 ;  /* 0x0000007100007202 */ /* 0x020fe40000000f00 */
[----:B--2---:R-:W-:Y:S04]  /*3dd20*/  STL [R1+0x2d24], R114 ;  /* 0x002d247201007387 */ /* 0x004fe80000100800 */
[----:B------:R2:W-:Y:S04]  /*3dd30*/  STL [R1+0x2d18], R0 ;  /* 0x002d180001007387 */ /* 0x0005e80000100800 */
[----:B------:R-:W-:Y:S01]  /*3dd40*/  STL [R1+0x2d2c], R116 ;  /* 0x002d2c7401007387 */ /* 0x000fe20000100800 */
[----:B--2---:R-:W-:-:S05]  /*3dd50*/  IMAD.MOV.U32 R0, RZ, RZ, R115 ;  /* 0x000000ffff007224 */ /* 0x004fca00078e0073 */
[----:B------:R2:W-:Y:S04]  /*3dd60*/  STL [R1+0x2d20], R0 ;  /* 0x002d200001007387 */ /* 0x0005e80000100800 */
[----:B------:R-:W-:Y:S01]  /*3dd70*/  STL [R1+0x2d34], R118 ;  /* 0x002d347601007387 */ /* 0x000fe20000100800 */
[----:B--2---:R-:W-:-:S05]  /*3dd80*/  IMAD.MOV.U32 R0, RZ, RZ, R117 ;  /* 0x000000ffff007224 */ /* 0x004fca00078e0075 */
[----:B------:R2:W-:Y:S02]  /*3dd90*/  STL [R1+0x2d28], R0 ;  /* 0x002d280001007387 */ /* 0x0005e40000100800 */
[----:B--2---:R-:W-:Y:S02]  /*3dda0*/  MOV R0, R119 ;  /* 0x0000007700007202 */ /* 0x004fe40000000f00 */
[----:B------:R-:W-:Y:S04]  /*3ddb0*/  STL [R1+0x2d3c], R2 ;  /* 0x002d3c0201007387 */ /* 0x000fe80000100800 */
[----:B------:R2:W-:Y:S01]  /*3ddc0*/  STL [R1+0x2d30], R0 ;  /* 0x002d300001007387 */ /* 0x0005e20000100800 */
[----:B-1----:R-:W-:Y:S01]  /*3ddd0*/  LOP3.LUT R4, R252, 0x3, RZ, 0xc0, !PT ;  /* 0x00000003fc047812 */ /* 0x002fe200078ec0ff */
[----:B--2---:R-:W-:-:S05]  /*3dde0*/  IMAD.MOV.U32 R0, RZ, RZ, R3 ;  /* 0x000000ffff007224 */ /* 0x004fca00078e0003 */
[----:B------:R1:W-:Y:S01]  /*3ddf0*/  STL [R1+0x2d38], R0 ;  /* 0x002d380001007387 */ /* 0x0003e20000100800 */
[----:B---3--:R-:W-:-:S03]  /*3de00*/  IMAD.MOV.U32 R3, RZ, RZ, R193 ;  /* 0x000000ffff037224 */ /* 0x008fc600078e00c1 */
[----:B------:R-:W-:Y:S01]  /*3de10*/  STL [R1+0x2d44], R192 ;  /* 0x002d44c001007387 */ /* 0x000fe20000100800 */
[----:B-1----:R-:W-:-:S03]  /*3de20*/  LOP3.LUT R0, R252, 0x1c, RZ, 0xc0, !PT ;  /* 0x0000001cfc007812 */ /* 0x002fc600078ec0ff */
[----:B------:R-:W-:Y:S02]  /*3de30*/  STL [R1+0x2d40], R3 ;  /* 0x002d400301007387 */ /* 0x000fe40000100800 */
[----:B------:R-:W-:Y:S02]  /*3de40*/  IMAD R0, R4, 0x420, R0 ;  /* 0x0000042004007824 */ /* 0x000fe400078e0200 */
[----:B----4-:R-:W-:Y:S01]  /*3de50*/  IMAD.MOV.U32 R5, RZ, RZ, R195 ;  /* 0x000000ffff057224 */ /* 0x010fe200078e00c3 */
[----:B------:R-:W-:Y:S04]  /*3de60*/  STL [R1+0x2d4c], R194 ;  /* 0x002d4cc201007387 */ /* 0x000fe80000100800 */
[----:B------:R1:W-:Y:S04]  /*3de70*/  STL [R1+0x2d48], R5 ;  /* 0x002d480501007387 */ /* 0x0003e80000100800 */
[----:B-1----:R-:W2:Y:S01]  /*3de80*/  LDL.LU.64 R4, [R1+0xb28] ;  /* 0x000b280001047983 */ /* 0x002ea20000300a00 */
[----:B------:R-:W-:-:S02]  /*3de90*/  LOP3.LUT R2, R252, 0x7, RZ, 0xc0, !PT ;  /* 0x00000007fc027812 */ /* 0x000fc400078ec0ff */
[----:B------:R-:W-:-:S03]  /*3dea0*/  SHF.L.U32 R3, R252, 0x1, RZ ;  /* 0x00000001fc037819 */ /* 0x000fc600000006ff */
[----:B------:R-:W-:-:S05]  /*3deb0*/  IMAD R2, R2, 0x210, RZ ;  /* 0x0000021002027824 */ /* 0x000fca00078e02ff */
[----:B------:R-:W-:-:S05]  /*3dec0*/  LOP3.LUT R2, R2, 0x30, R3, 0x78, !PT ;  /* 0x0000003002027812 */ /* 0x000fca00078e7803 */
[----:B------:R1:W-:Y:S04]  /*3ded0*/  STL [R1+0x950], R2 ;  /* 0x0009500201007387 */ /* 0x0003e80000100800 */
[----:B-1----:R-:W3:Y:S04]  /*3dee0*/  LDL.LU.64 R2, [R1+0xb20] ;  /* 0x000b200001027983 */ /* 0x002ee80000300a00 */
[----:B--2---:R1:W-:Y:S04]  /*3def0*/  STL.64 [R1+0x1970], R4 ;  /* 0x0019700401007387 */ /* 0x0043e80000100a00 */
[----:B-1----:R-:W2:Y:S04]  /*3df00*/  LDL.LU.64 R4, [R1+0x3eb0] ;  /* 0x003eb00001047983 */ /* 0x002ea80000300a00 */
[----:B---3--:R1:W-:Y:S04]  /*3df10*/  STL.64 [R1+0x1968], R2 ;  /* 0x0019680201007387 */ /* 0x0083e80000100a00 */
        /* <DEDUP_REMOVED lines=1003> */
[----:B---3--:R1:W-:Y:S02]  /*41dd0*/  STL.64 [R1+0xd80], R2 ;  /* 0x000d800201007387 */ /* 0x0083e40000100a00 */
[----:B-1----:R-:W-:Y:S01]  /*41de0*/  IMAD.MOV.U32 R2, RZ, RZ, R250 ;  /* 0x000000ffff027224 */ /* 0x002fe200078e00fa */
[----:B------:R-:W-:Y:S01]  /*41df0*/  MOV R3, R251 ;  /* 0x000000fb00037202 */ /* 0x000fe20000000f00 */
[----:B--2---:R1:W-:Y:S04]  /*41e00*/  STL.64 [R1+0xd78], R4 ;  /* 0x000d780401007387 */ /* 0x0043e80000100a00 */
[----:B------:R1:W-:Y:S04]  /*41e10*/  STL.64 [R1+0xd70], R2 ;  /* 0x000d700201007387 */ /* 0x0003e80000100a00 */
        /* <DEDUP_REMOVED lines=391> */
[----:B------:R1:W-:Y:S01]  /*43690*/  STL [R1+0x4cc], RZ ;  /* 0x0004ccff01007387 */ /* 0x0003e20000100800 */
[----:B------:R-:W-:-:S02]  /*436a0*/  USHF.R.S32.HI UR10, URZ, 0x1f, UR7 ;  /* 0x0000001f3f0a7899 */ /* 0x000fc40008011407 */
[----:B------:R-:W-:Y:S02]  /*436b0*/  USHF.R.S32.HI UR12, URZ, 0x1f, UR8 ;  /* 0x0000001f3f0c7899 */ /* 0x000fe40008011408 */
[----:B------:R-:W-:Y:S02]  /*436c0*/  USHF.R.S32.HI UR13, URZ, 0x1f, UR9 ;  /* 0x0000001f3f0d7899 */ /* 0x000fe40008011409 */
[----:B------:R-:W-:Y:S02]  /*436d0*/  ULEA.HI UR10, UR10, UR7, URZ, 0x7 ;  /* 0x000000070a0a7291 */ /* 0x000fe4000f8f383f */
[----:B------:R-:W-:Y:S01]  /*436e0*/  USHF.L.U32 UR16, UR8, 0x2, URZ ;  /* 0x0000000208107899 */ /* 0x000fe2000800063f */
        /* <DEDUP_REMOVED lines=15> */
[----:B------:R-:W-:Y:S01]  /*437e0*/  CS2R R230, SRZ ;  /* 0x0000000000e67805 */ /* 0x000fe2000001ff00 */
[----:B------:R-:W-:Y:S01]  /*437f0*/  USHF.L.U64.HI UR7, UR8, 0x2, UR12 ;  /* 0x0000000208077899 */ /* 0x000fe2000801020c */
        /* <DEDUP_REMOVED lines=43> */
[----:B------:R-:W-:Y:S01]  /*43ab0*/  CS2R R194, SRZ ;  /* 0x0000000000c27805 */ /* 0x000fe2000001ff00 */
[----:B------:R-:W-:Y:S02]  /*43ac0*/  USHF.L.U32 UR17, UR9, 0x2, URZ ;  /* 0x0000000209117899 */ /* 0x000fe4000800063f */
[----:B------:R-:W-:Y:S02]  /*43ad0*/  USHF.L.U64.HI UR8, UR9, 0x2, UR13 ;  /* 0x0000000209087899 */ /* 0x000fe4000801020d */
[----:B------:R-:W-:Y:S01]  /*43ae0*/  USHF.R.S32.HI UR9, URZ, 0x7, UR10 ;  /* 0x000000073f097899 */ /* 0x000fe2000801140a */
[----:B------:R-:W-:Y:S01]  /*43af0*/  UMOV UR4, URZ ;  /* 0x0000003f00047c82 */ /* 0x000fe20008000000 */
[----:B------:R-:W-:Y:S01]  /*43b00*/  UMOV UR11, 0x1 ;  /* 0x00000001000b7882 */ /* 0x000fe20000000000 */
[----:B-1----:R-:W-:-:S09]  /*43b10*/  UMOV UR10, 0xffffffff ;  /* 0xffffffff000a7882 */ /* 0x002fd20000000000 */
.L_x_1:
[----:B-1----:R-:W2:Y:S01]  /*43b20*/  LDL.LU.64 R132, [R1+0x5c0] ;  /* 0x0005c00001847983 */ /* 0x002ea20000300a00 */
[----:B------:R-:W-:-:S04]  /*43b30*/  DEPBAR.LE SB0, 0x2 ;  /* 0x000080800000791a */ /* 0x000fc80000000000 */
[----:B------:R-:W2:Y:S04]  /*43b40*/  LDL.LU.64 R134, [R1+0x5c8] ;  /* 0x0005c80001867983 */ /* 0x000ea80000300a00 */
[----:B------:R-:W3:Y:S04]  /*43b50*/  LDL.LU.64 R128, [R1+0x690] ;  /* 0x0006900001807983 */ /* 0x000ee80000300a00 */
[----:B------:R-:W3:Y:S04]  /*43b60*/  LDL.LU.64 R130, [R1+0x698] ;  /* 0x0006980001827983 */ /* 0x000ee80000300a00 */
[----:B------:R-:W4:Y:S04]  /*43b70*/  LDL.LU.64 R124, [R1+0x770] ;  /* 0x00077000017c7983 */ /* 0x000f280000300a00 */
[----:B------:R-:W4:Y:S01]  /*43b80*/  LDL.LU.64 R126, [R1+0x778] ;  /* 0x00077800017e7983 */ /* 0x000f220000300a00 */
[----:B------:R-:W-:Y:S01]  /*43b90*/  UIADD3 UR10, UR10, 0x1, URZ ;  /* 0x000000010a0a7890 */ /* 0x000fe2000fffe03f */
[C---:B------:R-:W-:Y:S01]  /*43ba0*/  LOP3.LUT R2, R0.reuse, 0x20, RZ, 0x3c, !PT ;  /* 0x0000002000027812 */ /* 0x040fe200078e3cff */
[----:B------:R-:W1:Y:S02]  /*43bb0*/  S2R R4, SR_TID.X ;  /* 0x0000000000047919 */ /* 0x000e640000002100 */
[----:B------:R-:W-:Y:S01]  /*43bc0*/  UISETP.GT.AND UP0, UPT, UR10, 0x1, UPT ;  /* 0x000000010a00788c */ /* 0x000fe2000bf04270 */
[C---:B------:R-:W-:Y:S01]  /*43bd0*/  LOP3.LUT R3, R0.reuse, 0x40, RZ, 0x3c, !PT ;  /* 0x0000004000037812 */ /* 0x040fe200078e3cff */
[----:B-----5:R-:W-:Y:S02]  /*43be0*/  STL.64 [R1+0x5cb0], R62 ;  /* 0x005cb03e01007387 */ /* 0x020fe40000100a00 */
[----:B------:R-:W-:Y:S01]  /*43bf0*/  USEL UR10, UR10, URZ, !UP0 ;  /* 0x0000003f0a0a7287 */ /* 0x000fe2000c000000 */
[----:B------:R-:W-:Y:S01]  /*43c00*/  LOP3.LUT R252, R0, 0x60, RZ, 0x3c, !PT ;  /* 0x0000006000fc7812 */ /* 0x000fe200078e3cff */
[----:B------:R-:W-:Y:S02]  /*43c10*/  STL.64 [R1+0x5ca8], R60 ;  /* 0x005ca83c01007387 */ /* 0x000fe40000100a00 */
[----:B------:R-:W-:-:S02]  /*43c20*/  ULEA UR12, UR10, UR5, 0x11 ;  /* 0x000000050a0c7291 */ /* 0x000fc4000f8e883f */
[----:B------:R-:W-:Y:S01]  /*43c30*/  ULEA UR13, UR10, UR5, 0xf ;  /* 0x000000050a0d7291 */ /* 0x000fe2000f8e783f */
[----:B------:R-:W-:Y:S06]  /*43c40*/  BAR.SYNC.DEFER_BLOCKING 0x0 ;  /* 0x0000000000007b1d */ /* 0x000fec0000010000 */
[----:B------:R-:W-:Y:S04]  /*43c50*/  STL.64 [R1+0x5ca0], R66 ;  /* 0x005ca04201007387 */ /* 0x000fe80000100a00 */
[----:B------:R-:W-:Y:S04]  /*43c60*/  STL.64 [R1+0x5c98], R64 ;  /* 0x005c984001007387 */ /* 0x000fe80000100a00 */
[----:B------:R-:W-:Y:S01]  /*43c70*/  STL.64 [R1+0x5c90], R70 ;  /* 0x005c904601007387 */ /* 0x000fe20000100a00 */
[C---:B-1----:R-:W-:Y:S01]  /*43c80*/  IMAD.SHL.U32 R5, R4.reuse, 0x2, RZ ;  /* 0x0000000204057824 */ /* 0x042fe200078e00ff */
[----:B------:R-:W-:-:S02]  /*43c90*/  LOP3.LUT R4, R4, 0x7, RZ, 0xc0, !PT ;  /* 0x0000000704047812 */ /* 0x000fc400078ec0ff */
[----:B------:R-:W-:Y:S03]  /*43ca0*/  STL.64 [R1+0x5c88], R68 ;  /* 0x005c884401007387 */ /* 0x000fe60000100a00 */
[----:B------:R-:W-:Y:S01]  /*43cb0*/  IMAD R4, R4, 0x210, RZ ;  /* 0x0000021004047824 */ /* 0x000fe200078e02ff */
[----:B------:R-:W-:Y:S04]  /*43cc0*/  LDS R200, [R0+UR12] ;  /* 0x0000000c00c87984 */ /* 0x000fe80008000800 */
[----:B------:R-:W-:Y:S01]  /*43cd0*/  LOP3.LUT R4, R4, 0x30, R5, 0x78, !PT ;  /* 0x0000003004047812 */ /* 0x000fe200078e7805 */
[----:B------:R-:W-:Y:S04]  /*43ce0*/  LDS R202, [R0+UR12+0x1000] ;  /* 0x0010000c00ca7984 */ /* 0x000fe80008000800 */
[----:B------:R-:W-:Y:S04]  /*43cf0*/  LDS R201, [R2+UR12] ;  /* 0x0000000c02c97984 */ /* 0x000fe80008000800 */
[----:B------:R-:W-:Y:S04]  /*43d00*/  LDS R203, [R2+UR12+0x1000] ;  /* 0x0010000c02cb7984 */ /* 0x000fe80008000800 */
[----:B------:R-:W2:Y:S04]  /*43d10*/  LDSM.16.M88.4 R16, [R4+UR13+0x40000] ;  /* 0x0400000d0410783b */ /* 0x000ea80008000200 */
        /* <DEDUP_REMOVED lines=8> */
[----:B------:R-:W3:Y:S04]  /*43da0*/  LDSM.16.M88.4 R12, [R4+UR13+0x41000] ;  /* 0x0410000d040c783b */ /* 0x000ee80008000200 */
        /* <DEDUP_REMOVED lines=20> */
[----:B------:R1:W-:Y:S04]  /*43ef0*/  STL [R1+0x5bc4], R192 ;  /* 0x005bc4c001007387 */ /* 0x0003e80000100800 */
[----:B------:R1:W-:Y:S04]  /*43f00*/  STL [R1+0x5bc0], R193 ;  /* 0x005bc0c101007387 */ /* 0x0003e80000100800 */
[----:B------:R1:W-:Y:S04]  /*43f10*/  STL [R1+0x5bbc], R194 ;  /* 0x005bbcc201007387 */ /* 0x0003e80000100800 */
[----:B------:R1:W-:Y:S04]  /*43f20*/  STL [R1+0x5bb8], R195 ;  /* 0x005bb8c301007387 */ /* 0x0003e80000100800 */
[----:B------:R-:W4:Y:S04]  /*43f30*/  LDSM.16.M88.4 R24, [R4+UR13+0x42000] ;  /* 0x0420000d0418783b */ /* 0x000f280008000200 */
[----:B------:R-:W4:Y:S04]  /*43f40*/  LDSM.16.M88.4 R20, [R4+UR13+0x43000] ;  /* 0x0430000d0414783b */ /* 0x000f280008000200 */
[----:B------:R-:W4:Y:S04]  /*43f50*/  LDSM.16.M88.4 R32, [R4+UR13+0x44000] ;  /* 0x0440000d0420783b */ /* 0x000f280008000200 */
[----:B------:R-:W-:Y:S04]  /*43f60*/  LDS R120, [R3+UR12] ;  /* 0x0000000c03787984 */ /* 0x000fe80008000800 */
[----:B------:R-:W-:Y:S04]  /*43f70*/  LDS R122, [R3+UR12+0x1000] ;  /* 0x0010000c037a7984 */ /* 0x000fe80008000800 */
[----:B------:R-:W-:Y:S04]  /*43f80*/  LDS R121, [R252+UR12] ;  /* 0x0000000cfc797984 */ /* 0x000fe80008000800 */
[----:B------:R-:W4:Y:S04]  /*43f90*/  LDS R123, [R252+UR12+0x1000] ;  /* 0x0010000cfc7b7984 */ /* 0x000f280008000800 */
[----:B------:R-:W4:Y:S04]  /*43fa0*/  LDSM.16.M88.4 R8, [R4+UR13+0x46000] ;  /* 0x0460000d0408783b */ /* 0x000f280008000200 */
[----:B------:R-:W-:Y:S04]  /*43fb0*/  LDS R172, [R0+UR12+0x80] ;  /* 0x0000800c00ac7984 */ /* 0x000fe80008000800 */
[----:B------:R-:W-:Y:S04]  /*43fc0*/  LDS R174, [R0+UR12+0x1080] ;  /* 0x0010800c00ae7984 */ /* 0x000fe80008000800 */
[----:B------:R-:W-:Y:S04]  /*43fd0*/  LDS R173, [R2+UR12+0x80] ;  /* 0x0000800c02ad7984 */ /* 0x000fe80008000800 */
[----:B------:R-:W-:Y:S04]  /*43fe0*/  LDS R175, [R2+UR12+0x1080] ;  /* 0x0010800c02af7984 */ /* 0x000fe80008000800 */
        /* <DEDUP_REMOVED lines=9> */
[----:B------:R-:W4:Y:S01]  /*44080*/  LDS R183, [R2+UR12+0x1100] ;  /* 0x0011000c02b77984 */ /* 0x000f220008000800 */
[C---:B--2---:R-:W-:Y:S03]  /*44090*/  HMMA.1688.F32.TF32 R64, R200.reuse, R16, R132 ;  /* 0x00000010c840723c */ /* 0x044fe60000081084 */
[----:B------:R-:W-:Y:S04]  /*440a0*/  LDS R184, [R3+UR12+0x100] ;  /* 0x0001000c03b87984 */ /* 0x000fe80008000800 */
[----:B------:R-:W-:Y:S01]  /*440b0*/  LDS R186, [R3+UR12+0x1100] ;  /* 0x0011000c03ba7984 */ /* 0x000fe20008000800 */
[----:B---3--:R-:W-:Y:S03]  /*440c0*/  HMMA.1688.F32.TF32 R60, R200, R12, R128 ;  /* 0x0000000cc83c723c */ /* 0x008fe60000081080 */
[----:B------:R-:W-:Y:S04]  /*440d0*/  LDS R185, [R252+UR12+0x100] ;  /* 0x0001000cfcb97984 */ /* 0x000fe80008000800 */
[----:B------:R-:W2:Y:S08]  /*440e0*/  LDS R187, [R252+UR12+0x1100] ;  /* 0x0011000cfcbb7984 */ /* 0x000eb00008000800 */
[----:B------:R3:W-:Y:S04]  /*440f0*/  STL.64 [R1+0x1b0], R64 ;  /* 0x0001b04001007387 */ /* 0x0007e80000100a00 */
[----:B------:R3:W-:Y:S04]  /*44100*/  STL.64 [R1+0x1b8], R66 ;  /* 0x0001b84201007387 */ /* 0x0007e80000100a00 */
[----:B------:R-:W2:Y:S01]  /*44110*/  LDL.LU.64 R68, [R1+0x870] ;  /* 0x0008700001447983 */ /* 0x000ea20000300a00 */
[----:B-1----:R-:W-:Y:S01]  /*44120*/  IMAD.MOV.U32 R192, RZ, RZ, R60 ;  /* 0x000000ffffc07224 */ /* 0x002fe200078e003c */
[----:B------:R-:W-:Y:S01]  /*44130*/  MOV R193, R61 ;  /* 0x0000003d00c17202 */ /* 0x000fe20000000f00 */
[----:B------:R-:W-:Y:S01]  /*44140*/  IMAD.MOV.U32 R194, RZ, RZ, R62 ;  /* 0x000000ffffc27224 */ /* 0x000fe200078e003e */
[----:B------:R-:W2:Y:S01]  /*44150*/  LDL.LU.64 R70, [R1+0x878] ;  /* 0x0008780001467983 */ /* 0x000ea20000300a00 */
[----:B------:R-:W-:-:S02]  /*44160*/  IMAD.MOV.U32 R195, RZ, RZ, R63 ;  /* 0x000000ffffc37224 */ /* 0x000fc400078e003f */
[C---:B----4-:R-:W-:Y:S01]  /*44170*/  HMMA.1688.F32.TF32 R60, R200.reuse, R24, R124 ;  /* 0x00000018c83c723c */ /* 0x050fe2000008107c */
[----:B---3--:R-:W3:Y:S04]  /*44180*/  LDL.LU.64 R64, [R1+0x8c0] ;  /* 0x0008c00001407983 */ /* 0x008ee80000300a00 */
[----:B------:R-:W3:Y:S04]  /*44190*/  LDL.LU.64 R66, [R1+0x8c8] ;  /* 0x0008c80001427983 */ /* 0x000ee80000300a00 */
[----:B------:R-:W4:Y:S04]  /*441a0*/  LDL.LU.64 R136, [R1+0x8a0] ;  /* 0x0008a00001887983 */ /* 0x000f280000300a00 */
[----:B------:R-:W4:Y:S04]  /*441b0*/  LDL.LU.64 R138, [R1+0x8a8] ;  /* 0x0008a800018a7983 */ /* 0x000f280000300a00 */
[----:B------:R-:W4:Y:S04]  /*441c0*/  LDL.LU.64 R132, [R1+0x890] ;  /* 0x0008900001847983 */ /* 0x000f280000300a00 */
[----:B------:R-:W4:Y:S03]  /*441d0*/  LDL.LU.64 R134, [R1+0x898] ;  /* 0x0008980001867983 */ /* 0x000f260000300a00 */
[----:B------:R-:W-:Y:S01]  /*441e0*/  MOV R116, R60 ;  /* 0x0000003c00747202 */ /* 0x000fe20000000f00 */
[----:B------:R-:W4:Y:S01]  /*441f0*/  LDL.LU.64 R128, [R1+0x700] ;  /* 0x0007000001807983 */ /* 0x000f220000300a00 */
[----:B------:R-:W-:Y:S01]  /*44200*/  IMAD.MOV.U32 R117, RZ, RZ, R61 ;  /* 0x000000ffff757224 */ /* 0x000fe200078e003d */
[----:B------:R-:W-:Y:S01]  /*44210*/  MOV R119, R63 ;  /* 0x0000003f00777202 */ /* 0x000fe20000000f00 */
[----:B------:R-:W-:Y:S01]  /*44220*/  IMAD.MOV.U32 R118, RZ, RZ, R62 ;  /* 0x000000ffff767224 */ /* 0x000fe200078e003e */
        /* <DEDUP_REMOVED lines=24> */
[----:B------:R-:W4:Y:S01]  /*443b0*/  LDL.LU.64 R74, [R1+0x298] ;  /* 0x00029800014a7983 */ /* 0x000f220000300a00 */
[C---:B--2---:R-:W-:Y:S06]  /*443c0*/  HMMA.1688.F32.TF32 R68, R200.reuse, R20, R68 ;  /* 0x00000014c844723c */ /* 0x044fec0000081044 */
[----:B---3--:R-:W-:-:S15]  /*443d0*/  HMMA.1688.F32.TF32 R196, R200, R32, R64 ;  /* 0x00000020c8c4723c */ /* 0x008fde0000081040 */
[----:B------:R-:W-:-:S03]  /*443e0*/  NOP ;  /* 0x0000000000007918 */ /* 0x000fc60000000000 */
[----:B------:R-:W-:Y:S01]  /*443f0*/  IMAD.MOV.U32 R112, RZ, RZ, R68 ;  /* 0x000000ffff707224 */ /* 0x000fe200078e0044 */
[----:B------:R-:W-:Y:S01]  /*44400*/  MOV R114, R70 ;  /* 0x0000004600727202 */ /* 0x000fe20000000f00 */
[----:B------:R-:W-:Y:S02]  /*44410*/  IMAD.MOV.U32 R113, RZ, RZ, R69 ;  /* 0x000000ffff717224 */ /* 0x000fe400078e0045 */
[----:B------:R-:W-:Y:S01]  /*44420*/  IMAD.MOV.U32 R115, RZ, RZ, R71 ;  /* 0x000000ffff737224 */ /* 0x000fe200078e0047 */
[----:B------:R-:W2:Y:S04]  /*44430*/  LDL.LU.64 R68, [R1+0x280] ;  /* 0x0002800001447983 */ /* 0x000ea80000300a00 */
[----:B------:R-:W2:Y:S04]  /*44440*/  LDL.LU.64 R70, [R1+0x288] ;  /* 0x0002880001467983 */ /* 0x000ea80000300a00 */
[----:B------:R-:W3:Y:S04]  /*44450*/  LDL.LU.64 R64, [R1+0x230] ;  /* 0x0002300001407983 */ /* 0x000ee80000300a00 */
[----:B------:R-:W3:Y:S01]  /*44460*/  LDL.LU.64 R66, [R1+0x238] ;  /* 0x0002380001427983 */ /* 0x000ee20000300a00 */
[----:B----4-:R-:W-:Y:S03]  /*44470*/  HMMA.1688.F32.TF32 R208, R120, R12, R60 ;  /* 0x0000000c78d0723c */ /* 0x010fe6000008103c */
[----:B------:R-:W4:Y:S04]  /*44480*/  LDL.LU.64 R60, [R1+0x210] ;  /* 0x00021000013c7983 */ /* 0x000f280000300a00 */
[----:B------:R-:W4:Y:S01]  /*44490*/  LDL.LU.64 R62, [R1+0x218] ;  /* 0x00021800013e7983 */ /* 0x000f220000300a00 */
[C---:B------:R-:W-:Y:S06]  /*444a0*/  HMMA.1688.F32.TF32 R188, R200.reuse, R8, R132 ;  /* 0x00000008c8bc723c */ /* 0x040fec0000081084 */
[----:B------:R-:W-:Y:S06]  /*444b0*/  HMMA.1688.F32.TF32 R240, R200, R28, R136 ;  /* 0x0000001cc8f0723c */ /* 0x000fec0000081088 */
[C---:B------:R-:W-:Y:S06]  /*444c0*/  HMMA.1688.F32.TF32 R132, R172.reuse, R24, R76 ;  /* 0x00000018ac84723c */ /* 0x040fec000008104c */
[----:B------:R-:W-:-:S15]  /*444d0*/  HMMA.1688.F32.TF32 R136, R172, R20, R72 ;  /* 0x00000014ac88723c */ /* 0x000fde0000081048 */
[----:B------:R-:W-:-:S02]  /*444e0*/  NOP ;  /* 0x0000000000007918 */ /* 0x000fc40000000000 */
        /* <DEDUP_REMOVED lines=8> */
[C---:B--2---:R-:W-:Y:S06]  /*44570*/  HMMA.1688.F32.TF32 R140, R172.reuse, R32, R68 ;  /* 0x00000020ac8c723c */ /* 0x044fec0000081044 */
[----:B---3--:R-:W-:-:S15]  /*44580*/  HMMA.1688.F32.TF32 R144, R172, R28, R64 ;  /* 0x0000001cac90723c */ /* 0x008fde0000081040 */
[----:B------:R-:W-:-:S02]  /*44590*/  NOP ;  /* 0x0000000000007918 */ /* 0x000fc40000000000 */
[----:B------:R-:W-:Y:S04]  /*445a0*/  STL [R1+0x5b9c], R140 ;  /* 0x005b9c8c01007387 */ /* 0x000fe80000100800 */
[----:B------:R-:W-:Y:S04]  /*445b0*/  STL [R1+0x5b78], R141 ;  /* 0x005b788d01007387 */ /* 0x000fe80000100800 */
[----:B------:R1:W-:Y:S04]  /*445c0*/  STL [R1+0x5b74], R142 ;  /* 0x005b748e01007387 */ /* 0x0003e80000100800 */
[----:B------:R2:W-:Y:S04]  /*445d0*/  STL [R1+0x5b70], R143 ;  /* 0x005b708f01007387 */ /* 0x0005e80000100800 */
[----:B------:R-:W3:Y:S04]  /*445e0*/  LDL.LU.64 R72, [R1+0x5d0] ;  /* 0x0005d00001487983 */ /* 0x000ee80000300a00 */
[----:B------:R-:W3:Y:S04]  /*445f0*/  LDL.LU.64 R74, [R1+0x5d8] ;  /* 0x0005d800014a7983 */ /* 0x000ee80000300a00 */
[----:B------:R-:W-:Y:S04]  /*44600*/  STL [R1+0x5ba4], R144 ;  /* 0x005ba49001007387 */ /* 0x000fe80000100800 */
[----:B------:R-:W-:Y:S04]  /*44610*/  STL [R1+0x5ba0], R145 ;  /* 0x005ba09101007387 */ /* 0x000fe80000100800 */
[----:B------:R2:W-:Y:S04]  /*44620*/  STL [R1+0x5b6c], R146 ;  /* 0x005b6c9201007387 */ /* 0x0005e80000100800 */
[----:B------:R2:W-:Y:S04]  /*44630*/  STL [R1+0x5b68], R147 ;  /* 0x005b689301007387 */ /* 0x0005e80000100800 */
[----:B------:R-:W2:Y:S04]  /*44640*/  LDL.LU.64 R68, [R1+0x6d0] ;  /* 0x0006d00001447983 */ /* 0x000ea80000300a00 */
[----:B------:R-:W2:Y:S01]  /*44650*/  LDL.LU.64 R70, [R1+0x6d8] ;  /* 0x0006d80001467983 */ /* 0x000ea20000300a00 */
[-C--:B----4-:R-:W-:Y:S03]  /*44660*/  HMMA.1688.F32.TF32 R168, R172, R8.reuse, R60 ;  /* 0x00000008aca8723c */ /* 0x090fe6000008103c */
[----:B------:R-:W4:Y:S04]  /*44670*/  LDL.LU.64 R64, [R1+0x7d0] ;  /* 0x0007d00001407983 */ /* 0x000f280000300a00 */
[----:B------:R-:W4:Y:S04]  /*44680*/  LDL.LU.64 R66, [R1+0x7d8] ;  /* 0x0007d80001427983 */ /* 0x000f280000300a00 */
[----:B------:R-:W4:Y:S04]  /*44690*/  LDL.LU.64 R60, [R1+0x8b0] ;  /* 0x0008b000013c7983 */ /* 0x000f280000300a00 */
[----:B------:R-:W4:Y:S01]  /*446a0*/  LDL.LU.64 R62, [R1+0x8b8] ;  /* 0x0008b800013e7983 */ /* 0x000f220000300a00 */
[C---:B------:R-:W-:Y:S07]  /*446b0*/  HMMA.1688.F32.TF32 R236, R120.reuse, R8, R92 ;  /* 0x0000000878ec723c */ /* 0x040fee000008105c */
[----:B------:R1:W-:Y:S01]  /*446c0*/  STL [R1+0x5bb4], R168 ;  /* 0x005bb4a801007387 */ /* 0x0003e20000100800 */
[C---:B------:R-:W-:Y:S03]  /*446d0*/  HMMA.1688.F32.TF32 R204, R120.reuse, R16, R124 ;  /* 0x0000001078cc723c */ /* 0x040fe6000008107c */
[----:B------:R1:W-:Y:S04]  /*446e0*/  STL [R1+0x5bb0], R169 ;  /* 0x005bb0a901007387 */ /* 0x0003e80000100800 */
[----:B------:R-:W-:Y:S01]  /*446f0*/  STL [R1+0x5bac], R170 ;  /* 0x005bacaa01007387 */ /* 0x000fe20000100800 */
[C---:B------:R-:W-:Y:S03]  /*44700*/  HMMA.1688.F32.TF32 R212, R120.reuse, R24, R108 ;  /* 0x0000001878d4723c */ /* 0x040fe6000008106c */
[----:B------:R1:W-:Y:S03]  /*44710*/  STL [R1+0x5ba8], R171 ;  /* 0x005ba8ab01007387 */ /* 0x0003e60000100800 */
[C---:B------:R-:W-:Y:S01]  /*44720*/  HMMA.1688.F32.TF32 R216, R120.reuse, R20, R104 ;  /* 0x0000001478d8723c */ /* 0x040fe20000081068 */
[----:B------:R-:W4:Y:S04]  /*44730*/  LDL.LU.64 R92, [R1+0x980] ;  /* 0x00098000015c7983 */ /* 0x000f280000300a00 */
[----:B------:R-:W4:Y:S01]  /*44740*/  LDL.LU.64 R94, [R1+0x988] ;  /* 0x00098800015e7983 */ /* 0x000f220000300a00 */
[C---:B------:R-:W-:Y:S06]  /*44750*/  HMMA.1688.F32.TF32 R220, R120.reuse, R32, R100 ;  /* 0x0000002078dc723c */ /* 0x040fec0000081064 */
[C---:B------:R-:W-:Y:S06]  /*44760*/  HMMA.1688.F32.TF32 R232, R120.reuse, R28, R96 ;  /* 0x0000001c78e8723c */ /* 0x040fec0000081060 */
[----:B------:R-:W-:Y:S01]  /*44770*/  HMMA.1688.F32.TF32 R120, R120, R4, R88 ;  /* 0x000000047878723c */ /* 0x000fe20000081058 */
[----:B------:R-:W4:Y:S04]  /*44780*/  LDL.LU.64 R88, [R1+0x970] ;  /* 0x0009700001587983 */ /* 0x000f280000300a00 */
[----:B------:R-:W4:Y:S01]  /*44790*/  LDL.LU.64 R90, [R1+0x978] ;  /* 0x00097800015a7983 */ /* 0x000f220000300a00 */
[----:B------:R-:W-:Y:S03]  /*447a0*/  HMMA.1688.F32.TF32 R124, R172, R16, R84 ;  /* 0x00000010ac7c723c */ /* 0x000fe60000081054 */
[----:B------:R-:W4:Y:S03]  /*447b0*/  LDL.LU.64 R84, [R1+0x960] ;  /* 0x0009600001547983 */ /* 0x000f260000300a00 */
[----:B------:R-:W-:Y:S01]  /*447c0*/  HMMA.1688.F32.TF32 R200, R200, R4, R128 ;  /* 0x00000004c8c8723c */ /* 0x000fe20000081080 */
[----:B------:R-:W4:Y:S05]  /*447d0*/  LDL.LU.64 R86, [R1+0x968] ;  /* 0x0009680001567983 */ /* 0x000f2a0000300a00 */
[----:B------:R-:W-:Y:S01]  /*447e0*/  HMMA.1688.F32.TF32 R128, R172, R12, R80 ;  /* 0x0000000cac80723c */ /* 0x000fe20000081050 */
[----:B------:R-:W4:Y:S04]  /*447f0*/  LDL.LU.64 R80, [R1+0x9a0] ;  /* 0x0009a00001507983 */ /* 0x000f280000300a00 */
[----:B------:R-:W4:Y:S04]  /*44800*/  LDL.LU.64 R82, [R1+0x9a8] ;  /* 0x0009a80001527983 */ /* 0x000f280000300a00 */
[----:B------:R-:W4:Y:S04]  /*44810*/  LDL.LU.64 R76, [R1+0x5b0] ;  /* 0x0005b000014c7983 */ /* 0x000f280000300a00 */
[----:B------:R-:W4:Y:S01]  /*44820*/  LDL.LU.64 R78, [R1+0x5b8] ;  /* 0x0005b800014e7983 */ /* 0x000f220000300a00 */
[C---:B---3--:R-:W-:Y:S06]  /*44830*/  HMMA.1688.F32.TF32 R72, R176.reuse, R16, R72 ;  /* 0x00000010b048723c */ /* 0x048fec0000081048 */
[C---:B--2---:R-:W-:Y:S06]  /*44840*/  HMMA.1688.F32.TF32 R68, R176.reuse, R12, R68 ;  /* 0x0000000cb044723c */ /* 0x044fec0000081044 */
[C---:B----4-:R-:W-:Y:S06]  /*44850*/  HMMA.1688.F32.TF32 R64, R176.reuse, R24, R64 ;  /* 0x00000018b040723c */ /* 0x050fec0000081040 */
[----:B------:R-:W-:Y:S06]  /*44860*/  HMMA.1688.F32.TF32 R60, R176, R20, R60 ;  /* 0x00000014b03c723c */ /* 0x000fec000008103c */
[----:B-1----:R-:W-:Y:S01]  /*44870*/  IMAD.MOV.U32 R142, RZ, RZ, R72 ;  /* 0x000000ffff8e7224 */ /* 0x002fe200078e0048 */
[----:B------:R-:W-:Y:S01]  /*44880*/  MOV R143, R73 ;  /* 0x00000049008f7202 */ /* 0x000fe20000000f00 */
[----:B------:R-:W-:Y:S01]  /*44890*/  IMAD.MOV.U32 R146, RZ, RZ, R74 ;  /* 0x000000ffff927224 */ /* 0x000fe200078e004a */
[----:B------:R-:W2:Y:S01]  /*448a0*/  LDL.LU.64 R72, [R1+0x6a0] ;  /* 0x0006a00001487983 */ /* 0x000ea20000300a00 */
[----:B------:R-:W-:-:S03]  /*448b0*/  IMAD.MOV.U32 R147, RZ, RZ, R75 ;  /* 0x000000ffff937224 */ /* 0x000fc600078e004b */
[----:B------:R-:W2:Y:S01]  /*448c0*/  LDL.LU.64 R74, [R1+0x6a8] ;  /* 0x0006a800014a7983 */ /* 0x000ea20000300a00 */
[----:B------:R-:W-:Y:S01]  /*448d0*/  MOV R133, R68 ;  /* 0x0000004400857202 */ /* 0x000fe20000000f00 */
[----:B------:R-:W-:Y:S01]  /*448e0*/  IMAD.MOV.U32 R134, RZ, RZ, R69 ;  /* 0x000000ffff867224 */ /* 0x000fe200078e0045 */
[----:B------:R-:W-:Y:S01]  /*448f0*/  MOV R141, R71 ;  /* 0x00000047008d7202 */ /* 0x000fe20000000f00 */
[----:B------:R-:W-:Y:S01]  /*44900*/  IMAD.MOV.U32 R135, RZ, RZ, R70 ;  /* 0x000000ffff877224 */ /* 0x000fe200078e0046 */
[----:B------:R-:W3:Y:S01]  /*44910*/  LDL.LU.64 R68, [R1+0x7a0] ;  /* 0x0007a00001447983 */ /* 0x000ee20000300a00 */
[----:B------:R-:W-:-:S03]  /*44920*/  IMAD.MOV.U32 R137, RZ, RZ, R64 ;  /* 0x000000ffff897224 */ /* 0x000fc600078e0040 */
[----:B------:R-:W3:Y:S01]  /*44930*/  LDL.LU.64 R70, [R1+0x7a8] ;  /* 0x0007a80001467983 */ /* 0x000ee20000300a00 */
[----:B------:R-:W-:Y:S01]  /*44940*/  IMAD.MOV.U32 R138, RZ, RZ, R65 ;  /* 0x000000ffff8a7224 */ /* 0x000fe200078e0041 */
[----:B------:R-:W-:Y:S01]  /*44950*/  MOV R139, R66 ;  /* 0x00000042008b7202 */ /* 0x000fe20000000f00 */
[----:B------:R-:W-:Y:S01]  /*44960*/  IMAD.MOV.U32 R132, RZ, RZ, R67 ;  /* 0x000000ffff847224 */ /* 0x000fe200078e0043 */
[----:B------:R-:W4:Y:S04]  /*44970*/  LDL.LU.64 R64, [R1+0x880] ;  /* 0x0008800001407983 */ /* 0x000f280000300a00 */
[----:B------:R-:W4:Y:S01]  /*44980*/  LDL.LU.64 R66, [R1+0x888] ;  /* 0x0008880001427983 */ /* 0x000f220000300a00 */
[----:B------:R-:W-:Y:S01]  /*44990*/  IMAD.MOV.U32 R144, RZ, RZ, R60 ;  /* 0x000000ffff907224 */ /* 0x000fe200078e003c */
[----:B------:R-:W-:Y:S01]  /*449a0*/  MOV R145, R61 ;  /* 0x0000003d00917202 */ /* 0x000fe20000000f00 */
[----:B------:R-:W-:Y:S01]  /*449b0*/  IMAD.MOV.U32 R140, RZ, RZ, R62 ;  /* 0x000000ffff8c7224 */ /* 0x000fe200078e003e */
[----:B------:R-:W4:Y:S01]  /*449c0*/  LDL.LU.64 R60, [R1+0x860] ;  /* 0x00086000013c7983 */ /* 0x000f220000300a00 */
[----:B------:R-:W-:-:S03]  /*449d0*/  IMAD.MOV.U32 R136, RZ, RZ, R63 ;  /* 0x000000ffff887224 */ /* 0x000fc600078e003f */
[----:B------:R-:W4:Y:S01]  /*449e0*/  LDL.LU.64 R62, [R1+0x868] ;  /* 0x00086800013e7983 */ /* 0x000f220000300a00 */
[C---:B------:R-:W-:Y:S06]  /*449f0*/  HMMA.1688.F32.TF32 R88, R176.reuse, R28, R88 ;  /* 0x0000001cb058723c */ /* 0x040fec0000081058 */
[C---:B------:R-:W-:Y:S06]  /*44a00*/  HMMA.1688.F32.TF32 R84, R176.reuse, R8, R84 ;  /* 0x00000008b054723c */ /* 0x040fec0000081054 */
[----:B------:R-:W-:Y:S06]  /*44a10*/  HMMA.1688.F32.TF32 R80, R176, R4, R80 ;  /* 0x00000004b050723c */ /* 0x000fec0000081050 */
[----:B------:R-:W-:Y:S05]  /*44a20*/  HMMA.1688.F32.TF32 R76, R180, R16, R76 ;  /* 0x00000010b44c723c */ /* 0x000fea000008104c */
[----:B------:R-:W-:Y:S04]  /*44a30*/  STL.64 [R1+0x370], R88 ;  /* 0x0003705801007387 */ /* 0x000fe80000100a00 */
[----:B------:R-:W-:Y:S04]  /*44a40*/  STL.64 [R1+0x378], R90 ;  /* 0x0003785a01007387 */ /* 0x000fe80000100a00 */
[----:B------:R-:W-:Y:S04]  /*44a50*/  STL.64 [R1+0x360], R84 ;  /* 0x0003605401007387 */ /* 0x000fe80000100a00 */
[----:B------:R-:W-:Y:S04]  /*44a60*/  STL.64 [R1+0x368], R86 ;  /* 0x0003685601007387 */ /* 0x000fe80000100a00 */
[----:B------:R-:W-:Y:S04]  /*44a70*/  STL.64 [R1+0x2d0], R80 ;  /* 0x0002d05001007387 */ /* 0x000fe80000100a00 */
[----:B------:R-:W-:Y:S04]  /*44a80*/  STL.64 [R1+0x2d8], R82 ;  /* 0x0002d85201007387 */ /* 0x000fe80000100a00 */
[----:B------:R-:W-:Y:S04]  /*44a90*/  STL.64 [R1+0x2c0], R76 ;  /* 0x0002c04c01007387 */ /* 0x000fe80000100a00 */
[----:B------:R-:W-:Y:S01]  /*44aa0*/  STL.64 [R1+0x2c8], R78 ;  /* 0x0002c84e01007387 */ /* 0x000fe20000100a00 */
[----:B------:R-:W-:-:S15]  /*44ab0*/  HMMA.1688.F32.TF32 R92, R176, R32, R92 ;  /* 0x00000020b05c723c */ /* 0x000fde000008105c */
[----:B------:R-:W-:-:S09]  /*44ac0*/  NOP ;  /* 0x0000000000007918 */ /* 0x000fd20000000000 */
[----:B------:R-:W-:Y:S01]  /*44ad0*/  MOV R168, R92 ;  /* 0x0000005c00a87202 */ /* 0x000fe20000000f00 */
[----:B------:R-:W-:Y:S01]  /*44ae0*/  IMAD.MOV.U32 R169, RZ, RZ, R93 ;  /* 0x000000ffffa97224 */ /* 0x000fe200078e005d */
[----:B------:R-:W-:Y:S01]  /*44af0*/  MOV R171, R95 ;  /* 0x0000005f00ab7202 */ /* 0x000fe20000000f00 */
[----:B------:R-:W-:Y:S01]  /*44b00*/  IMAD.MOV.U32 R170, RZ, RZ, R94 ;  /* 0x000000ffffaa7224 */ /* 0x000fe200078e005e */
[C---:B--2---:R-:W-:Y:S06]  /*44b10*/  HMMA.1688.F32.TF32 R72, R180.reuse, R12, R72 ;  /* 0x0000000cb448723c */ /* 0x044fec0000081048 */
[C---:B---3--:R-:W-:Y:S06]  /*44b20*/  HMMA.1688.F32.TF32 R68, R180.reuse, R24, R68 ;  /* 0x00000018b444723c */ /* 0x048fec0000081044 */
[C---:B----4-:R-:W-:Y:S06]  /*44b30*/  HMMA.1688.F32.TF32 R64, R180.reuse, R20, R64 ;  /* 0x00000014b440723c */ /* 0x050fec0000081040 */
[C---:B------:R-:W-:Y:S05]  /*44b40*/  HMMA.1688.F32.TF32 R60, R180.reuse, R32, R60 ;  /* 0x00000020b43c723c */ /* 0x040fea000008103c */
[----:B------:R-:W-:Y:S04]  /*44b50*/  STL.64 [R1+0x2b0], R72 ;  /* 0x0002b04801007387 */ /* 0x000fe80000100a00 */
[----:B------:R-:W-:Y:S04]  /*44b60*/  STL.64 [R1+0x2b8], R74 ;  /* 0x0002b84a01007387 */ /* 0x000fe80000100a00 */
[----:B------:R-:W2:Y:S04]  /*44b70*/  LDL.LU.64 R100, [R1+0x850] ;  /* 0x0008500001647983 */ /* 0x000ea80000300a00 */
[----:B------:R1:W-:Y:S04]  /*44b80*/  STL.64 [R1+0x2a0], R68 ;  /* 0x0002a04401007387 */ /* 0x0003e80000100a00 */
[----:B------:R3:W-:Y:S04]  /*44b90*/  STL.64 [R1+0x2a8], R70 ;  /* 0x0002a84601007387 */ /* 0x0007e80000100a00 */
[----:B------:R-:W2:Y:S04]  /*44ba0*/  LDL.LU.64 R102, [R1+0x858] ;  /* 0x0008580001667983 */ /* 0x000ea80000300a00 */
[----:B------:R4:W-:Y:S04]  /*44bb0*/  STL.64 [R1+0x290], R64 ;  /* 0x0002904001007387 */ /* 0x0009e80000100a00 */
[----:B------:R4:W-:Y:S04]  /*44bc0*/  STL.64 [R1+0x298], R66 ;  /* 0x0002984201007387 */ /* 0x0009e80000100a00 */
[----:B------:R-:W2:Y:S04]  /*44bd0*/  LDL.LU.64 R96, [R1+0x840] ;  /* 0x0008400001607983 */ /* 0x000ea80000300a00 */
[----:B------:R-:W2:Y:S04]  /*44be0*/  LDL.LU.64 R98, [R1+0x848] ;  /* 0x0008480001627983 */ /* 0x000ea80000300a00 */
[----:B------:R4:W-:Y:S04]  /*44bf0*/  STL.64 [R1+0x280], R60 ;  /* 0x0002803c01007387 */ /* 0x0009e80000100a00 */
[----:B------:R4:W-:Y:S04]  /*44c00*/  STL.64 [R1+0x288], R62 ;  /* 0x0002883e01007387 */ /* 0x0009e80000100a00 */
[----:B-1----:R-:W2:Y:S04]  /*44c10*/  LDL.LU.64 R68, [R1+0x630] ;  /* 0x0006300001447983 */ /* 0x002ea80000300a00 */
[----:B---3--:R-:W3:Y:S04]  /*44c20*/  LDL.LU.64 R70, [R1+0x638] ;  /* 0x0006380001467983 */ /* 0x008ee80000300a00 */
[----:B------:R-:W3:Y:S04]  /*44c30*/  LDL.LU.64 R92, [R1+0x5a0] ;  /* 0x0005a000015c7983 */ /* 0x000ee80000300a00 */
[----:B------:R-:W3:Y:S04]  /*44c40*/  LDL.LU.64 R94, [R1+0x5a8] ;  /* 0x0005a800015e7983 */ /* 0x000ee80000300a00 */
[----:B------:R-:W3:Y:S04]  /*44c50*/  LDL.LU.64 R88, [R1+0x600] ;  /* 0x0006000001587983 */ /* 0x000ee80000300a00 */
[----:B------:R-:W3:Y:S04]  /*44c60*/  LDL.LU.64 R90, [R1+0x608] ;  /* 0x00060800015a7983 */ /* 0x000ee80000300a00 */
[----:B----4-:R-:W4:Y:S04]  /*44c70*/  LDL.LU.64 R64, [R1+0x5f0] ;  /* 0x0005f00001407983 */ /* 0x010f280000300a00 */
        /* <DEDUP_REMOVED lines=12> */
[C---:B------:R-:W-:Y:S06]  /*44d40*/  HMMA.1688.F32.TF32 R100, R180.reuse, R8, R96 ;  /* 0x00000008b464723c */ /* 0x040fec0000081060 */
[----:B---3--:R-:W-:Y:S11]  /*44d50*/  HMMA.1688.F32.TF32 R96, R180, R4, R68 ;  /* 0x00000004b460723c */ /* 0x008ff60000081044 */
[----:B------:R-:W-:Y:S04]  /*44d60*/  STL.64 [R1+0x270], R104 ;  /* 0x0002706801007387 */ /* 0x000fe80000100a00 */
[----:B------:R-:W-:Y:S04]  /*44d70*/  STL.64 [R1+0x278], R106 ;  /* 0x0002786a01007387 */ /* 0x000fe80000100a00 */
[----:B------:R-:W2:Y:S04]  /*44d80*/  LDL.LU.64 R68, [R1+0x320] ;  /* 0x0003200001447983 */ /* 0x000ea80000300a00 */
[----:B------:R-:W-:Y:S04]  /*44d90*/  STL.64 [R1+0x260], R100 ;  /* 0x0002606401007387 */ /* 0x000fe80000100a00 */
[----:B------:R-:W-:Y:S04]  /*44da0*/  STL.64 [R1+0x268], R102 ;  /* 0x0002686601007387 */ /* 0x000fe80000100a00 */
[----:B------:R-:W2:Y:S04]  /*44db0*/  LDL.LU.64 R70, [R1+0x328] ;  /* 0x0003280001467983 */ /* 0x000ea80000300a00 */
[----:B------:R-:W-:Y:S04]  /*44dc0*/  STL.64 [R1+0x250], R96 ;  /* 0x0002506001007387 */ /* 0x000fe80000100a00 */
[----:B------:R1:W-:Y:S02]  /*44dd0*/  STL.64 [R1+0x258], R98 ;  /* 0x0002586201007387 */ /* 0x0003e40000100a00 */
[C---:B-1----:R-:W-:Y:S06]  /*44de0*/  HMMA.1688.F32.TF32 R96, R184.reuse, R16, R92 ;  /* 0x00000010b860723c */ /* 0x042fec000008105c */
[C---:B------:R-:W-:Y:S06]  /*44df0*/  HMMA.1688.F32.TF32 R92, R184.reuse, R12, R88 ;  /* 0x0000000cb85c723c */ /* 0x040fec0000081058 */
[C---:B----4-:R-:W-:Y:S11]  /*44e00*/  HMMA.1688.F32.TF32 R88, R184.reuse, R24, R64 ;  /* 0x00000018b858723c */ /* 0x050ff60000081040 */
[----:B------:R-:W-:Y:S04]  /*44e10*/  STL.64 [R1+0x240], R96 ;  /* 0x0002406001007387 */ /* 0x000fe80000100a00 */
[----:B------:R-:W-:Y:S04]  /*44e20*/  STL.64 [R1+0x248], R98 ;  /* 0x0002486201007387 */ /* 0x000fe80000100a00 */
[----:B------:R-:W3:Y:S04]  /*44e30*/  LDL.LU.64 R64, [R1+0x90] ;  /* 0x0000900001407983 */ /* 0x000ee80000300a00 */
[----:B------:R-:W-:Y:S04]  /*44e40*/  STL.64 [R1+0x230], R92 ;  /* 0x0002305c01007387 */ /* 0x000fe80000100a00 */
[----:B------:R-:W-:Y:S04]  /*44e50*/  STL.64 [R1+0x238], R94 ;  /* 0x0002385e01007387 */ /* 0x000fe80000100a00 */
[----:B------:R-:W3:Y:S04]  /*44e60*/  LDL.LU.64 R66, [R1+0x98] ;  /* 0x0000980001427983 */ /* 0x000ee80000300a00 */
[----:B------:R-:W-:Y:S04]  /*44e70*/  STL.64 [R1+0x220], R88 ;  /* 0x0002205801007387 */ /* 0x000fe80000100a00 */
[----:B------:R1:W-:Y:S02]  /*44e80*/  STL.64 [R1+0x228], R90 ;  /* 0x0002285a01007387 */ /* 0x0003e40000100a00 */
[C---:B-1----:R-:W-:Y:S06]  /*44e90*/  HMMA.1688.F32.TF32 R88, R184.reuse, R20, R84 ;  /* 0x00000014b858723c */ /* 0x042fec0000081054 */
[C---:B------:R-:W-:Y:S06]  /*44ea0*/  HMMA.1688.F32.TF32 R84, R184.reuse, R32, R80 ;  /* 0x00000020b854723c */ /* 0x040fec0000081050 */
[----:B------:R-:W-:Y:S11]  /*44eb0*/  HMMA.1688.F32.TF32 R80, R184, R28, R60 ;  /* 0x0000001cb850723c */ /* 0x000ff6000008103c */
[----:B------:R-:W-:Y:S04]  /*44ec0*/  STL.64 [R1+0x210], R88 ;  /* 0x0002105801007387 */ /* 0x000fe80000100a00 */
[----:B------:R-:W-:Y:S04]  /*44ed0*/  STL.64 [R1+0x218], R90 ;  /* 0x0002185a01007387 */ /* 0x000fe80000100a00 */
[----:B------:R-:W4:Y:S04]  /*44ee0*/  LDL.LU.64 R60, [R1+0x80] ;  /* 0x00008000013c7983 */ /* 0x000f280000300a00 */
[----:B------:R-:W-:Y:S04]  /*44ef0*/  STL.64 [R1+0x200], R84 ;  /* 0x0002005401007387 */ /* 0x000fe80000100a00 */
[----:B------:R-:W-:Y:S04]  /*44f00*/  STL.64 [R1+0x208], R86 ;  /* 0x0002085601007387 */ /* 0x000fe80000100a00 */
[----:B------:R-:W4:Y:S01]  /*44f10*/  LDL.LU.64 R62, [R1+0x88] ;  /* 0x00008800013e7983 */ /* 0x000f220000300a00 */
[-C--:B------:R-:W-:Y:S03]  /*44f20*/  HMMA.1688.F32.TF32 R172, R172, R4.reuse, R244 ;  /* 0x00000004acac723c */ /* 0x080fe600000810f4 */
[----:B------:R-:W-:Y:S04]  /*44f30*/  LDS R244, [R0+UR12+0x180] ;  /* 0x0001800c00f47984 */ /* 0x000fe80008000800 */
[----:B------:R-:W-:Y:S04]  /*44f40*/  LDS R246, [R0+UR12+0x1180] ;  /* 0x0011800c00f67984 */ /* 0x000fe80008000800 */
[----:B------:R-:W-:Y:S04]  /*44f50*/  LDS R245, [R2+UR12+0x180] ;  /* 0x0001800c02f57984 */ /* 0x000fe80008000800 */
[----:B------:R-:W2:Y:S01]  /*44f60*/  LDS R247, [R2+UR12+0x1180] ;  /* 0x0011800c02f77984 */ /* 0x000ea20008000800 */
[C---:B------:R-:W-:Y:S06]  /*44f70*/  HMMA.1688.F32.TF32 R176, R184.reuse, R4, R72 ;  /* 0x00000004b8b0723c */ /* 0x040fec0000081048 */
[----:B------:R-:W-:Y:S01]  /*44f80*/  HMMA.1688.F32.TF32 R76, R184, R8, R76 ;  /* 0x00000008b84c723c */ /* 0x000fe2000008104c */
[----:B------:R-:W-:Y:S04]  /*44f90*/  STL.64 [R1+0x1f0], R80 ;  /* 0x0001f05001007387 */ /* 0x000fe80000100a00 */
[----:B------:R-:W-:-:S12]  /*44fa0*/  STL.64 [R1+0x1f8], R82 ;  /* 0x0001f85201007387 */ /* 0x000fd80000100a00 */
[----:B------:R-:W-:Y:S06]  /*44fb0*/  STL [R1+0x5b50], R176 ;  /* 0x005b50b001007387 */ /* 0x000fec0000100800 */
[----:B------:R-:W-:Y:S04]  /*44fc0*/  STL.64 [R1+0x1e0], R76 ;  /* 0x0001e04c01007387 */ /* 0x000fe80000100a00 */
[----:B------:R-:W-:Y:S04]  /*44fd0*/  STL.64 [R1+0x1e8], R78 ;  /* 0x0001e84e01007387 */ /* 0x000fe80000100a00 */
[----:B------:R-:W-:Y:S04]  /*44fe0*/  STL [R1+0x5b4c], R177 ;  /* 0x005b4cb101007387 */ /* 0x000fe80000100800 */
[----:B------:R-:W-:Y:S04]  /*44ff0*/  STL [R1+0x5b48], R178 ;  /* 0x005b48b201007387 */ /* 0x000fe80000100800 */
[----:B------:R-:W-:Y:S01]  /*45000*/  STL [R1+0x5b44], R179 ;  /* 0x005b44b301007387 */ /* 0x000fe20000100800 */
[----:B--2---:R-:W-:-:S15]  /*45010*/  HMMA.1688.F32.TF32 R180, R244, R16, R68 ;  /* 0x00000010f4b4723c */ /* 0x004fde0000081044 */
[----:B------:R-:W-:-:S08]  /*45020*/  NOP ;  /* 0x0000000000007918 */ /* 0x000fd00000000000 */
[----:B------:R-:W-:Y:S04]  /*45030*/  STL [R1+0x5b5c], R180 ;  /* 0x005b5cb401007387 */ /* 0x000fe80000100800 */
[----:B------:R-:W-:Y:S04]  /*45040*/  STL [R1+0x5b58], R181 ;  /* 0x005b58b501007387 */ /* 0x000fe80000100800 */
[----:B------:R-:W-:Y:S04]  /*45050*/  STL [R1+0x5b54], R182 ;  /* 0x005b54b601007387 */ /* 0x000fe80000100800 */
[----:B------:R-:W-:Y:S01]  /*45060*/  STL [R1+0x5b40], R183 ;  /* 0x005b40b701007387 */ /* 0x000fe20000100800 */
[----:B---3--:R-:W-:-:S15]  /*45070*/  HMMA.1688.F32.TF32 R184, R244, R12, R64 ;  /* 0x0000000cf4b8723c */ /* 0x008fde0000081040 */
[----:B------:R-:W-:-:S08]  /*45080*/  NOP ;  /* 0x0000000000007918 */ /* 0x000fd00000000000 */
[----:B------:R1:W-:Y:S04]  /*45090*/  STL [R1+0x5b64], R184 ;  /* 0x005b64b801007387 */ /* 0x0003e80000100800 */
[----:B------:R2:W-:Y:S04]  /*450a0*/  STL [R1+0x5b60], R185 ;  /* 0x005b60b901007387 */ /* 0x0005e80000100800 */
[----:B------:R-:W-:Y:S04]  /*450b0*/  STL [R1+0x5b3c], R186 ;  /* 0x005b3cba01007387 */ /* 0x000fe80000100800 */
[----:B------:R-:W-:Y:S01]  /*450c0*/  STL [R1+0x5b38], R187 ;  /* 0x005b38bb01007387 */ /* 0x000fe20000100800 */
[C---:B----4-:R-:W-:Y:S06]  /*450d0*/  HMMA.1688.F32.TF32 R64, R244.reuse, R24, R60 ;  /* 0x00000018f440723c */ /* 0x050fec000008103c */
[C---:B------:R-:W-:Y:S01]  /*450e0*/  HMMA.1688.F32.TF32 R60, R244.reuse, R20, R148 ;  /* 0x00000014f43c723c */ /* 0x040fe20000081094 */
[----:B------:R-:W-:Y:S04]  /*450f0*/  LDS R148, [R0+UR12+0x280] ;  /* 0x0002800c00947984 */ /* 0x000fe80008000800 */
[----:B------:R-:W-:Y:S01]  /*45100*/  LDS R150, [R0+UR12+0x1280] ;  /* 0x0012800c00967984 */ /* 0x000fe20008000800 */
[----:B------:R-:W-:Y:S03]  /*45110*/  HMMA.1688.F32.TF32 R164, R244, R4, R164 ;  /* 0x00000004f4a4723c */ /* 0x000fe600000810a4 */
[----:B------:R-:W-:Y:S04]  /*45120*/  LDS R149, [R2+UR12+0x280] ;  /* 0x0002800c02957984 */ /* 0x000fe80008000800 */
[----:B------:R-:W-:Y:S04]  /*45130*/  LDS R151, [R2+UR12+0x1280] ;  /* 0x0012800c02977984 */ /* 0x000fe80008000800 */
[----:B------:R-:W-:Y:S04]  /*45140*/  STL.64 [R1+0x1d0], R64 ;  /* 0x0001d04001007387 */ /* 0x000fe80000100a00 */
[----:B------:R-:W-:Y:S03]  /*45150*/  STL.64 [R1+0x1d8], R66 ;  /* 0x0001d84201007387 */ /* 0x000fe60000100a00 */
[----:B-1----:R-:W-:Y:S01]  /*45160*/  IMAD.MOV.U32 R184, RZ, RZ, R62 ;  /* 0x000000ffffb87224 */ /* 0x002fe200078e003e */
[----:B------:R1:W-:Y:S01]  /*45170*/  STL.64 [R1+0x1c0], R60 ;  /* 0x0001c03c01007387 */ /* 0x0003e20000100a00 */
[----:B--2---:R-:W-:-:S02]  /*45180*/  IMAD.MOV.U32 R185, RZ, RZ, R63 ;  /* 0x000000ffffb97224 */ /* 0x004fc400078e003f */
[----:B-1----:R-:W-:Y:S01]  /*45190*/  HMMA.1688.F32.TF32 R60, R244, R32, R152 ;  /* 0x00000020f43c723c */ /* 0x002fe20000081098 */
[----:B------:R-:W-:Y:S04]  /*451a0*/  LDS R152, [R3+UR12+0x180] ;  /* 0x0001800c03987984 */ /* 0x000fe80008000800 */
[----:B------:R-:W-:Y:S04]  /*451b0*/  LDS R154, [R3+UR12+0x1180] ;  /* 0x0011800c039a7984 */ /* 0x000fe80008000800 */
[----:B------:R-:W-:Y:S04]  /*451c0*/  LDS R153, [R252+UR12+0x180] ;  /* 0x0001800cfc997984 */ /* 0x000fe80008000800 */
[----:B------:R-:W1:Y:S11]  /*451d0*/  LDS R155, [R252+UR12+0x1180] ;  /* 0x0011800cfc9b7984 */ /* 0x000e760008000800 */
[----:B------:R-:W-:Y:S01]  /*451e0*/  MOV R180, R60 ;  /* 0x0000003c00b47202 */ /* 0x000fe20000000f00 */
[----:B------:R-:W-:Y:S01]  /*451f0*/  IMAD.MOV.U32 R181, RZ, RZ, R61 ;  /* 0x000000ffffb57224 */ /* 0x000fe200078e003d */
[----:B------:R-:W-:Y:S01]  /*45200*/  MOV R176, R63 ;  /* 0x0000003f00b07202 */ /* 0x000fe20000000f00 */
[----:B------:R-:W-:-:S02]  /*45210*/  IMAD.MOV.U32 R182, RZ, RZ, R62 ;  /* 0x000000ffffb67224 */ /* 0x000fc400078e003e */
[----:B------:R-:W-:Y:S01]  /*45220*/  HMMA.1688.F32.TF32 R60, R244, R28, R156 ;  /* 0x0000001cf43c723c */ /* 0x000fe2000008109c */
[----:B------:R-:W-:Y:S04]  /*45230*/  LDS R156, [R0+UR12+0x200] ;  /* 0x0002000c009c7984 */ /* 0x000fe80008000800 */
[----:B------:R-:W-:Y:S04]  /*45240*/  LDS R158, [R0+UR12+0x1200] ;  /* 0x0012000c009e7984 */ /* 0x000fe80008000800 */
[----:B------:R-:W-:Y:S04]  /*45250*/  LDS R157, [R2+UR12+0x200] ;  /* 0x0002000c029d7984 */ /* 0x000fe80008000800 */
[----:B------:R-:W2:Y:S11]  /*45260*/  LDS R159, [R2+UR12+0x1200] ;  /* 0x0012000c029f7984 */ /* 0x000eb60008000800 */
[----:B------:R-:W-:Y:S01]  /*45270*/  IMAD.MOV.U32 R177, RZ, RZ, R60 ;  /* 0x000000ffffb17224 */ /* 0x000fe200078e003c */
[----:B------:R-:W-:Y:S01]  /*45280*/  MOV R179, R62 ;  /* 0x0000003e00b37202 */ /* 0x000fe20000000f00 */
[----:B------:R-:W-:-:S02]  /*45290*/  IMAD.MOV.U32 R178, RZ, RZ, R61 ;  /* 0x000000ffffb27224 */ /* 0x000fc400078e003d */
[----:B------:R-:W-:Y:S02]  /*452a0*/  IMAD.MOV.U32 R183, RZ, RZ, R63 ;  /* 0x000000ffffb77224 */ /* 0x000fe400078e003f */
[----:B------:R-:W-:Y:S01]  /*452b0*/  HMMA.1688.F32.TF32 R60, R244, R8, R160 ;  /* 0x00000008f43c723c */ /* 0x000fe200000810a0 */
[----:B------:R-:W-:Y:S04]  /*452c0*/  LDS R160, [R3+UR12+0x200] ;  /* 0x0002000c03a07984 */ /* 0x000fe80008000800 */
[----:B------:R-:W-:Y:S04]  /*452d0*/  LDS R162, [R3+UR12+0x1200] ;  /* 0x0012000c03a27984 */ /* 0x000fe80008000800 */
[----:B------:R-:W-:Y:S04]  /*452e0*/  LDS R161, [R252+UR12+0x200] ;  /* 0x0002000cfca17984 */ /* 0x000fe80008000800 */
[----:B------:R-:W3:Y:S10]  /*452f0*/  LDS R163, [R252+UR12+0x1200] ;  /* 0x0012000cfca37984 */ /* 0x000ef40008000800 */
[----:B------:R4:W-:Y:S04]  /*45300*/  STL.64 [R1+0x158], R62 ;  /* 0x0001583e01007387 */ /* 0x0009e80000100a00 */
[----:B------:R-:W1:Y:S04]  /*45310*/  LDL.LU.64 R80, [R1+0x610] ;  /* 0x0006100001507983 */ /* 0x000e680000300a00 */
[----:B------:R-:W1:Y:S04]  /*45320*/  LDL.LU.64 R82, [R1+0x618] ;  /* 0x0006180001527983 */ /* 0x000e680000300a00 */
[----:B------:R-:W2:Y:S04]  /*45330*/  LDL.LU.64 R76, [R1+0x710] ;  /* 0x00071000014c7983 */ /* 0x000ea80000300a00 */
[----:B------:R-:W2:Y:S04]  /*45340*/  LDL.LU.64 R78, [R1+0x718] ;  /* 0x00071800014e7983 */ /* 0x000ea80000300a00 */
[----:B------:R-:W3:Y:S04]  /*45350*/  LDL.LU.64 R72, [R1+0x810] ;  /* 0x0008100001487983 */ /* 0x000ee80000300a00 */
[----:B------:R-:W3:Y:S04]  /*45360*/  LDL.LU.64 R74, [R1+0x818] ;  /* 0x00081800014a7983 */ /* 0x000ee80000300a00 */
[----:B------:R-:W3:Y:S04]  /*45370*/  LDL.LU.64 R68, [R1+0x8f0] ;  /* 0x0008f00001447983 */ /* 0x000ee80000300a00 */
[----:B------:R-:W3:Y:S04]  /*45380*/  LDL.LU.64 R70, [R1+0x8f8] ;  /* 0x0008f80001467983 */ /* 0x000ee80000300a00 */
[----:B------:R-:W3:Y:S01]  /*45390*/  LDL.LU.64 R64, [R1+0x940] ;  /* 0x0009400001407983 */ /* 0x000ee20000300a00 */
[----:B------:R-:W-:-:S03]  /*453a0*/  IMAD.MOV.U32 R186, RZ, RZ, R60 ;  /* 0x000000ffffba7224 */ /* 0x000fc600078e003c */
[----:B------:R-:W3:Y:S01]  /*453b0*/  LDL.LU.64 R66, [R1+0x948] ;  /* 0x0009480001427983 */ /* 0x000ee20000300a00 */
[----:B------:R-:W-:-:S03]  /*453c0*/  MOV R187, R61 ;  /* 0x0000003d00bb7202 */ /* 0x000fc60000000f00 */
[----:B------:R-:W3:Y:S04]  /*453d0*/  LDL.LU.64 R60, [R1+0x930] ;  /* 0x00093000013c7983 */ /* 0x000ee80000300a00 */
[----:B----4-:R-:W4:Y:S04]  /*453e0*/  LDL.LU.64 R62, [R1+0x938] ;  /* 0x00093800013e7983 */ /* 0x010f280000300a00 */
[----:B------:R-:W-:Y:S04]  /*453f0*/  STL [R1+0x5b28], R164 ;  /* 0x005b28a401007387 */ /* 0x000fe80000100800 */
[----:B------:R-:W-:Y:S04]  /*45400*/  STL [R1+0x5b24], R165 ;  /* 0x005b24a501007387 */ /* 0x000fe80000100800 */
[----:B------:R3:W-:Y:S04]  /*45410*/  STL [R1+0x5b20], R166 ;  /* 0x005b20a601007387 */ /* 0x0007e80000100800 */
[----:B------:R-:W-:Y:S01]  /*45420*/  STL [R1+0x5b1c], R167 ;  /* 0x005b1ca701007387 */ /* 0x000fe20000100800 */
[C---:B-1----:R-:W-:Y:S06]  /*45430*/  HMMA.1688.F32.TF32 R80, R152.reuse, R16, R80 ;  /* 0x000000109850723c */ /* 0x042fec0000081050 */
[C---:B--2---:R-:W-:Y:S06]  /*45440*/  HMMA.1688.F32.TF32 R76, R152.reuse, R12, R76 ;  /* 0x0000000c984c723c */ /* 0x044fec000008104c */
[C---:B---3--:R-:W-:Y:S06]  /*45450*/  HMMA.1688.F32.TF32 R72, R152.reuse, R24, R72 ;  /* 0x000000189848723c */ /* 0x048fec0000081048 */
[----:B------:R-:W-:Y:S05]  /*45460*/  HMMA.1688.F32.TF32 R68, R152, R20, R68 ;  /* 0x000000149844723c */ /* 0x000fea0000081044 */
[----:B------:R-:W-:Y:S04]  /*45470*/  STL.64 [R1+0x4b0], R80 ;  /* 0x0004b05001007387 */ /* 0x000fe80000100a00 */
[----:B------:R-:W-:Y:S03]  /*45480*/  STL.64 [R1+0x4b8], R82 ;  /* 0x0004b85201007387 */ /* 0x000fe60000100a00 */
[----:B------:R-:W-:Y:S01]  /*45490*/  MOV R166, R79 ;  /* 0x0000004f00a67202 */ /* 0x000fe20000000f00 */
[----:B------:R-:W-:-:S02]  /*454a0*/  IMAD.MOV.U32 R165, RZ, RZ, R78 ;  /* 0x000000ffffa57224 */ /* 0x000fc400078e004e */
[----:B------:R-:W-:Y:S01]  /*454b0*/  IMAD.MOV.U32 R164, RZ, RZ, R77 ;  /* 0x000000ffffa47224 */ /* 0x000fe200078e004d */
[----:B------:R-:W-:Y:S04]  /*454c0*/  STL [R1+0x4a0], R76 ;  /* 0x0004a04c01007387 */ /* 0x000fe80000100800 */
[----:B------:R1:W-:Y:S04]  /*454d0*/  STL [R1+0x5b34], R166 ;  /* 0x005b34a601007387 */ /* 0x0003e80000100800 */
[----:B------:R2:W-:Y:S04]  /*454e0*/  STL [R1+0x5b30], R165 ;  /* 0x005b30a501007387 */ /* 0x0005e80000100800 */
[----:B------:R3:W-:Y:S01]  /*454f0*/  STL [R1+0x5b2c], R164 ;  /* 0x005b2ca401007387 */ /* 0x0007e20000100800 */
[----:B-1----:R-:W-:-:S03]  /*45500*/  IMAD.MOV.U32 R166, RZ, RZ, R69 ;  /* 0x000000ffffa67224 */ /* 0x002fc600078e0045 */
[----:B------:R-:W-:Y:S01]  /*45510*/  STL [R1+0x494], R73 ;  /* 0x0004944901007387 */ /* 0x000fe20000100800 */
[----:B--2---:R-:W-:-:S03]  /*45520*/  MOV R165, R70 ;  /* 0x0000004600a57202 */ /* 0x004fc60000000f00 */
[----:B------:R-:W-:Y:S01]  /*45530*/  STL.64 [R1+0x498], R74 ;  /* 0x0004984a01007387 */ /* 0x000fe20000100a00 */
[----:B---3--:R-:W-:-:S03]  /*45540*/  IMAD.MOV.U32 R164, RZ, RZ, R71 ;  /* 0x000000ffffa47224 */ /* 0x008fc600078e0047 */
[----:B------:R1:W-:Y:S02]  /*45550*/  STL [R1+0x480], R68 ;  /* 0x0004804401007387 */ /* 0x0003e40000100800 */
[C---:B-1----:R-:W-:Y:S06]  /*45560*/  HMMA.1688.F32.TF32 R68, R152.reuse, R32, R64 ;  /* 0x000000209844723c */ /* 0x042fec0000081040 */
[----:B----4-:R-:W-:Y:S01]  /*45570*/  HMMA.1688.F32.TF32 R64, R152, R28, R60 ;  /* 0x0000001c9840723c */ /* 0x010fe2000008103c */
[----:B------:R-:W2:Y:S01]  /*45580*/  LDL.LU.64 R60, [R1+0x920] ;  /* 0x00092000013c7983 */ /* 0x000ea20000300a00 */
[----:B------:R-:W-:-:S15]  /*45590*/  IMAD.MOV.U32 R167, RZ, RZ, R72 ;  /* 0x000000ffffa77224 */ /* 0x000fde00078e0048 */
[----:B------:R-:W-:Y:S04]  /*455a0*/  STL.64 [R1+0x470], R68 ;  /* 0x0004704401007387 */ /* 0x000fe80000100a00 */
[----:B------:R-:W-:Y:S04]  /*455b0*/  STL.64 [R1+0x478], R70 ;  /* 0x0004784601007387 */ /* 0x000fe80000100a00 */
[----:B------:R-:W2:Y:S04]  /*455c0*/  LDL.LU.64 R62, [R1+0x928] ;  /* 0x00092800013e7983 */ /* 0x000ea80000300a00 */
[----:B------:R1:W-:Y:S04]  /*455d0*/  STL.64 [R1+0x460], R64 ;  /* 0x0004604001007387 */ /* 0x0003e80000100a00 */
[----:B------:R3:W-:Y:S04]  /*455e0*/  STL.64 [R1+0x468], R66 ;  /* 0x0004684201007387 */ /* 0x0007e80000100a00 */
[----:B-1----:R-:W4:Y:S04]  /*455f0*/  LDL.LU.64 R64, [R1+0x990] ;  /* 0x0009900001407983 */ /* 0x002f280000300a00 */
[----:B---3--:R-:W4:Y:S04]  /*45600*/  LDL.LU.64 R66, [R1+0x998] ;  /* 0x0009980001427983 */ /* 0x008f280000300a00 */
        /* <DEDUP_REMOVED lines=26> */
[C---:B--2---:R-:W-:Y:S06]  /*457b0*/  HMMA.1688.F32.TF32 R60, R152.reuse, R8, R60 ;  /* 0x00000008983c723c */ /* 0x044fec000008103c */
[----:B----4-:R-:W-:Y:S06]  /*457c0*/  HMMA.1688.F32.TF32 R152, R152, R4, R64 ;  /* 0x000000049898723c */ /* 0x010fec0000081040 */
[C---:B---3--:R-:W-:Y:S06]  /*457d0*/  HMMA.1688.F32.TF32 R68, R156.reuse, R16, R68 ;  /* 0x000000109c44723c */ /* 0x048fec0000081044 */
[C---:B------:R-:W-:Y:S05]  /*457e0*/  HMMA.1688.F32.TF32 R72, R156.reuse, R12, R72 ;  /* 0x0000000c9c48723c */ /* 0x040fea0000081048 */
[----:B------:R-:W-:Y:S01]  /*457f0*/  STL.64 [R1+0x450], R60 ;  /* 0x0004503c01007387 */ /* 0x000fe20000100a00 */
[C---:B------:R-:W-:Y:S03]  /*45800*/  HMMA.1688.F32.TF32 R76, R156.reuse, R24, R76 ;  /* 0x000000189c4c723c */ /* 0x040fe6000008104c */
[----:B------:R1:W-:Y:S03]  /*45810*/  STL.64 [R1+0x458], R62 ;  /* 0x0004583e01007387 */ /* 0x0003e60000100a00 */
[C---:B------:R-:W-:Y:S01]  /*45820*/  HMMA.1688.F32.TF32 R80, R156.reuse, R20, R80 ;  /* 0x000000149c50723c */ /* 0x040fe20000081050 */
[----:B-1----:R-:W2:Y:S05]  /*45830*/  LDL.LU.64 R62, [R1+0x5cb0] ;  /* 0x005cb000013e7983 */ /* 0x002eaa0000300a00 */
[C---:B------:R-:W-:Y:S01]  /*45840*/  HMMA.1688.F32.TF32 R84, R156.reuse, R32, R84 ;  /* 0x000000209c54723c */ /* 0x040fe20000081054 */
[----:B------:R-:W2:Y:S04]  /*45850*/  LDL.LU.64 R60, [R1+0x5ca8] ;  /* 0x005ca800013c7983 */ /* 0x000ea80000300a00 */
[----:B------:R-:W3:Y:S04]  /*45860*/  LDL.LU.64 R66, [R1+0x5ca0] ;  /* 0x005ca00001427983 */ /* 0x000ee80000300a00 */
[----:B------:R-:W3:Y:S01]  /*45870*/  LDL.LU.64 R64, [R1+0x5c98] ;  /* 0x005c980001407983 */ /* 0x000ee20000300a00 */
[C---:B------:R-:W-:Y:S03]  /*45880*/  HMMA.1688.F32.TF32 R88, R156.reuse, R28, R88 ;  /* 0x0000001c9c58723c */ /* 0x040fe60000081058 */
[----:B------:R1:W-:Y:S04]  /*45890*/  STL.64 [R1+0x440], R152 ;  /* 0x0004409801007387 */ /* 0x0003e80000100a00 */
[----:B------:R4:W-:Y:S01]  /*458a0*/  STL.64 [R1+0x448], R154 ;  /* 0x0004489a01007387 */ /* 0x0009e20000100a00 */
[C---:B------:R-:W-:Y:S03]  /*458b0*/  HMMA.1688.F32.TF32 R92, R156.reuse, R8, R92 ;  /* 0x000000089c5c723c */ /* 0x040fe6000008105c */
[----:B-1----:R-:W2:Y:S04]  /*458c0*/  LDL.LU.64 R152, [R1+0xf0] ;  /* 0x0000f00001987983 */ /* 0x002ea80000300a00 */
[----:B----4-:R-:W2:Y:S04]  /*458d0*/  LDL.LU.64 R154, [R1+0xf8] ;  /* 0x0000f800019a7983 */ /* 0x010ea80000300a00 */
[----:B------:R-:W-:Y:S04]  /*458e0*/  STL.64 [R1+0x430], R68 ;  /* 0x0004304401007387 */ /* 0x000fe80000100a00 */
[----:B------:R1:W-:Y:S01]  /*458f0*/  STL.64 [R1+0x438], R70 ;  /* 0x0004384601007387 */ /* 0x0003e20000100a00 */
[----:B------:R-:W-:Y:S03]  /*45900*/  HMMA.1688.F32.TF32 R156, R156, R4, R96 ;  /* 0x000000049c9c723c */ /* 0x000fe60000081060 */
[----:B-1----:R-:W4:Y:S04]  /*45910*/  LDL.LU.64 R70, [R1+0x5c90] ;  /* 0x005c900001467983 */ /* 0x002f280000300a00 */
[----:B------:R-:W4:Y:S04]  /*45920*/  LDL.LU.64 R68, [R1+0x5c88] ;  /* 0x005c880001447983 */ /* 0x000f280000300a00 */
[----:B------:R-:W-:Y:S04]  /*45930*/  STL.64 [R1+0x420], R72 ;  /* 0x0004204801007387 */ /* 0x000fe80000100a00 */
[----:B------:R1:W-:Y:S04]  /*45940*/  STL.64 [R1+0x428], R74 ;  /* 0x0004284a01007387 */ /* 0x0003e80000100a00 */
[----:B-1----:R-:W3:Y:S04]  /*45950*/  LDL.LU.64 R74, [R1+0x5c80] ;  /* 0x005c8000014a7983 */ /* 0x002ee80000300a00 */
[----:B------:R-:W3:Y:S04]  /*45960*/  LDL.LU.64 R72, [R1+0x5c78] ;  /* 0x005c780001487983 */ /* 0x000ee80000300a00 */
        /* <DEDUP_REMOVED lines=20> */
[----:B------:R-:W3:Y:S04]  /*45ab0*/  LDL.LU.64 R98, [R1+0x5c20] ;  /* 0x005c200001627983 */ /* 0x000ee80000300a00 */
[----:B------:R-:W3:Y:S04]  /*45ac0*/  LDL.LU.64 R96, [R1+0x5c18] ;  /* 0x005c180001607983 */ /* 0x000ee80000300a00 */
[----:B------:R1:W-:Y:S04]  /*45ad0*/  STL.64 [R1+0x350], R156 ;  /* 0x0003509c01007387 */ /* 0x0003e80000100a00 */
[----:B------:R1:W-:Y:S04]  /*45ae0*/  STL.64 [R1+0x358], R158 ;  /* 0x0003589e01007387 */ /* 0x0003e80000100a00 */
[----:B-1----:R-:W2:Y:S04]  /*45af0*/  LDL.LU.64 R156, [R1+0x100] ;  /* 0x00010000019c7983 */ /* 0x002ea80000300a00 */
[----:B------:R-:W2:Y:S01]  /*45b00*/  LDL.LU.64 R158, [R1+0x108] ;  /* 0x00010800019e7983 */ /* 0x000ea20000300a00 */
[----:B------:R-:W-:-:S15]  /*45b10*/  HMMA.1688.F32.TF32 R100, R160, R16, R100 ;  /* 0x00000010a064723c */ /* 0x000fde0000081064 */
[----:B------:R-:W-:-:S08]  /*45b20*/  NOP ;  /* 0x0000000000007918 */ /* 0x000fd00000000000 */
[----:B------:R-:W-:Y:S04]  /*45b30*/  STL.64 [R1+0x340], R100 ;  /* 0x0003406401007387 */ /* 0x000fe80000100a00 */
[----:B------:R1:W-:Y:S04]  /*45b40*/  STL.64 [R1+0x348], R102 ;  /* 0x0003486601007387 */ /* 0x0003e80000100a00 */
[----:B-1----:R-:W3:Y:S04]  /*45b50*/  LDL.LU.64 R102, [R1+0x5c10] ;  /* 0x005c100001667983 */ /* 0x002ee80000300a00 */
[----:B------:R-:W3:Y:S01]  /*45b60*/  LDL.LU.64 R100, [R1+0x5c08] ;  /* 0x005c080001647983 */ /* 0x000ee20000300a00 */
[C---:B------:R-:W-:Y:S06]  /*45b70*/  HMMA.1688.F32.TF32 R248, R160.reuse, R20, R248 ;  /* 0x00000014a0f8723c */ /* 0x040fec00000810f8 */
[----:B--2---:R-:W-:-:S15]  /*45b80*/  HMMA.1688.F32.TF32 R156, R160, R12, R156 ;  /* 0x0000000ca09c723c */ /* 0x004fde000008109c */
[----:B------:R-:W-:-:S08]  /*45b90*/  NOP ;  /* 0x0000000000007918 */ /* 0x000fd00000000000 */
[----:B------:R-:W-:Y:S04]  /*45ba0*/  STL.64 [R1+0x330], R156 ;  /* 0x0003309c01007387 */ /* 0x000fe80000100a00 */
[----:B------:R1:W-:Y:S02]  /*45bb0*/  STL.64 [R1+0x338], R158 ;  /* 0x0003389e01007387 */ /* 0x0003e40000100a00 */
[C---:B-1----:R-:W-:Y:S06]  /*45bc0*/  HMMA.1688.F32.TF32 R156, R160.reuse, R24, R152 ;  /* 0x00000018a09c723c */ /* 0x042fec0000081098 */
[----:B------:R-:W-:Y:S01]  /*45bd0*/  HMMA.1688.F32.TF32 R152, R160, R32, R244 ;  /* 0x00000020a098723c */ /* 0x000fe200000810f4 */
[----:B------:R-:W-:Y:S04]  /*45be0*/  LDS R244, [R0+UR12+0x2080] ;  /* 0x0020800c00f47984 */ /* 0x000fe80008000800 */
[----:B------:R-:W-:Y:S01]  /*45bf0*/  LDS R246, [R0+UR12+0x3080] ;  /* 0x0030800c00f67984 */ /* 0x000fe20008000800 */
[C---:B------:R-:W-:Y:S03]  /*45c00*/  HMMA.1688.F32.TF32 R44, R148.reuse, R20, R44 ;  /* 0x00000014942c723c */ /* 0x040fe6000008102c */
[----:B------:R-:W-:Y:S03]  /*45c10*/  LDS R245, [R2+UR12+0x2080] ;  /* 0x0020800c02f57984 */ /* 0x000fe60008000800 */
[----:B------:R-:W-:Y:S01]  /*45c20*/  HMMA.1688.F32.TF32 R48, R148, R32, R48 ;  /* 0x000000209430723c */ /* 0x000fe20000081030 */
[----:B------:R-:W-:Y:S04]  /*45c30*/  LDS R247, [R2+UR12+0x3080] ;  /* 0x0030800c02f77984 */ /* 0x000fe80008000800 */
[----:B------:R-:W-:Y:S04]  /*45c40*/  STL.64 [R1+0x320], R156 ;  /* 0x0003209c01007387 */ /* 0x000fe80000100a00 */
[----:B------:R1:W-:Y:S02]  /*45c50*/  STL.64 [R1+0x328], R158 ;  /* 0x0003289e01007387 */ /* 0x0003e40000100a00 */
[C---:B-1----:R-:W-:Y:S06]  /*45c60*/  HMMA.1688.F32.TF32 R156, R160.reuse, R28, R108 ;  /* 0x0000001ca09c723c */ /* 0x042fec000008106c */
[----:B------:R-:W-:Y:S01]  /*45c70*/  HMMA.1688.F32.TF32 R108, R160, R8, R104 ;  /* 0x00000008a06c723c */ /* 0x000fe20000081068 */
[----:B------:R-:W-:Y:S04]  /*45c80*/  STL.64 [R1+0x310], R248 ;  /* 0x000310f801007387 */ /* 0x000fe80000100a00 */
[----:B------:R-:W-:Y:S04]  /*45c90*/  STL.64 [R1+0x318], R250 ;  /* 0x000318fa01007387 */ /* 0x000fe80000100a00 */
[----:B------:R-:W-:Y:S01]  /*45ca0*/  STL.64 [R1+0x300], R152 ;  /* 0x0003009801007387 */ /* 0x000fe20000100a00 */
[----:B------:R-:W-:Y:S03]  /*45cb0*/  HMMA.1688.F32.TF32 R104, R148, R16, R228 ;  /* 0x000000109468723c */ /* 0x000fe600000810e4 */
[----:B------:R1:W-:Y:S04]  /*45cc0*/  STL.64 [R1+0x308], R154 ;  /* 0x0003089a01007387 */ /* 0x0003e80000100a00 */
[----:B------:R-:W-:Y:S04]  /*45cd0*/  STL.64 [R1+0x2f0], R156 ;  /* 0x0002f09c01007387 */ /* 0x000fe80000100a00 */
[----:B------:R-:W-:Y:S01]  /*45ce0*/  STL.64 [R1+0x2f8], R158 ;  /* 0x0002f89e01007387 */ /* 0x000fe20000100a00 */
[----:B-1----:R-:W-:Y:S03]  /*45cf0*/  HMMA.1688.F32.TF32 R152, R160, R4, R224 ;  /* 0x00000004a098723c */ /* 0x002fe600000810e0 */
[----:B------:R-:W-:Y:S04]  /*45d00*/  STL.64 [R1+0x2e0], R108 ;  /* 0x0002e06c01007387 */ /* 0x000fe80000100a00 */
[----:B------:R1:W-:Y:S01]  /*45d10*/  STL.64 [R1+0x2e8], R110 ;  /* 0x0002e86e01007387 */ /* 0x0003e20000100a00 */
[C---:B------:R-:W-:Y:S03]  /*45d20*/  HMMA.1688.F32.TF32 R52, R148.reuse, R28, R52 ;  /* 0x0000001c9434723c */ /* 0x040fe60000081034 */
[----:B------:R-:W-:Y:S03]  /*45d30*/  LDS R160, [R3+UR12+0x300] ;  /* 0x0003000c03a07984 */ /* 0x000fe60008000800 */
[C---:B------:R-:W-:Y:S01]  /*45d40*/  HMMA.1688.F32.TF32 R56, R148.reuse, R8, R56 ;  /* 0x000000089438723c */ /* 0x040fe20000081038 */
[----:B------:R-:W-:Y:S04]  /*45d50*/  LDS R162, [R3+UR12+0x1300] ;  /* 0x0013000c03a27984 */ /* 0x000fe80008000800 */
[----:B------:R-:W-:Y:S01]  /*45d60*/  LDS R161, [R252+UR12+0x300] ;  /* 0x0003000cfca17984 */ /* 0x000fe20008000800 */
[C---:B-1----:R-:W-:Y:S03]  /*45d70*/  HMMA.1688.F32.TF32 R108, R148.reuse, R12, R36 ;  /* 0x0000000c946c723c */ /* 0x042fe60000081024 */
[----:B------:R-:W-:Y:S04]  /*45d80*/  LDS R163, [R252+UR12+0x1300] ;  /* 0x0013000cfca37984 */ /* 0x000fe80008000800 */
[----:B------:R-:W-:Y:S04]  /*45d90*/  STL.64 [R1+0x140], R152 ;  /* 0x0001409801007387 */ /* 0x000fe80000100a00 */
[----:B------:R-:W-:Y:S04]  /*45da0*/  STL.64 [R1+0x148], R154 ;  /* 0x0001489a01007387 */ /* 0x000fe80000100a00 */
[----:B------:R1:W-:Y:S04]  /*45db0*/  STL.64 [R1+0x130], R104 ;  /* 0x0001306801007387 */ /* 0x0003e80000100a00 */
[----:B------:R2:W-:Y:S01]  /*45dc0*/  STL.64 [R1+0x138], R106 ;  /* 0x0001386a01007387 */ /* 0x0005e20000100a00 */
[C---:B------:R-:W-:Y:S03]  /*45dd0*/  HMMA.1688.F32.TF32 R36, R148.reuse, R24, R40 ;  /* 0x000000189424723c */ /* 0x040fe60000081028 */
[----:B------:R-:W-:Y:S04]  /*45de0*/  LDS R40, [R3+UR12+0x280] ;  /* 0x0002800c03287984 */ /* 0x000fe80008000800 */
[----:B-1----:R-:W4:Y:S04]  /*45df0*/  LDL.LU.64 R104, [R1+0x650] ;  /* 0x0006500001687983 */ /* 0x002f280000300a00 */
[----:B------:R1:W-:Y:S04]  /*45e00*/  STL.64 [R1+0x120], R108 ;  /* 0x0001206c01007387 */ /* 0x0003e80000100a00 */
[----:B------:R3:W-:Y:S04]  /*45e10*/  STL.64 [R1+0x128], R110 ;  /* 0x0001286e01007387 */ /* 0x0007e80000100a00 */
[----:B--2---:R-:W4:Y:S04]  /*45e20*/  LDL.LU.64 R106, [R1+0x658] ;  /* 0x00065800016a7983 */ /* 0x004f280000300a00 */
[----:B------:R-:W-:Y:S04]  /*45e30*/  STL.64 [R1+0x110], R36 ;  /* 0x0001102401007387 */ /* 0x000fe80000100a00 */
[----:B------:R-:W-:Y:S04]  /*45e40*/  STL.64 [R1+0x118], R38 ;  /* 0x0001182601007387 */ /* 0x000fe80000100a00 */
[----:B------:R-:W2:Y:S04]  /*45e50*/  LDL.LU.64 R152, [R1+0x750] ;  /* 0x0007500001987983 */ /* 0x000ea80000300a00 */
[----:B------:R-:W2:Y:S04]  /*45e60*/  LDL.LU.64 R154, [R1+0x758] ;  /* 0x00075800019a7983 */ /* 0x000ea80000300a00 */
[----:B------:R-:W-:Y:S04]  /*45e70*/  LDS R42, [R3+UR12+0x1280] ;  /* 0x0012800c032a7984 */ /* 0x000fe80008000800 */
[----:B------:R-:W-:Y:S04]  /*45e80*/  LDS R41, [R252+UR12+0x280] ;  /* 0x0002800cfc297984 */ /* 0x000fe80008000800 */
[----:B------:R-:W4:Y:S01]  /*45e90*/  LDS R43, [R252+UR12+0x1280] ;  /* 0x0012800cfc2b7984 */ /* 0x000f220008000800 */
[----:B------:R-:W-:Y:S03]  /*45ea0*/  HMMA.1688.F32.TF32 R60, R148, R4, R60 ;  /* 0x00000004943c723c */ /* 0x000fe6000008103c */
[----:B-1----:R-:W2:Y:S04]  /*45eb0*/  LDL.LU.64 R108, [R1+0x830] ;  /* 0x00083000016c7983 */ /* 0x002ea80000300a00 */
[----:B---3--:R-:W3:Y:S04]  /*45ec0*/  LDL.LU.64 R110, [R1+0x838] ;  /* 0x00083800016e7983 */ /* 0x008ee80000300a00 */
[----:B------:R-:W-:Y:S04]  /*45ed0*/  STL [R1+0x5a4c], R44 ;  /* 0x005a4c2c01007387 */ /* 0x000fe80000100800 */
[----:B------:R-:W-:Y:S04]  /*45ee0*/  STL [R1+0x5a48], R45 ;  /* 0x005a482d01007387 */ /* 0x000fe80000100800 */
[----:B------:R-:W-:Y:S04]  /*45ef0*/  STL [R1+0x5a44], R46 ;  /* 0x005a442e01007387 */ /* 0x000fe80000100800 */
[----:B------:R-:W-:Y:S04]  /*45f00*/  STL [R1+0x5a40], R47 ;  /* 0x005a402f01007387 */ /* 0x000fe80000100800 */
[----:B------:R-:W-:Y:S04]  /*45f10*/  STL [R1+0x5a5c], R48 ;  /* 0x005a5c3001007387 */ /* 0x000fe80000100800 */
[----:B------:R1:W-:Y:S04]  /*45f20*/  STL [R1+0x5a58], R49 ;  /* 0x005a583101007387 */ /* 0x0003e80000100800 */
        /* <DEDUP_REMOVED lines=14> */
[----:B-1----:R-:W3:Y:S04]  /*46010*/  LDL.LU.64 R48, [R1+0x910] ;  /* 0x0009100001307983 */ /* 0x002ee80000300a00 */
[----:B------:R-:W3:Y:S04]  /*46020*/  LDL.LU.64 R50, [R1+0x918] ;  /* 0x0009180001327983 */ /* 0x000ee80000300a00 */
[----:B------:R-:W-:Y:S04]  /*46030*/  LDS R36, [R0+UR12+0x300] ;  /* 0x0003000c00247984 */ /* 0x000fe80008000800 */
[----:B------:R-:W-:Y:S04]  /*46040*/  LDS R38, [R0+UR12+0x1300] ;  /* 0x0013000c00267984 */ /* 0x000fe80008000800 */
[----:B------:R-:W-:Y:S04]  /*46050*/  LDS R37, [R2+UR12+0x300] ;  /* 0x0003000c02257984 */ /* 0x000fe80008000800 */
[----:B------:R-:W1:Y:S04]  /*46060*/  LDS R39, [R2+UR12+0x1300] ;  /* 0x0013000c02277984 */ /* 0x000e680008000800 */
[----:B------:R-:W-:Y:S04]  /*46070*/  LDS R156, [R0+UR12+0x380] ;  /* 0x0003800c009c7984 */ /* 0x000fe80008000800 */
[----:B------:R-:W-:Y:S04]  /*46080*/  LDS R158, [R0+UR12+0x1380] ;  /* 0x0013800c009e7984 */ /* 0x000fe80008000800 */
[----:B------:R-:W-:Y:S04]  /*46090*/  LDS R157, [R2+UR12+0x380] ;  /* 0x0003800c029d7984 */ /* 0x000fe80008000800 */
[----:B------:R-:W1:Y:S04]  /*460a0*/  LDS R159, [R2+UR12+0x1380] ;  /* 0x0013800c029f7984 */ /* 0x000e680008000800 */
[----:B------:R-:W-:Y:S04]  /*460b0*/  LDS R228, [R3+UR12+0x2000] ;  /* 0x0020000c03e47984 */ /* 0x000fe80008000800 */
[----:B------:R-:W-:Y:S04]  /*460c0*/  LDS R230, [R3+UR12+0x3000] ;  /* 0x0030000c03e67984 */ /* 0x000fe80008000800 */
[----:B------:R-:W-:Y:S04]  /*460d0*/  LDS R229, [R252+UR12+0x2000] ;  /* 0x0020000cfce57984 */ /* 0x000fe80008000800 */
[----:B------:R-:W-:Y:S01]  /*460e0*/  LDS R231, [R252+UR12+0x3000] ;  /* 0x0030000cfce77984 */ /* 0x000fe20008000800 */
[----:B----4-:R-:W-:-:S15]  /*460f0*/  HMMA.1688.F32.TF32 R44, R40, R16, R104 ;  /* 0x00000010282c723c */ /* 0x010fde0000081068 */
[----:B------:R-:W-:-:S08]  /*46100*/  NOP ;  /* 0x0000000000007918 */ /* 0x000fd00000000000 */
[----:B------:R-:W-:Y:S04]  /*46110*/  STL.64 [R1+0x100], R44 ;  /* 0x0001002c01007387 */ /* 0x000fe80000100a00 */
[----:B------:R2:W-:Y:S04]  /*46120*/  STL.64 [R1+0x108], R46 ;  /* 0x0001082e01007387 */ /* 0x0005e80000100a00 */
[----:B------:R-:W4:Y:S04]  /*46130*/  LDL.LU.64 R104, [R1+0x900] ;  /* 0x0009000001687983 */ /* 0x000f280000300a00 */
[----:B------:R-:W4:Y:S01]  /*46140*/  LDL.LU.64 R106, [R1+0x908] ;  /* 0x00090800016a7983 */ /* 0x000f220000300a00 */
[----:B--2---:R-:W-:-:S15]  /*46150*/  HMMA.1688.F32.TF32 R44, R40, R12, R152 ;  /* 0x0000000c282c723c */ /* 0x004fde0000081098 */
[----:B------:R-:W-:-:S09]  /*46160*/  NOP ;  /* 0x0000000000007918 */ /* 0x000fd20000000000 */
[----:B------:R-:W-:Y:S01]  /*46170*/  IMAD.MOV.U32 R63, RZ, RZ, R46 ;  /* 0x000000ffff3f7224 */ /* 0x000fe200078e002e */
[----:B------:R-:W-:Y:S01]  /*46180*/  MOV R62, R45 ;  /* 0x0000002d003e7202 */ /* 0x000fe20000000f00 */
[----:B------:R-:W-:Y:S01]  /*46190*/  IMAD.MOV.U32 R61, RZ, RZ, R44 ;  /* 0x000000ffff3d7224 */ /* 0x000fe200078e002c */
[----:B------:R-:W-:Y:S04]  /*461a0*/  STL [R1+0xfc], R47 ;  /* 0x0000fc2f01007387 */ /* 0x000fe80000100800 */
[----:B------:R-:W-:Y:S04]  /*461b0*/  STL [R1+0x5a78], R63 ;  /* 0x005a783f01007387 */ /* 0x000fe80000100800 */
[----:B------:R-:W-:Y:S04]  /*461c0*/  STL [R1+0x5a74], R62 ;  /* 0x005a743e01007387 */ /* 0x000fe80000100800 */
[----:B------:R2:W-:Y:S04]  /*461d0*/  STL [R1+0x5a70], R61 ;  /* 0x005a703d01007387 */ /* 0x0005e80000100800 */
[----:B------:R-:W4:Y:S04]  /*461e0*/  LDL.LU.64 R56, [R1+0x8e0] ;  /* 0x0008e00001387983 */ /* 0x000f280000300a00 */
[----:B------:R-:W4:Y:S01]  /*461f0*/  LDL.LU.64 R58, [R1+0x8e8] ;  /* 0x0008e800013a7983 */ /* 0x000f220000300a00 */
[C---:B---3--:R-:W-:Y:S06]  /*46200*/  HMMA.1688.F32.TF32 R52, R40.reuse, R24, R108 ;  /* 0x000000182834723c */ /* 0x048fec000008106c */
[----:B--2---:R-:W-:-:S15]  /*46210*/  HMMA.1688.F32.TF32 R60, R40, R20, R48 ;  /* 0x00000014283c723c */ /* 0x004fde0000081030 */
[----:B------:R-:W-:-:S03]  /*46220*/  NOP ;  /* 0x0000000000007918 */ /* 0x000fc60000000000 */
[----:B------:R-:W-:Y:S01]  /*46230*/  IMAD.MOV.U32 R47, RZ, RZ, R54 ;  /* 0x000000ffff2f7224 */ /* 0x000fe200078e0036 */
[----:B------:R-:W-:Y:S01]  /*46240*/  MOV R46, R53 ;  /* 0x00000035002e7202 */ /* 0x000fe20000000f00 */
[----:B------:R-:W-:Y:S01]  /*46250*/  IMAD.MOV.U32 R45, RZ, RZ, R52 ;  /* 0x000000ffff2d7224 */ /* 0x000fe200078e0034 */
[----:B------:R-:W-:Y:S04]  /*46260*/  STL [R1+0x5a88], R55 ;  /* 0x005a883701007387 */ /* 0x000fe80000100800 */
[----:B------:R-:W-:Y:S04]  /*46270*/  STL [R1+0x5a84], R47 ;  /* 0x005a842f01007387 */ /* 0x000fe80000100800 */
[----:B------:R-:W-:Y:S04]  /*46280*/  STL [R1+0x5a80], R46 ;  /* 0x005a802e01007387 */ /* 0x000fe80000100800 */
[----:B------:R-:W-:Y:S01]  /*46290*/  STL [R1+0x5a7c], R45 ;  /* 0x005a7c2d01007387 */ /* 0x000fe20000100800 */
[----:B------:R-:W-:Y:S01]  /*462a0*/  IMAD.MOV.U32 R44, RZ, RZ, R63 ;  /* 0x000000ffff2c7224 */ /* 0x000fe200078e003f */
[----:B------:R-:W-:Y:S01]  /*462b0*/  MOV R50, R61 ;  /* 0x0000003d00327202 */ /* 0x000fe20000000f00 */
[----:B------:R-:W-:-:S02]  /*462c0*/  IMAD.MOV.U32 R51, RZ, RZ, R62 ;  /* 0x000000ffff337224 */ /* 0x000fc400078e003e */
[----:B------:R-:W-:Y:S02]  /*462d0*/  IMAD.MOV.U32 R49, RZ, RZ, R60 ;  /* 0x000000ffff317224 */ /* 0x000fe400078e003c */
[----:B------:R-:W2:Y:S04]  /*462e0*/  LDL.LU.64 R60, [R1+0x8d0] ;  /* 0x0008d000013c7983 */ /* 0x000ea80000300a00 */
[----:B------:R-:W2:Y:S04]  /*462f0*/  LDL.LU.64 R62, [R1+0x8d8] ;  /* 0x0008d800013e7983 */ /* 0x000ea80000300a00 */
[----:B------:R3:W-:Y:S04]  /*46300*/  STL [R1+0x5a98], R44 ;  /* 0x005a982c01007387 */ /* 0x0007e80000100800 */
[----:B------:R-:W-:Y:S04]  /*46310*/  STL [R1+0x5a94], R51 ;  /* 0x005a943301007387 */ /* 0x000fe80000100800 */
[----:B------:R-:W-:Y:S04]  /*46320*/  STL [R1+0x5a90], R50 ;  /* 0x005a903201007387 */ /* 0x000fe80000100800 */
[----:B------:R-:W-:Y:S04]  /*46330*/  STL [R1+0x5a8c], R49 ;  /* 0x005a8c3101007387 */ /* 0x000fe80000100800 */
[----:B---3--:R-:W3:Y:S04]  /*46340*/  LDL.LU.64 R44, [R1+0x7b0] ;  /* 0x0007b000012c7983 */ /* 0x008ee80000300a00 */
[----:B------:R-:W3:Y:S01]  /*46350*/  LDL.LU.64 R46, [R1+0x7b8] ;  /* 0x0007b800012e7983 */ /* 0x000ee20000300a00 */
[----:B----4-:R-:W-:-:S15]  /*46360*/  HMMA.1688.F32.TF32 R104, R40, R32, R104 ;  /* 0x000000202868723c */ /* 0x010fde0000081068 */
[----:B------:R-:W-:-:S09]  /*46370*/  NOP ;  /* 0x0000000000007918 */ /* 0x000fd20000000000 */
[----:B------:R-:W-:Y:S01]  /*46380*/  MOV R48, R107 ;  /* 0x0000006b00307202 */ /* 0x000fe20000000f00 */
[----:B------:R-:W-:Y:S01]  /*46390*/  IMAD.MOV.U32 R54, RZ, RZ, R106 ;  /* 0x000000ffff367224 */ /* 0x000fe200078e006a */
[----:B------:R-:W-:Y:S01]  /*463a0*/  MOV R52, R104 ;  /* 0x0000006800347202 */ /* 0x000fe20000000f00 */
[----:B------:R-:W-:Y:S02]  /*463b0*/  IMAD.MOV.U32 R53, RZ, RZ, R105 ;  /* 0x000000ffff357224 */ /* 0x000fe400078e0069 */
[----:B------:R4:W-:Y:S04]  /*463c0*/  STL [R1+0x5aa8], R48 ;  /* 0x005aa83001007387 */ /* 0x0009e80000100800 */
[----:B------:R-:W-:Y:S04]  /*463d0*/  STL [R1+0x5aa4], R54 ;  /* 0x005aa43601007387 */ /* 0x000fe80000100800 */
[----:B------:R-:W-:Y:S04]  /*463e0*/  STL [R1+0x5aa0], R53 ;  /* 0x005aa03501007387 */ /* 0x000fe80000100800 */
[----:B------:R2:W-:Y:S04]  /*463f0*/  STL [R1+0x5a9c], R52 ;  /* 0x005a9c3401007387 */ /* 0x0005e80000100800 */
[----:B----4-:R-:W1:Y:S04]  /*46400*/  LDL.LU.64 R48, [R1+0x620] ;  /* 0x0006200001307983 */ /* 0x010e680000300a00 */
[----:B------:R-:W1:Y:S01]  /*46410*/  LDL.LU.64 R50, [R1+0x628] ;  /* 0x0006280001327983 */ /* 0x000e620000300a00 */
[----:B------:R-:W-:-:S15]  /*46420*/  HMMA.1688.F32.TF32 R104, R40, R28, R56 ;  /* 0x0000001c2868723c */ /* 0x000fde0000081038 */
[----:B------:R-:W-:-:S09]  /*46430*/  NOP ;  /* 0x0000000000007918 */ /* 0x000fd20000000000 */
[----:B------:R-:W-:Y:S01]  /*46440*/  IMAD.MOV.U32 R59, RZ, RZ, R107 ;  /* 0x000000ffff3b7224 */ /* 0x000fe200078e006b */
[----:B------:R-:W-:Y:S01]  /*46450*/  MOV R58, R106 ;  /* 0x0000006a003a7202 */ /* 0x000fe20000000f00 */
[----:B------:R-:W-:Y:S02]  /*46460*/  IMAD.MOV.U32 R57, RZ, RZ, R105 ;  /* 0x000000ffff397224 */ /* 0x000fe400078e0069 */
[----:B------:R-:W-:Y:S01]  /*46470*/  IMAD.MOV.U32 R56, RZ, RZ, R104 ;  /* 0x000000ffff387224 */ /* 0x000fe200078e0068 */
[----:B------:R-:W-:Y:S04]  /*46480*/  STL [R1+0x5ab8], R59 ;  /* 0x005ab83b01007387 */ /* 0x000fe80000100800 */
[----:B------:R-:W-:Y:S04]  /*46490*/  STL [R1+0x5ab4], R58 ;  /* 0x005ab43a01007387 */ /* 0x000fe80000100800 */
[----:B------:R-:W-:Y:S04]  /*464a0*/  STL [R1+0x5ab0], R57 ;  /* 0x005ab03901007387 */ /* 0x000fe80000100800 */
[----:B------:R4:W-:Y:S04]  /*464b0*/  STL [R1+0x5aac], R56 ;  /* 0x005aac3801007387 */ /* 0x0009e80000100800 */
        /* <DEDUP_REMOVED lines=9> */
[----:B------:R-:W-:Y:S04]  /*46550*/  STL [R1+0x5ac8], R60 ;  /* 0x005ac83c01007387 */ /* 0x000fe80000100800 */
[----:B------:R2:W-:Y:S04]  /*46560*/  STL [R1+0x5ac4], R61 ;  /* 0x005ac43d01007387 */ /* 0x0005e80000100800 */
[----:B------:R-:W-:Y:S04]  /*46570*/  STL [R1+0x5ac0], R62 ;  /* 0x005ac03e01007387 */ /* 0x000fe80000100800 */
[----:B------:R3:W-:Y:S04]  /*46580*/  STL [R1+0x5abc], R63 ;  /* 0x005abc3f01007387 */ /* 0x0007e80000100800 */
[----:B----4-:R-:W4:Y:S01]  /*46590*/  LDL.LU.64 R56, [R1+0x790] ;  /* 0x0007900001387983 */ /* 0x010f220000300a00 */
[----:B------:R-:W-:Y:S01]  /*465a0*/  MOV R55, R40 ;  /* 0x0000002800377202 */ /* 0x000fe20000000f00 */
[----:B------:R-:W-:Y:S01]  /*465b0*/  IMAD.MOV.U32 R47, RZ, RZ, R41 ;  /* 0x000000ffff2f7224 */ /* 0x000fe200078e0029 */
[----:B------:R-:W-:Y:S01]  /*465c0*/  MOV R45, R43 ;  /* 0x0000002b002d7202 */ /* 0x000fe20000000f00 */
[----:B------:R-:W-:Y:S01]  /*465d0*/  IMAD.MOV.U32 R46, RZ, RZ, R42 ;  /* 0x000000ffff2e7224 */ /* 0x000fe200078e002a */
[----:B------:R-:W4:Y:S04]  /*465e0*/  LDL.LU.64 R58, [R1+0x798] ;  /* 0x00079800013a7983 */ /* 0x000f280000300a00 */
[----:B------:R-:W-:Y:S04]  /*465f0*/  STL [R1+0x5ad8], R45 ;  /* 0x005ad82d01007387 */ /* 0x000fe80000100800 */
[----:B------:R-:W-:Y:S04]  /*46600*/  STL [R1+0x5ad4], R46 ;  /* 0x005ad42e01007387 */ /* 0x000fe80000100800 */
[----:B------:R-:W-:Y:S04]  /*46610*/  STL [R1+0x5ad0], R47 ;  /* 0x005ad02f01007387 */ /* 0x000fe80000100800 */
[----:B------:R-:W-:Y:S04]  /*46620*/  STL [R1+0x5acc], R55 ;  /* 0x005acc3701007387 */ /* 0x000fe80000100800 */
[----:B--2---:R-:W2:Y:S04]  /*46630*/  LDL.LU.64 R60, [R1+0x780] ;  /* 0x00078000013c7983 */ /* 0x004ea80000300a00 */
[----:B---3--:R-:W2:Y:S01]  /*46640*/  LDL.LU.64 R62, [R1+0x788] ;  /* 0x00078800013e7983 */ /* 0x008ea20000300a00 */
[----:B-1----:R-:W-:-:S15]  /*46650*/  HMMA.1688.F32.TF32 R40, R36, R16, R48 ;  /* 0x000000102428723c */ /* 0x002fde0000081030 */
        /* <DEDUP_REMOVED lines=9> */
[----:B-1----:R-:W3:Y:S01]  /*466f0*/  LDL.LU.64 R44, [R1+0x760] ;  /* 0x00076000012c7983 */ /* 0x002ee20000300a00 */
[----:B------:R-:W-:Y:S03]  /*46700*/  HMMA.1688.F32.TF32 R40, R36, R12, R104 ;  /* 0x0000000c2428723c */ /* 0x000fe60000081068 */
[----:B------:R-:W3:Y:S04]  /*46710*/  LDL.LU.64 R46, [R1+0x768] ;  /* 0x00076800012e7983 */ /* 0x000ee80000300a00 */
[----:B------:R-:W3:Y:S04]  /*46720*/  LDL.LU.64 R104, [R1+0x740] ;  /* 0x0007400001687983 */ /* 0x000ee80000300a00 */
[----:B------:R-:W3:-:S13]  /*46730*/  LDL.LU.64 R106, [R1+0x748] ;  /* 0x00074800016a7983 */ /* 0x000eda0000300a00 */
[----:B------:R-:W-:Y:S01]  /*46740*/  IMAD.MOV.U32 R48, RZ, RZ, R40 ;  /* 0x000000ffff307224 */ /* 0x000fe200078e0028 */
[----:B------:R-:W-:Y:S01]  /*46750*/  MOV R54, R41 ;  /* 0x0000002900367202 */ /* 0x000fe20000000f00 */
[----:B------:R-:W-:Y:S01]  /*46760*/  IMAD.MOV.U32 R53, RZ, RZ, R42 ;  /* 0x000000ffff357224 */ /* 0x000fe200078e002a */
[----:B------:R-:W3:Y:S01]  /*46770*/  LDL.LU.64 R40, [R1+0x730] ;  /* 0x0007300001287983 */ /* 0x000ee20000300a00 */
[----:B------:R-:W-:-:S03]  /*46780*/  IMAD.MOV.U32 R52, RZ, RZ, R43 ;  /* 0x000000ffff347224 */ /* 0x000fc600078e002b */
[----:B------:R-:W3:Y:S04]  /*46790*/  LDL.LU.64 R42, [R1+0x738] ;  /* 0x00073800012a7983 */ /* 0x000ee80000300a00 */
[----:B------:R-:W-:Y:S04]  /*467a0*/  STL [R1+0x5af8], R52 ;  /* 0x005af83401007387 */ /* 0x000fe80000100800 */
[----:B------:R-:W-:Y:S04]  /*467b0*/  STL [R1+0x5af4], R53 ;  /* 0x005af43501007387 */ /* 0x000fe80000100800 */
[----:B------:R-:W-:Y:S04]  /*467c0*/  STL [R1+0x5af0], R54 ;  /* 0x005af03601007387 */ /* 0x000fe80000100800 */
[----:B------:R2:W-:Y:S01]  /*467d0*/  STL [R1+0x5aec], R48 ;  /* 0x005aec3001007387 */ /* 0x0005e20000100800 */
[C---:B----4-:R-:W-:Y:S06]  /*467e0*/  HMMA.1688.F32.TF32 R108, R36.reuse, R24, R56 ;  /* 0x00000018246c723c */ /* 0x050fec0000081038 */
[----:B--2---:R-:W-:-:S15]  /*467f0*/  HMMA.1688.F32.TF32 R48, R36, R20, R60 ;  /* 0x000000142430723c */ /* 0x004fde000008103c */
[----:B------:R-:W-:-:S03]  /*46800*/  NOP ;  /* 0x0000000000007918 */ /* 0x000fc60000000000 */
[----:B------:R-:W-:Y:S01]  /*46810*/  MOV R56, R111 ;  /* 0x0000006f00387202 */ /* 0x000fe20000000f00 */
[----:B------:R-:W-:Y:S01]  /*46820*/  IMAD.MOV.U32 R57, RZ, RZ, R110 ;  /* 0x000000ffff397224 */ /* 0x000fe200078e006e */
[----:B------:R-:W-:Y:S01]  /*46830*/  MOV R59, R108 ;  /* 0x0000006c003b7202 */ /* 0x000fe20000000f00 */
[----:B------:R-:W-:Y:S02]  /*46840*/  IMAD.MOV.U32 R58, RZ, RZ, R109 ;  /* 0x000000ffff3a7224 */ /* 0x000fe400078e006d */
[----:B------:R-:W-:Y:S04]  /*46850*/  STL [R1+0x5b08], R56 ;  /* 0x005b083801007387 */ /* 0x000fe80000100800 */
[----:B------:R-:W-:Y:S04]  /*46860*/  STL [R1+0x5b04], R57 ;  /* 0x005b043901007387 */ /* 0x000fe80000100800 */
[----:B------:R-:W-:Y:S04]  /*46870*/  STL [R1+0x5b00], R58 ;  /* 0x005b003a01007387 */ /* 0x000fe80000100800 */
[----:B------:R1:W-:Y:S01]  /*46880*/  STL [R1+0x5afc], R59 ;  /* 0x005afc3b01007387 */ /* 0x0003e20000100800 */
[----:B------:R-:W-:Y:S01]  /*46890*/  IMAD.MOV.U32 R60, RZ, RZ, R48 ;  /* 0x000000ffff3c7224 */ /* 0x000fe200078e0030 */
[----:B------:R-:W-:Y:S01]  /*468a0*/  MOV R62, R50 ;  /* 0x00000032003e7202 */ /* 0x000fe20000000f00 */
[----:B------:R-:W-:-:S02]  /*468b0*/  IMAD.MOV.U32 R61, RZ, RZ, R49 ;  /* 0x000000ffff3d7224 */ /* 0x000fc400078e0031 */
[----:B------:R-:W-:-:S05]  /*468c0*/  IMAD.MOV.U32 R63, RZ, RZ, R51 ;  /* 0x000000ffff3f7224 */ /* 0x000fca00078e0033 */
[----:B------:R-:W-:Y:S04]  /*468d0*/  STL [R1+0x5b18], R63 ;  /* 0x005b183f01007387 */ /* 0x000fe80000100800 */
[----:B------:R-:W-:Y:S04]  /*468e0*/  STL [R1+0x5b14], R62 ;  /* 0x005b143e01007387 */ /* 0x000fe80000100800 */
[----:B------:R-:W-:Y:S04]  /*468f0*/  STL [R1+0x5b10], R61 ;  /* 0x005b103d01007387 */ /* 0x000fe80000100800 */
[----:B------:R2:W-:Y:S01]  /*46900*/  STL [R1+0x5b0c], R60 ;  /* 0x005b0c3c01007387 */ /* 0x0005e20000100800 */
[C---:B---3--:R-:W-:Y:S06]  /*46910*/  HMMA.1688.F32.TF32 R48, R36.reuse, R32, R44 ;  /* 0x000000202430723c */ /* 0x048fec000008102c */
[----:B-1----:R-:W-:-:S15]  /*46920*/  HMMA.1688.F32.TF32 R56, R36, R28, R104 ;  /* 0x0000001c2438723c */ /* 0x002fde0000081068 */
[----:B------:R-:W-:-:S03]  /*46930*/  NOP ;  /* 0x0000000000007918 */ /* 0x000fc60000000000 */
[----:B------:R-:W-:Y:S01]  /*46940*/  MOV R46, R49 ;  /* 0x00000031002e7202 */ /* 0x000fe20000000f00 */
[----:B------:R-:W-:Y:S02]  /*46950*/  IMAD.MOV.U32 R47, RZ, RZ, R50 ;  /* 0x000000ffff2f7224 */ /* 0x000fe400078e0032 */
[----:B------:R-:W-:-:S03]  /*46960*/  IMAD.MOV.U32 R55, RZ, RZ, R51 ;  /* 0x000000ffff377224 */ /* 0x000fc600078e0033 */
[----:B------:R-:W-:Y:S01]  /*46970*/  MOV R49, R56 ;  /* 0x0000003800317202 */ /* 0x000fe20000000f00 */
[----:B------:R-:W-:Y:S01]  /*46980*/  IMAD.MOV.U32 R50, RZ, RZ, R57 ;  /* 0x000000ffff327224 */ /* 0x000fe200078e0039 */
[----:B------:R-:W-:Y:S01]  /*46990*/  MOV R44, R59 ;  /* 0x0000003b002c7202 */ /* 0x000fe20000000f00 */
[----:B------:R-:W-:Y:S01]  /*469a0*/  IMAD.MOV.U32 R51, RZ, RZ, R58 ;  /* 0x000000ffff337224 */ /* 0x000fe200078e003a */
[----:B------:R-:W3:Y:S04]  /*469b0*/  LDL.LU.64 R56, [R1+0x540] ;  /* 0x0005400001387983 */ /* 0x000ee80000300a00 */
[----:B------:R-:W3:Y:S01]  /*469c0*/  LDL.LU.64 R58, [R1+0x548] ;  /* 0x00054800013a7983 */ /* 0x000ee20000300a00 */
[----:B------:R-:W-:Y:S03]  /*469d0*/  HMMA.1688.F32.TF32 R40, R36, R8, R40 ;  /* 0x000000082428723c */ /* 0x000fe60000081028 */
[----:B--2---:R-:W2:Y:S04]  /*469e0*/  LDL.LU.64 R60, [R1+0x530] ;  /* 0x00053000013c7983 */ /* 0x004ea80000300a00 */
[----:B------:R-:W2:Y:S04]  /*469f0*/  LDL.LU.64 R62, [R1+0x538] ;  /* 0x00053800013e7983 */ /* 0x000ea80000300a00 */
[----:B------:R-:W4:Y:S04]  /*46a00*/  LDL.LU.64 R224, [R1+0x520] ;  /* 0x0005200001e07983 */ /* 0x000f280000300a00 */
[----:B------:R-:W4:Y:S01]  /*46a10*/  LDL.LU.64 R226, [R1+0x528] ;  /* 0x0005280001e27983 */ /* 0x000f220000300a00 */
[----:B------:R-:W-:-:S03]  /*46a20*/  IMAD.MOV.U32 R45, RZ, RZ, R48 ;  /* 0x000000ffff2d7224 */ /* 0x000fc600078e0030 */
[----:B------:R-:W2:Y:S04]  /*46a30*/  LDL.LU.64 R152, [R1+0x510] ;  /* 0x0005100001987983 */ /* 0x000ea80000300a00 */
[----:B------:R-:W2:Y:S01]  /*46a40*/  LDL.LU.64 R154, [R1+0x518] ;  /* 0x00051800019a7983 */ /* 0x000ea20000300a00 */
[----:B------:R-:W-:Y:S01]  /*46a50*/  IMAD.MOV.U32 R52, RZ, RZ, R40 ;  /* 0x000000ffff347224 */ /* 0x000fe200078e0028 */
[----:B------:R-:W-:Y:S01]  /*46a60*/  MOV R54, R42 ;  /* 0x0000002a00367202 */ /* 0x000fe20000000f00 */
[----:B------:R-:W-:Y:S01]  /*46a70*/  IMAD.MOV.U32 R53, RZ, RZ, R41 ;  /* 0x000000ffff357224 */ /* 0x000fe200078e0029 */
[----:B------:R-:W2:Y:S01]  /*46a80*/  LDL.LU.64 R148, [R1+0x500] ;  /* 0x0005000001947983 */ /* 0x000ea20000300a00 */
[----:B------:R-:W-:-:S03]  /*46a90*/  IMAD.MOV.U32 R48, RZ, RZ, R43 ;  /* 0x000000ffff307224 */ /* 0x000fc600078e002b */
[----:B------:R-:W2:Y:S04]  /*46aa0*/  LDL.LU.64 R150, [R1+0x508] ;  /* 0x0005080001967983 */ /* 0x000ea80000300a00 */
[----:B------:R-:W2:Y:S04]  /*46ab0*/  LDL.LU.64 R40, [R1+0x4f0] ;  /* 0x0004f00001287983 */ /* 0x000ea80000300a00 */
[----:B------:R-:W2:Y:S04]  /*46ac0*/  LDL.LU.64 R42, [R1+0x4f8] ;  /* 0x0004f800012a7983 */ /* 0x000ea80000300a00 */
[----:B------:R-:W2:Y:S04]  /*46ad0*/  LDL.LU.64 R108, [R1+0x4e0] ;  /* 0x0004e000016c7983 */ /* 0x000ea80000300a00 */
[----:B------:R-:W2:Y:S04]  /*46ae0*/  LDL.LU.64 R110, [R1+0x4e8] ;  /* 0x0004e800016e7983 */ /* 0x000ea80000300a00 */
[----:B------:R-:W2:Y:S04]  /*46af0*/  LDL.LU.64 R104, [R1+0x4d0] ;  /* 0x0004d00001687983 */ /* 0x000ea80000300a00 */
[----:B------:R-:W2:Y:S01]  /*46b00*/  LDL.LU.64 R106, [R1+0x4d8] ;  /* 0x0004d800016a7983 */ /* 0x000ea20000300a00 */
[----:B---3--:R-:W-:Y:S06]  /*46b10*/  HMMA.1688.F32.TF32 R36, R36, R4, R56 ;  /* 0x000000042424723c */ /* 0x008fec0000081038 */
[----:B----4-:R-:W-:-:S15]  /*46b20*/  HMMA.1688.F32.TF32 R248, R160, R12, R224 ;  /* 0x0000000ca0f8723c */ /* 0x010fde00000810e0 */
[----:B------:R-:W-:-:S03]  /*46b30*/  NOP ;  /* 0x0000000000007918 */ /* 0x000fc60000000000 */
[----:B------:R-:W-:Y:S01]  /*46b40*/  IMAD.MOV.U32 R56, RZ, RZ, R36 ;  /* 0x000000ffff387224 */ /* 0x000fe200078e0024 */
[----:B------:R-:W-:Y:S01]  /*46b50*/  MOV R57, R37 ;  /* 0x0000002500397202 */ /* 0x000fe20000000f00 */
[----:B------:R-:W-:Y:S02]  /*46b60*/  IMAD.MOV.U32 R58, RZ, RZ, R38 ;  /* 0x000000ffff3a7224 */ /* 0x000fe400078e0026 */
[----:B------:R-:W-:Y:S02]  /*46b70*/  IMAD.MOV.U32 R59, RZ, RZ, R39 ;  /* 0x000000ffff3b7224 */ /* 0x000fe400078e0027 */
[C---:B--2---:R-:W-:Y:S06]  /*46b80*/  HMMA.1688.F32.TF32 R36, R160.reuse, R16, R60 ;  /* 0x00000010a024723c */ /* 0x044fec000008103c */
[C---:B------:R-:W-:Y:S06]  /*46b90*/  HMMA.1688.F32.TF32 R224, R160.reuse, R24, R152 ;  /* 0x00000018a0e0723c */ /* 0x040fec0000081098 */
[----:B------:R-:W-:Y:S01]  /*46ba0*/  HMMA.1688.F32.TF32 R152, R160, R8, R104 ;  /* 0x00000008a098723c */ /* 0x000fe20000081068 */
[----:B------:R-:W2:Y:S04]  /*46bb0*/  LDL.LU.64 R104, [R1+0x660] ;  /* 0x0006600001687983 */ /* 0x000ea80000300a00 */
[----:B------:R-:W2:Y:S07]  /*46bc0*/  LDL.LU.64 R106, [R1+0x668] ;  /* 0x00066800016a7983 */ /* 0x000eae0000300a00 */
[----:B------:R-:W-:Y:S01]  /*46bd0*/  MOV R63, R36 ;  /* 0x00000024003f7202 */ /* 0x000fe20000000f00 */
[----:B------:R-:W-:Y:S01]  /*46be0*/  IMAD.MOV.U32 R62, RZ, RZ, R37 ;  /* 0x000000ffff3e7224 */ /* 0x000fe200078e0025 */
[----:B------:R-:W-:Y:S01]  /*46bf0*/  MOV R60, R39 ;  /* 0x00000027003c7202 */ /* 0x000fe20000000f00 */
[----:B------:R-:W-:-:S02]  /*46c00*/  IMAD.MOV.U32 R61, RZ, RZ, R38 ;  /* 0x000000ffff3d7224 */ /* 0x000fc400078e0026 */
[C---:B------:R-:W-:Y:S06]  /*46c10*/  HMMA.1688.F32.TF32 R36, R160.reuse, R20, R148 ;  /* 0x00000014a024723c */ /* 0x040fec0000081094 */
[----:B------:R-:W-:Y:S01]  /*46c20*/  HMMA.1688.F32.TF32 R148, R160, R28, R108 ;  /* 0x0000001ca094723c */ /* 0x000fe2000008106c */
[----:B------:R-:W3:Y:S04]  /*46c30*/  LDL.LU.64 R108, [R1+0x4c0] ;  /* 0x0004c000016c7983 */ /* 0x000ee80000300a00 */
[----:B------:R-:W3:Y:S01]  /*46c40*/  LDL.LU.64 R110, [R1+0x4c8] ;  /* 0x0004c800016e7983 */ /* 0x000ee20000300a00 */
[C---:B------:R-:W-:Y:S06]  /*46c50*/  HMMA.1688.F32.TF32 R68, R156.reuse, R16, R68 ;  /* 0x000000109c44723c */ /* 0x040fec0000081044 */
[C---:B------:R-:W-:Y:S06]  /*46c60*/  HMMA.1688.F32.TF32 R72, R156.reuse, R12, R72 ;  /* 0x0000000c9c48723c */ /* 0x040fec0000081048 */
[C---:B------:R-:W-:Y:S06]  /*46c70*/  HMMA.1688.F32.TF32 R76, R156.reuse, R24, R76 ;  /* 0x000000189c4c723c */ /* 0x040fec000008104c */
[C---:B------:R-:W-:Y:S06]  /*46c80*/  HMMA.1688.F32.TF32 R80, R156.reuse, R20, R80 ;  /* 0x000000149c50723c */ /* 0x040fec0000081050 */
[C---:B------:R-:W-:Y:S06]  /*46c90*/  HMMA.1688.F32.TF32 R84, R156.reuse, R32, R84 ;  /* 0x000000209c54723c */ /* 0x040fec0000081054 */
[C---:B------:R-:W-:Y:S06]  /*46ca0*/  HMMA.1688.F32.TF32 R88, R156.reuse, R28, R88 ;  /* 0x0000001c9c58723c */ /* 0x040fec0000081058 */
[C---:B------:R-:W-:Y:S06]  /*46cb0*/  HMMA.1688.F32.TF32 R92, R156.reuse, R8, R92 ;  /* 0x000000089c5c723c */ /* 0x040fec000008105c */
[----:B------:R-:W-:Y:S01]  /*46cc0*/  HMMA.1688.F32.TF32 R96, R156, R4, R96 ;  /* 0x000000049c60723c */ /* 0x000fe20000081060 */
[----:B------:R-:W-:Y:S04]  /*46cd0*/  LDS R156, [R3+UR12+0x380] ;  /* 0x0003800c039c7984 */ /* 0x000fe80008000800 */
[----:B------:R-:W-:Y:S04]  /*46ce0*/  LDS R158, [R3+UR12+0x1380] ;  /* 0x0013800c039e7984 */ /* 0x000fe80008000800 */
[----:B------:R-:W-:Y:S04]  /*46cf0*/  LDS R157, [R252+UR12+0x380] ;  /* 0x0003800cfc9d7984 */ /* 0x000fe80008000800 */
[----:B------:R-:W1:Y:S02]  /*46d00*/  LDS R159, [R252+UR12+0x1380] ;  /* 0x0013800cfc9f7984 */ /* 0x000e640008000800 */
[C---:B-1----:R-:W-:Y:S06]  /*46d10*/  HMMA.1688.F32.TF32 R100, R156.reuse, R24, R100 ;  /* 0x000000189c64723c */ /* 0x042fec0000081064 */
[C---:B--2---:R-:W-:Y:S06]  /*46d20*/  HMMA.1688.F32.TF32 R104, R156.reuse, R16, R104 ;  /* 0x000000109c68723c */ /* 0x044fec0000081068 */
[----:B---3--:R-:W-:-:S15]  /*46d30*/  HMMA.1688.F32.TF32 R108, R156, R12, R108 ;  /* 0x0000000c9c6c723c */ /* 0x008fde000008106c */
[----:B------:R-:W-:-:S02]  /*46d40*/  NOP ;  /* 0x0000000000007918 */ /* 0x000fc40000000000 */
[----:B------:R-:W-:Y:S04]  /*46d50*/  STL.64 [R1+0x5d0], R104 ;  /* 0x0005d06801007387 */ /* 0x000fe80000100a00 */
[----:B------:R1:W-:Y:S04]  /*46d60*/  STL.64 [R1+0x5d8], R106 ;  /* 0x0005d86a01007387 */ /* 0x0003e80000100a00 */
[----:B-1----:R-:W2:Y:S04]  /*46d70*/  LDL.LU.64 R106, [R1+0x5c00] ;  /* 0x005c0000016a7983 */ /* 0x002ea80000300a00 */
[----:B------:R-:W2:Y:S04]  /*46d80*/  LDL.LU.64 R104, [R1+0x5bf8] ;  /* 0x005bf80001687983 */ /* 0x000ea80000300a00 */
[----:B------:R-:W-:Y:S04]  /*46d90*/  STL.64 [R1+0x940], R108 ;  /* 0x0009406c01007387 */ /* 0x000fe80000100a00 */
[----:B------:R1:W-:Y:S04]  /*46da0*/  STL.64 [R1+0x948], R110 ;  /* 0x0009486e01007387 */ /* 0x0003e80000100a00 */
[----:B-1----:R-:W3:Y:S04]  /*46db0*/  LDL.LU.64 R110, [R1+0x5bf0] ;  /* 0x005bf000016e7983 */ /* 0x002ee80000300a00 */
[----:B------:R-:W3:Y:S04]  /*46dc0*/  LDL.LU.64 R108, [R1+0x5be8] ;  /* 0x005be800016c7983 */ /* 0x000ee80000300a00 */
[----:B------:R1:W-:Y:S04]  /*46dd0*/  STL.64 [R1+0x930], R100 ;  /* 0x0009306401007387 */ /* 0x0003e80000100a00 */
[----:B------:R4:W-:Y:S01]  /*46de0*/  STL.64 [R1+0x938], R102 ;  /* 0x0009386601007387 */ /* 0x0009e20000100a00 */
[----:B-1----:R-:W-:-:S03]  /*46df0*/  IMAD.MOV.U32 R100, RZ, RZ, R112 ;  /* 0x000000ffff647224 */ /* 0x002fc600078e0070 */
[----:B------:R-:W3:Y:S01]  /*46e00*/  LDL.LU R112, [R1+0x5be4] ;  /* 0x005be40001707983 */ /* 0x000ee20000300800 */
[----:B------:R-:W-:Y:S01]  /*46e10*/  IMAD.MOV.U32 R101, RZ, RZ, R113 ;  /* 0x000000ffff657224 */ /* 0x000fe200078e0071 */
[----:B----4-:R-:W-:Y:S01]  /*46e20*/  MOV R102, R114 ;  /* 0x0000007200667202 */ /* 0x010fe20000000f00 */
[----:B------:R-:W-:Y:S01]  /*46e30*/  IMAD.MOV.U32 R103, RZ, RZ, R115 ;  /* 0x000000ffff677224 */ /* 0x000fe200078e0073 */
[----:B------:R-:W4:Y:S04]  /*46e40*/  LDL.LU R113, [R1+0x5be0] ;  /* 0x005be00001717983 */ /* 0x000f280000300800 */
[----:B------:R-:W4:Y:S04]  /*46e50*/  LDL.LU R114, [R1+0x5bdc] ;  /* 0x005bdc0001727983 */ /* 0x000f280000300800 */
[----:B------:R-:W4:Y:S01]  /*46e60*/  LDL.LU R115, [R1+0x5bd8] ;  /* 0x005bd80001737983 */ /* 0x000f220000300800 */
[C---:B--2---:R-:W-:Y:S06]  /*46e70*/  HMMA.1688.F32.TF32 R104, R156.reuse, R20, R104 ;  /* 0x000000149c68723c */ /* 0x044fec0000081068 */
[----:B---3--:R-:W-:-:S15]  /*46e80*/  HMMA.1688.F32.TF32 R108, R156, R32, R108 ;  /* 0x000000209c6c723c */ /* 0x008fde000008106c */
[----:B------:R-:W-:-:S02]  /*46e90*/  NOP ;  /* 0x0000000000007918 */ /* 0x000fc40000000000 */
[----:B------:R1:W-:Y:S04]  /*46ea0*/  STL.64 [R1+0x920], R104 ;  /* 0x0009206801007387 */ /* 0x0003e80000100a00 */
[----:B------:R2:W-:Y:S01]  /*46eb0*/  STL.64 [R1+0x928], R106 ;  /* 0x0009286a01007387 */ /* 0x0005e20000100a00 */
[----:B-1----:R-:W-:Y:S01]  /*46ec0*/  IMAD.MOV.U32 R104, RZ, RZ, R116 ;  /* 0x000000ffff687224 */ /* 0x002fe200078e0074 */
[----:B------:R-:W-:Y:S02]  /*46ed0*/  MOV R105, R117 ;  /* 0x0000007500697202 */ /* 0x000fe40000000f00 */
[----:B------:R-:W3:Y:S01]  /*46ee0*/  LDL.LU R116, [R1+0x5bd4] ;  /* 0x005bd40001747983 */ /* 0x000ee20000300800 */
[----:B--2---:R-:W-:-:S03]  /*46ef0*/  IMAD.MOV.U32 R106, RZ, RZ, R118 ;  /* 0x000000ffff6a7224 */ /* 0x004fc600078e0076 */
[----:B------:R-:W3:Y:S01]  /*46f00*/  LDL.LU R117, [R1+0x5bd0] ;  /* 0x005bd00001757983 */ /* 0x000ee20000300800 */
[----:B------:R-:W-:-:S03]  /*46f10*/  IMAD.MOV.U32 R107, RZ, RZ, R119 ;  /* 0x000000ffff6b7224 */ /* 0x000fc600078e0077 */
[----:B------:R-:W3:Y:S04]  /*46f20*/  LDL.LU R118, [R1+0x5bcc] ;  /* 0x005bcc0001767983 */ /* 0x000ee80000300800 */
[----:B------:R-:W3:Y:S01]  /*46f30*/  LDL.LU R119, [R1+0x5bc8] ;  /* 0x005bc80001777983 */ /* 0x000ee20000300800 */
[----:B----4-:R-:W-:Y:S03]  /*46f40*/  HMMA.1688.F32.TF32 R112, R156, R28, R112 ;  /* 0x0000001c9c70723c */ /* 0x010fe60000081070 */
[----:B------:R1:W-:Y:S04]  /*46f50*/  STL.64 [R1+0x910], R108 ;  /* 0x0009106c01007387 */ /* 0x0003e80000100a00 */
[----:B------:R2:W-:Y:S01]  /*46f60*/  STL.64 [R1+0x918], R110 ;  /* 0x0009186e01007387 */ /* 0x0005e20000100a00 */
[----:B-1----:R-:W-:Y:S01]  /*46f70*/  MOV R108, R192 ;  /* 0x000000c0006c7202 */ /* 0x002fe20000000f00 */
[----:B------:R-:W-:-:S02]  /*46f80*/  IMAD.MOV.U32 R109, RZ, RZ, R193 ;  /* 0x000000ffff6d7224 */ /* 0x000fc400078e00c1 */
[----:B------:R-:W4:Y:S01]  /*46f90*/  LDL.LU R192, [R1+0x5bc4] ;  /* 0x005bc40001c07983 */ /* 0x000f220000300800 */
[----:B--2---:R-:W-:Y:S01]  /*46fa0*/  IMAD.MOV.U32 R110, RZ, RZ, R194 ;  /* 0x000000ffff6e7224 */ /* 0x004fe200078e00c2 */
[----:B------:R-:W-:Y:S02]  /*46fb0*/  MOV R111, R195 ;  /* 0x000000c3006f7202 */ /* 0x000fe40000000f00 */
[----:B------:R-:W4:Y:S04]  /*46fc0*/  LDL.LU R193, [R1+0x5bc0] ;  /* 0x005bc00001c17983 */ /* 0x000f280000300800 */
[----:B------:R-:W4:Y:S04]  /*46fd0*/  LDL.LU R194, [R1+0x5bbc] ;  /* 0x005bbc0001c27983 */ /* 0x000f280000300800 */
[----:B------:R-:W4:Y:S04]  /*46fe0*/  LDL.LU R195, [R1+0x5bb8] ;  /* 0x005bb80001c37983 */ /* 0x000f280000300800 */
[----:B------:R1:W-:Y:S04]  /*46ff0*/  STL.64 [R1+0x900], R112 ;  /* 0x0009007001007387 */ /* 0x0003e80000100a00 */
[----:B------:R2:W-:Y:S04]  /*47000*/  STL.64 [R1+0x908], R114 ;  /* 0x0009087201007387 */ /* 0x0005e80000100a00 */
[----:B-1----:R-:W4:Y:S04]  /*47010*/  LDL.LU R112, [R1+0x1b0] ;  /* 0x0001b00001707983 */ /* 0x002f280000300800 */
[----:B------:R-:W4:Y:S04]  /*47020*/  LDL.LU R113, [R1+0x1b4] ;  /* 0x0001b40001717983 */ /* 0x000f280000300800 */
[----:B--2---:R-:W2:Y:S04]  /*47030*/  LDL.LU R114, [R1+0x1b8] ;  /* 0x0001b80001727983 */ /* 0x004ea80000300800 */
[----:B------:R-:W2:Y:S01]  /*47040*/  LDL.LU R115, [R1+0x1bc] ;  /* 0x0001bc0001737983 */ /* 0x000ea20000300800 */
[C---:B------:R-:W-:Y:S06]  /*47050*/  HMMA.1688.F32.TF32 R40, R160.reuse, R32, R40 ;  /* 0x00000020a028723c */ /* 0x040fec0000081028 */
[----:B------:R-:W-:Y:S01]  /*47060*/  HMMA.1688.F32.TF32 R64, R160, R4, R64 ;  /* 0x00000004a040723c */ /* 0x000fe20000081040 */
[----:B------:R-:W-:Y:S04]  /*47070*/  LDS R160, [R0+UR12+0x2000] ;  /* 0x0020000c00a07984 */ /* 0x000fe80008000800 */
[----:B------:R-:W-:Y:S04]  /*47080*/  LDS R162, [R0+UR12+0x3000] ;  /* 0x0030000c00a27984 */ /* 0x000fe80008000800 */
[----:B------:R-:W-:Y:S04]  /*47090*/  LDS R161, [R2+UR12+0x2000] ;  /* 0x0020000c02a17984 */ /* 0x000fe80008000800 */
[----:B------:R-:W1:Y:S01]  /*470a0*/  LDS R163, [R2+UR12+0x3000] ;  /* 0x0030000c02a37984 */ /* 0x000e620008000800 */
[----:B---3--:R-:W-:-:S15]  /*470b0*/  HMMA.1688.F32.TF32 R116, R156, R8, R116 ;  /* 0x000000089c74723c */ /* 0x008fde0000081074 */
[----:B------:R-:W-:-:S08]  /*470c0*/  NOP ;  /* 0x0000000000007918 */ /* 0x000fd00000000000 */
[----:B------:R-:W-:Y:S04]  /*470d0*/  STL.64 [R1+0x8f0], R116 ;  /* 0x0008f07401007387 */ /* 0x000fe80000100a00 */
[----:B------:R1:W-:Y:S01]  /*470e0*/  STL.64 [R1+0x8f8], R118 ;  /* 0x0008f87601007387 */ /* 0x0003e20000100a00 */
[----:B----4-:R-:W-:Y:S06]  /*470f0*/  HMMA.1688.F32.TF32 R192, R156, R4, R192 ;  /* 0x000000049cc0723c */ /* 0x010fec00000810c0 */
[C---:B-1----:R-:W-:Y:S06]  /*47100*/  HMMA.1688.F32.TF32 R116, R160.reuse, R14, R108 ;  /* 0x0000000ea074723c */ /* 0x042fec000008106c */
[C---:B------:R-:W-:Y:S06]  /*47110*/  HMMA.1688.F32.TF32 R108, R160.reuse, R22, R100 ;  /* 0x00000016a06c723c */ /* 0x040fec0000081064 */
[C---:B--2---:R-:W-:Y:S06]  /*47120*/  HMMA.1688.F32.TF32 R156, R160.reuse, R18, R112 ;  /* 0x00000012a09c723c */ /* 0x044fec0000081070 */
[C---:B------:R-:W-:Y:S06]  /*47130*/  HMMA.1688.F32.TF32 R112, R160.reuse, R26, R104 ;  /* 0x0000001aa070723c */ /* 0x040fec0000081068 */
[C---:B------:R-:W-:Y:S06]  /*47140*/  HMMA.1688.F32.TF32 R104, R160.reuse, R34, R196 ;  /* 0x00000022a068723c */ /* 0x040fec00000810c4 */
[C---:B------:R-:W-:Y:S01]  /*47150*/  HMMA.1688.F32.TF32 R100, R160.reuse, R30, R240 ;  /* 0x0000001ea064723c */ /* 0x040fe200000810f0 */
        /* <DEDUP_REMOVED lines=9> */
[----:B------:R1:W-:Y:S04]  /*471f0*/  STL.64 [R1+0x758], R110 ;  /* 0x0007586e01007387 */ /* 0x0003e80000100a00 */
[----:B------:R-:W-:Y:S04]  /*47200*/  STL.64 [R1+0x740], R104 ;  /* 0x0007406801007387 */ /* 0x000fe80000100a00 */
[----:B------:R2:W-:Y:S01]  /*47210*/  STL.64 [R1+0x748], R106 ;  /* 0x0007486a01007387 */ /* 0x0005e20000100a00 */
[C---:B-1----:R-:W-:Y:S03]  /*47220*/  HMMA.1688.F32.TF32 R108, R160.reuse, R10, R188 ;  /* 0x0000000aa06c723c */ /* 0x042fe600000810bc */
[----:B------:R-:W-:Y:S04]  /*47230*/  STL.64 [R1+0x730], R100 ;  /* 0x0007306401007387 */ /* 0x000fe80000100a00 */
[----:B------:R1:W-:Y:S01]  /*47240*/  STL.64 [R1+0x738], R102 ;  /* 0x0007386601007387 */ /* 0x0003e20000100a00 */
[----:B--2---:R-:W-:Y:S01]  /*47250*/  HMMA.1688.F32.TF32 R104, R160, R6, R200 ;  /* 0x00000006a068723c */ /* 0x004fe200000810c8 */
[----:B------:R-:W-:Y:S01]  /*47260*/  IMAD.MOV.U32 R116, RZ, RZ, R168 ;  /* 0x000000ffff747224 */ /* 0x000fe200078e00a8 */
[----:B------:R-:W-:Y:S01]  /*47270*/  MOV R118, R170 ;  /* 0x000000aa00767202 */ /* 0x000fe20000000f00 */
[----:B------:R-:W-:Y:S01]  /*47280*/  IMAD.MOV.U32 R117, RZ, RZ, R169 ;  /* 0x000000ffff757224 */ /* 0x000fe200078e00a9 */
[----:B------:R-:W-:Y:S01]  /*47290*/  MOV R157, R145 ;  /* 0x00000091009d7202 */ /* 0x000fe20000000f00 */
[----:B------:R-:W-:Y:S01]  /*472a0*/  IMAD.MOV.U32 R119, RZ, RZ, R171 ;  /* 0x000000ffff777224 */ /* 0x000fe200078e00ab */
[----:B------:R-:W-:Y:S01]  /*472b0*/  MOV R196, R137 ;  /* 0x0000008900c47202 */ /* 0x000fe20000000f00 */
[----:B------:R-:W-:-:S02]  /*472c0*/  IMAD.MOV.U32 R156, RZ, RZ, R144 ;  /* 0x000000ffff9c7224 */ /* 0x000fc400078e0090 */
[----:B------:R-:W-:Y:S01]  /*472d0*/  IMAD.MOV.U32 R197, RZ, RZ, R138 ;  /* 0x000000ffffc57224 */ /* 0x000fe200078e008a */
[C---:B-1----:R-:W-:Y:S01]  /*472e0*/  HMMA.1688.F32.TF32 R100, R228.reuse, R18, R204 ;  /* 0x00000012e464723c */ /* 0x042fe200000810cc */
[----:B------:R-:W-:Y:S01]  /*472f0*/  IMAD.MOV.U32 R158, RZ, RZ, R140 ;  /* 0x000000ffff9e7224 */ /* 0x000fe200078e008c */
[----:B------:R-:W-:Y:S01]  /*47300*/  MOV R199, R132 ;  /* 0x0000008400c77202 */ /* 0x000fe20000000f00 */
[----:B------:R-:W-:Y:S01]  /*47310*/  IMAD.MOV.U32 R159, RZ, RZ, R136 ;  /* 0x000000ffff9f7224 */ /* 0x000fe200078e0088 */
[----:B------:R-:W-:Y:S04]  /*47320*/  LDS R112, [R3+UR12+0x2100] ;  /* 0x0021000c03707984 */ /* 0x000fe80008000800 */
        /* <DEDUP_REMOVED lines=8> */
[----:B------:R-:W-:-:S02]  /*473b0*/  IMAD.MOV.U32 R198, RZ, RZ, R139 ;  /* 0x000000ffffc67224 */ /* 0x000fc400078e008b */
[----:B------:R-:W-:Y:S03]  /*473c0*/  LDS R114, [R3+UR12+0x3100] ;  /* 0x0031000c03727984 */ /* 0x000fe60008000800 */
[----:B------:R-:W-:Y:S01]  /*473d0*/  HMMA.1688.F32.TF32 R172, R244, R6, R172 ;  /* 0x00000006f4ac723c */ /* 0x000fe200000810ac */
[----:B------:R-:W-:Y:S04]  /*473e0*/  LDS R113, [R252+UR12+0x2100] ;  /* 0x0021000cfc717984 */ /* 0x000fe80008000800 */
[----:B------:R-:W-:Y:S01]  /*473f0*/  LDS R115, [R252+UR12+0x3100] ;  /* 0x0031000cfc737984 */ /* 0x000fe20008000800 */
[C---:B-1----:R-:W-:Y:S03]  /*47400*/  HMMA.1688.F32.TF32 R100, R228.reuse, R22, R216 ;  /* 0x00000016e464723c */ /* 0x042fe600000810d8 */
[----:B------:R-:W-:Y:S04]  /*47410*/  STL.64 [R1+0x5a0], R108 ;  /* 0x0005a06c01007387 */ /* 0x000fe80000100a00 */
[----:B------:R1:W-:Y:S04]  /*47420*/  STL.64 [R1+0x5a8], R110 ;  /* 0x0005a86e01007387 */ /* 0x0003e80000100a00 */
[----:B------:R-:W-:Y:S04]  /*47430*/  STL.64 [R1+0x590], R104 ;  /* 0x0005906801007387 */ /* 0x000fe80000100a00 */
[----:B------:R2:W-:Y:S01]  /*47440*/  STL.64 [R1+0x598], R106 ;  /* 0x0005986a01007387 */ /* 0x0005e20000100a00 */
[C---:B-1----:R-:W-:Y:S07]  /*47450*/  HMMA.1688.F32.TF32 R108, R228.reuse, R34, R220 ;  /* 0x00000022e46c723c */ /* 0x042fee00000810dc */
[----:B------:R-:W-:Y:S01]  /*47460*/  STL.64 [R1+0x580], R100 ;  /* 0x0005806401007387 */ /* 0x000fe20000100a00 */
[----:B--2---:R-:W-:Y:S03]  /*47470*/  HMMA.1688.F32.TF32 R104, R228, R30, R232 ;  /* 0x0000001ee468723c */ /* 0x004fe600000810e8 */
[----:B------:R1:W-:Y:S01]  /*47480*/  STL.64 [R1+0x588], R102 ;  /* 0x0005886601007387 */ /* 0x0003e20000100a00 */
[----:B------:R-:W-:Y:S01]  /*47490*/  IMAD.MOV.U32 R200, RZ, RZ, R133 ;  /* 0x000000ffffc87224 */ /* 0x000fe200078e0085 */
[----:B------:R-:W-:Y:S01]  /*474a0*/  MOV R202, R135 ;  /* 0x0000008700ca7202 */ /* 0x000fe20000000f00 */
[----:B------:R-:W-:Y:S01]  /*474b0*/  IMAD.MOV.U32 R201, RZ, RZ, R134 ;  /* 0x000000ffffc97224 */ /* 0x000fe200078e0086 */
[----:B------:R-:W-:Y:S01]  /*474c0*/  MOV R161, R143 ;  /* 0x0000008f00a17202 */ /* 0x000fe20000000f00 */
[----:B------:R-:W-:Y:S01]  /*474d0*/  IMAD.MOV.U32 R203, RZ, RZ, R141 ;  /* 0x000000ffffcb7224 */ /* 0x000fe200078e008d */
[----:B------:R-:W-:Y:S01]  /*474e0*/  LDS R232, [R3+UR12+0x2300] ;  /* 0x0023000c03e87984 */ /* 0x000fe20008000800 */
[----:B------:R-:W-:-:S02]  /*474f0*/  IMAD.MOV.U32 R160, RZ, RZ, R142 ;  /* 0x000000ffffa07224 */ /* 0x000fc400078e008e */
[----:B------:R-:W-:Y:S01]  /*47500*/  IMAD.MOV.U32 R162, RZ, RZ, R146 ;  /* 0x000000ffffa27224 */ /* 0x000fe200078e0092 */
[----:B------:R-:W-:Y:S01]  /*47510*/  LDS R234, [R3+UR12+0x3300] ;  /* 0x0033000c03ea7984 */ /* 0x000fe20008000800 */
[C---:B-1----:R-:W-:Y:S03]  /*47520*/  HMMA.1688.F32.TF32 R100, R228.reuse, R10, R236 ;  /* 0x0000000ae464723c */ /* 0x042fe600000810ec */
[----:B------:R-:W-:Y:S04]  /*47530*/  STL.64 [R1+0x570], R108 ;  /* 0x0005706c01007387 */ /* 0x000fe80000100a00 */
[----:B------:R1:W-:Y:S04]  /*47540*/  STL.64 [R1+0x578], R110 ;  /* 0x0005786e01007387 */ /* 0x0003e80000100a00 */
[----:B------:R-:W-:Y:S04]  /*47550*/  STL.64 [R1+0x560], R104 ;  /* 0x0005606801007387 */ /* 0x000fe80000100a00 */
[----:B------:R2:W-:Y:S01]  /*47560*/  STL.64 [R1+0x568], R106 ;  /* 0x0005686a01007387 */ /* 0x0005e20000100a00 */
[----:B-1----:R-:W-:Y:S01]  /*47570*/  HMMA.1688.F32.TF32 R108, R228, R6, R120 ;  /* 0x00000006e46c723c */ /* 0x002fe20000081078 */
[----:B------:R-:W-:-:S02]  /*47580*/  IMAD.MOV.U32 R163, RZ, RZ, R147 ;  /* 0x000000ffffa37224 */ /* 0x000fc400078e0093 */
[----:B------:R-:W-:Y:S04]  /*47590*/  LDS R233, [R252+UR12+0x2300] ;  /* 0x0023000cfce97984 */ /* 0x000fe80008000800 */
[----:B------:R-:W-:Y:S01]  /*475a0*/  STL.64 [R1+0x550], R100 ;  /* 0x0005506401007387 */ /* 0x000fe20000100a00 */
[C---:B--2---:R-:W-:Y:S03]  /*475b0*/  HMMA.1688.F32.TF32 R104, R244.reuse, R18, R124 ;  /* 0x00000012f468723c */ /* 0x044fe6000008107c */
[----:B------:R1:W-:Y:S04]  /*475c0*/  STL.64 [R1+0x558], R102 ;  /* 0x0005586601007387 */ /* 0x0003e80000100a00 */
[----:B------:R-:W-:Y:S04]  /*475d0*/  LDS R235, [R252+UR12+0x3300] ;  /* 0x0033000cfceb7984 */ /* 0x000fe80008000800 */
[----:B------:R-:W-:Y:S01]  /*475e0*/  LDS R228, [R0+UR12+0x2380] ;  /* 0x0023800c00e47984 */ /* 0x000fe20008000800 */
[----:B-1----:R-:W-:Y:S03]  /*475f0*/  HMMA.1688.F32.TF32 R100, R244, R14, R128 ;  /* 0x0000000ef464723c */ /* 0x002fe60000081080 */
[----:B------:R-:W-:Y:S04]  /*47600*/  STL.64 [R1+0x4c0], R108 ;  /* 0x0004c06c01007387 */ /* 0x000fe80000100a00 */
[----:B------:R-:W-:Y:S04]  /*47610*/  STL.64 [R1+0x4c8], R110 ;  /* 0x0004c86e01007387 */ /* 0x000fe80000100a00 */
[----:B------:R-:W-:Y:S04]  /*47620*/  STL.64 [R1+0x1b0], R104 ;  /* 0x0001b06801007387 */ /* 0x000fe80000100a00 */
[----:B------:R-:W-:Y:S04]  /*47630*/  STL.64 [R1+0x1b8], R106 ;  /* 0x0001b86a01007387 */ /* 0x000fe80000100a00 */
[----:B------:R-:W2:Y:S04]  /*47640*/  LDL.LU R168, [R1+0x5bb4] ;  /* 0x005bb40001a87983 */ /* 0x000ea80000300800 */
[----:B------:R-:W-:Y:S04]  /*47650*/  LDS R104, [R3+UR12+0x2080] ;  /* 0x0020800c03687984 */ /* 0x000fe80008000800 */
[----:B------:R-:W-:Y:S04]  /*47660*/  STL.64 [R1+0x1a0], R100 ;  /* 0x0001a06401007387 */ /* 0x000fe80000100a00 */
[----:B------:R-:W-:Y:S04]  /*47670*/  STL.64 [R1+0x1a8], R102 ;  /* 0x0001a86601007387 */ /* 0x000fe80000100a00 */
[----:B------:R-:W2:Y:S04]  /*47680*/  LDL.LU R169, [R1+0x5bb0] ;  /* 0x005bb00001a97983 */ /* 0x000ea80000300800 */
[----:B------:R-:W2:Y:S04]  /*47690*/  LDL.LU R170, [R1+0x5bac] ;  /* 0x005bac0001aa7983 */ /* 0x000ea80000300800 */
[----:B------:R-:W2:Y:S04]  /*476a0*/  LDL.LU R171, [R1+0x5ba8] ;  /* 0x005ba80001ab7983 */ /* 0x000ea80000300800 */
[----:B------:R-:W3:Y:S04]  /*476b0*/  LDL.LU R144, [R1+0x5ba4] ;  /* 0x005ba40001907983 */ /* 0x000ee80000300800 */
[----:B------:R-:W3:Y:S04]  /*476c0*/  LDL.LU R145, [R1+0x5ba0] ;  /* 0x005ba00001917983 */ /* 0x000ee80000300800 */
[----:B------:R-:W4:Y:S04]  /*476d0*/  LDL.LU R140, [R1+0x5b9c] ;  /* 0x005b9c00018c7983 */ /* 0x000f280000300800 */
[----:B------:R-:W3:Y:S04]  /*476e0*/  LDL.LU R136, [R1+0x5b98] ;  /* 0x005b980001887983 */ /* 0x000ee80000300800 */
[----:B------:R-:W3:Y:S04]  /*476f0*/  LDL.LU R137, [R1+0x5b94] ;  /* 0x005b940001897983 */ /* 0x000ee80000300800 */
[----:B------:R-:W3:Y:S04]  /*47700*/  LDL.LU R138, [R1+0x5b90] ;  /* 0x005b9000018a7983 */ /* 0x000ee80000300800 */
[----:B------:R-:W3:Y:S04]  /*47710*/  LDL.LU R139, [R1+0x5b8c] ;  /* 0x005b8c00018b7983 */ /* 0x000ee80000300800 */
[----:B------:R-:W4:Y:S04]  /*47720*/  LDL.LU R132, [R1+0x5b88] ;  /* 0x005b880001847983 */ /* 0x000f280000300800 */
        /* <DEDUP_REMOVED lines=8> */
[----:B------:R-:W-:Y:S04]  /*477b0*/  LDS R106, [R3+UR12+0x3080] ;  /* 0x0030800c036a7984 */ /* 0x000fe80008000800 */
[----:B------:R-:W-:Y:S04]  /*477c0*/  LDS R105, [R252+UR12+0x2080] ;  /* 0x0020800cfc697984 */ /* 0x000fe80008000800 */
[----:B------:R-:W1:Y:S04]  /*477d0*/  LDS R107, [R252+UR12+0x3080] ;  /* 0x0030800cfc6b7984 */ /* 0x000e680008000800 */
[----:B------:R-:W-:Y:S04]  /*477e0*/  LDS R108, [R0+UR12+0x2100] ;  /* 0x0021000c006c7984 */ /* 0x000fe80008000800 */
[----:B------:R-:W-:Y:S04]  /*477f0*/  LDS R110, [R0+UR12+0x3100] ;  /* 0x0031000c006e7984 */ /* 0x000fe80008000800 */
[----:B------:R-:W-:Y:S04]  /*47800*/  LDS R109, [R2+UR12+0x2100] ;  /* 0x0021000c026d7984 */ /* 0x000fe80008000800 */
[----:B------:R-:W4:Y:S04]  /*47810*/  LDS R111, [R2+UR12+0x3100] ;  /* 0x0031000c026f7984 */ /* 0x000f280008000800 */
[----:B------:R-:W-:Y:S04]  /*47820*/  LDS R100, [R0+UR12+0x2180] ;  /* 0x0021800c00647984 */ /* 0x000fe80008000800 */
[----:B------:R-:W-:Y:S04]  /*47830*/  LDS R102, [R0+UR12+0x3180] ;  /* 0x0031800c00667984 */ /* 0x000fe80008000800 */
[----:B------:R-:W-:Y:S04]  /*47840*/  LDS R101, [R2+UR12+0x2180] ;  /* 0x0021800c02657984 */ /* 0x000fe80008000800 */
[----:B------:R-:W4:Y:S04]  /*47850*/  LDS R103, [R2+UR12+0x3180] ;  /* 0x0031800c02677984 */ /* 0x000f280008000800 */
[----:B------:R-:W-:Y:S01]  /*47860*/  LDS R230, [R0+UR12+0x3380] ;  /* 0x0033800c00e67984 */ /* 0x000fe20008000800 */
[C---:B-1----:R-:W-:Y:S03]  /*47870*/  HMMA.1688.F32.TF32 R124, R104.reuse, R18, R160 ;  /* 0x00000012687c723c */ /* 0x042fe600000810a0 */
[----:B------:R-:W-:Y:S04]  /*47880*/  LDS R229, [R2+UR12+0x2380] ;  /* 0x0023800c02e57984 */ /* 0x000fe80008000800 */
[----:B------:R-:W-:Y:S01]  /*47890*/  LDS R231, [R2+UR12+0x3380] ;  /* 0x0033800c02e77984 */ /* 0x000fe20008000800 */
[C---:B------:R-:W-:Y:S06]  /*478a0*/  HMMA.1688.F32.TF32 R120, R104.reuse, R14, R200 ;  /* 0x0000000e6878723c */ /* 0x040fec00000810c8 */
[----:B------:R-:W-:Y:S06]  /*478b0*/  HMMA.1688.F32.TF32 R116, R104, R34, R116 ;  /* 0x000000226874723c */ /* 0x000fec0000081074 */
[C---:B--2---:R-:W-:Y:S06]  /*478c0*/  HMMA.1688.F32.TF32 R168, R244.reuse, R10, R168 ;  /* 0x0000000af4a8723c */ /* 0x044fec00000810a8 */
[C---:B---3--:R-:W-:Y:S06]  /*478d0*/  HMMA.1688.F32.TF32 R236, R244.reuse, R22, R136 ;  /* 0x00000016f4ec723c */ /* 0x048fec0000081088 */
[C---:B----4-:R-:W-:Y:S06]  /*478e0*/  HMMA.1688.F32.TF32 R192, R244.reuse, R34, R140 ;  /* 0x00000022f4c0723c */ /* 0x050fec000008108c */
[----:B------:R-:W-:Y:S11]  /*478f0*/  HMMA.1688.F32.TF32 R188, R244, R30, R144 ;  /* 0x0000001ef4bc723c */ /* 0x000ff60000081090 */
        /* <DEDUP_REMOVED lines=20> */
[----:B------:R-:W-:Y:S01]  /*47a40*/  STL.64 [R1+0x8e0], R124 ;  /* 0x0008e07c01007387 */ /* 0x000fe20000100a00 */
[----:B-1----:R-:W-:-:S03]  /*47a50*/  MOV R174, R120 ;  /* 0x0000007800ae7202 */ /* 0x002fc60000000f00 */
[----:B------:R-:W-:Y:S01]  /*47a60*/  STL.64 [R1+0x8e8], R126 ;  /* 0x0008e87e01007387 */ /* 0x000fe20000100a00 */
[----:B--2---:R-:W-:-:S03]  /*47a70*/  IMAD.MOV.U32 R175, RZ, RZ, R121 ;  /* 0x000000ffffaf7224 */ /* 0x004fc600078e0079 */
[----:B------:R1:W-:Y:S04]  /*47a80*/  STL.64 [R1+0x8d8], R122 ;  /* 0x0008d87a01007387 */ /* 0x0003e80000100a00 */
[----:B------:R-:W2:Y:S04]  /*47a90*/  LDL.LU R160, [R1+0x370] ;  /* 0x0003700001a07983 */ /* 0x000ea80000300800 */
[----:B------:R-:W2:Y:S01]  /*47aa0*/  LDL.LU R161, [R1+0x374] ;  /* 0x0003740001a17983 */ /* 0x000ea20000300800 */
[----:B-1----:R-:W-:Y:S03]  /*47ab0*/  HMMA.1688.F32.TF32 R120, R104, R26, R196 ;  /* 0x0000001a6878723c */ /* 0x002fe600000810c4 */
[----:B------:R-:W2:Y:S04]  /*47ac0*/  LDL.LU R162, [R1+0x378] ;  /* 0x0003780001a27983 */ /* 0x000ea80000300800 */
[----:B------:R-:W2:Y:S04]  /*47ad0*/  LDL.LU R163, [R1+0x37c] ;  /* 0x00037c0001a37983 */ /* 0x000ea80000300800 */
[----:B------:R-:W3:Y:S04]  /*47ae0*/  LDL.LU R200, [R1+0x360] ;  /* 0x0003600001c87983 */ /* 0x000ee80000300800 */
[----:B------:R-:W3:Y:S04]  /*47af0*/  LDL.LU R201, [R1+0x364] ;  /* 0x0003640001c97983 */ /* 0x000ee80000300800 */
[----:B------:R-:W3:Y:S04]  /*47b00*/  LDL.LU R202, [R1+0x368] ;  /* 0x0003680001ca7983 */ /* 0x000ee80000300800 */
[----:B------:R-:W3:Y:S04]  /*47b10*/  LDL.LU R203, [R1+0x36c] ;  /* 0x00036c0001cb7983 */ /* 0x000ee80000300800 */
[----:B------:R-:W-:Y:S01]  /*47b20*/  STL [R1+0x5954], R175 ;  /* 0x005954af01007387 */ /* 0x000fe20000100800 */
[----:B------:R-:W-:Y:S01]  /*47b30*/  IMAD.MOV.U32 R172, RZ, RZ, R122 ;  /* 0x000000ffffac7224 */ /* 0x000fe200078e007a */
[----:B------:R-:W-:-:S02]  /*47b40*/  MOV R173, R123 ;  /* 0x0000007b00ad7202 */ /* 0x000fc40000000f00 */
[----:B------:R-:W-:Y:S04]  /*47b50*/  STL [R1+0x5950], R174 ;  /* 0x005950ae01007387 */ /* 0x000fe80000100800 */
[----:B------:R1:W-:Y:S02]  /*47b60*/  STL.64 [R1+0x8c0], R120 ;  /* 0x0008c07801007387 */ /* 0x0003e40000100a00 */
[----:B-1----:R-:W-:Y:S02]  /*47b70*/  HMMA.1688.F32.TF32 R120, R104, R22, R156 ;  /* 0x000000166878723c */ /* 0x002fe4000008109c */
[----:B------:R1:W-:Y:S04]  /*47b80*/  STL [R1+0x595c], R173 ;  /* 0x00595cad01007387 */ /* 0x0003e80000100800 */
[----:B------:R4:W-:-:S15]  /*47b90*/  STL [R1+0x5958], R172 ;  /* 0x005958ac01007387 */ /* 0x0009de0000100800 */
[----:B------:R-:W-:-:S02]  /*47ba0*/  NOP ;  /* 0x0000000000007918 */ /* 0x000fc40000000000 */
[----:B------:R-:W-:Y:S04]  /*47bb0*/  STL.64 [R1+0x8b0], R120 ;  /* 0x0008b07801007387 */ /* 0x000fe80000100a00 */
[----:B------:R-:W3:Y:S04]  /*47bc0*/  LDL.LU R156, [R1+0x2d0] ;  /* 0x0002d000019c7983 */ /* 0x000ee80000300800 */
[----:B------:R-:W3:Y:S04]  /*47bd0*/  LDL.LU R157, [R1+0x2d4] ;  /* 0x0002d400019d7983 */ /* 0x000ee80000300800 */
[----:B------:R-:W3:Y:S04]  /*47be0*/  LDL.LU R158, [R1+0x2d8] ;  /* 0x0002d800019e7983 */ /* 0x000ee80000300800 */
[----:B------:R-:W3:Y:S01]  /*47bf0*/  LDL.LU R159, [R1+0x2dc] ;  /* 0x0002dc00019f7983 */ /* 0x000ee20000300800 */
[----:B------:R-:W-:-:S02]  /*47c00*/  IMAD.MOV.U32 R174, RZ, RZ, R123 ;  /* 0x000000ffffae7224 */ /* 0x000fc400078e007b */
[----:B------:R-:W-:-:S03]  /*47c10*/  IMAD.MOV.U32 R175, RZ, RZ, R122 ;  /* 0x000000ffffaf7224 */ /* 0x000fc600078e007a */
[----:B------:R-:W-:Y:S04]  /*47c20*/  STL [R1+0x5964], R174 ;  /* 0x005964ae01007387 */ /* 0x000fe80000100800 */
[----:B------:R-:W-:Y:S04]  /*47c30*/  STL [R1+0x5960], R175 ;  /* 0x005960af01007387 */ /* 0x000fe80000100800 */
[----:B------:R4:W-:Y:S04]  /*47c40*/  STL.64 [R1+0x8a0], R116 ;  /* 0x0008a07401007387 */ /* 0x0009e80000100a00 */
[----:B------:R-:W3:Y:S04]  /*47c50*/  LDL.LU R196, [R1+0x2c0] ;  /* 0x0002c00001c47983 */ /* 0x000ee80000300800 */
[----:B------:R-:W3:Y:S04]  /*47c60*/  LDL.LU R197, [R1+0x2c4] ;  /* 0x0002c40001c57983 */ /* 0x000ee80000300800 */
[----:B------:R-:W3:Y:S04]  /*47c70*/  LDL.LU R198, [R1+0x2c8] ;  /* 0x0002c80001c67983 */ /* 0x000ee80000300800 */
[----:B------:R-:W3:Y:S01]  /*47c80*/  LDL.LU R199, [R1+0x2cc] ;  /* 0x0002cc0001c77983 */ /* 0x000ee20000300800 */
[----:B-1----:R-:W-:Y:S01]  /*47c90*/  MOV R173, R118 ;  /* 0x0000007600ad7202 */ /* 0x002fe20000000f00 */
[----:B----4-:R-:W-:-:S02]  /*47ca0*/  IMAD.MOV.U32 R172, RZ, RZ, R119 ;  /* 0x000000ffffac7224 */ /* 0x010fc400078e0077 */
[----:B------:R-:W4:Y:S04]  /*47cb0*/  LDL.LU R116, [R1+0x2b0] ;  /* 0x0002b00001747983 */ /* 0x000f280000300800 */
[----:B------:R-:W4:Y:S04]  /*47cc0*/  LDL.LU R117, [R1+0x2b4] ;  /* 0x0002b40001757983 */ /* 0x000f280000300800 */
[----:B------:R-:W4:Y:S04]  /*47cd0*/  LDL.LU R118, [R1+0x2b8] ;  /* 0x0002b80001767983 */ /* 0x000f280000300800 */
[----:B------:R-:W4:Y:S04]  /*47ce0*/  LDL.LU R119, [R1+0x2bc] ;  /* 0x0002bc0001777983 */ /* 0x000f280000300800 */
[----:B------:R-:W-:Y:S04]  /*47cf0*/  STL [R1+0x596c], R173 ;  /* 0x00596cad01007387 */ /* 0x000fe80000100800 */
[----:B------:R-:W-:Y:S01]  /*47d00*/  STL [R1+0x5968], R172 ;  /* 0x005968ac01007387 */ /* 0x000fe20000100800 */
[----:B--2---:R-:W-:-:S15]  /*47d10*/  HMMA.1688.F32.TF32 R120, R104, R30, R160 ;  /* 0x0000001e6878723c */ /* 0x004fde00000810a0 */
[----:B------:R-:W-:-:S08]  /*47d20*/  NOP ;  /* 0x0000000000007918 */ /* 0x000fd00000000000 */
[----:B------:R3:W-:Y:S01]  /*47d30*/  STL.64 [R1+0x890], R120 ;  /* 0x0008907801007387 */ /* 0x0007e20000100a00 */
[----:B------:R-:W-:Y:S01]  /*47d40*/  IMAD.MOV.U32 R17, RZ, RZ, R122 ;  /* 0x000000ffff117224 */ /* 0x000fe200078e007a */
[----:B------:R-:W-:Y:S02]  /*47d50*/  MOV R16, R123 ;  /* 0x0000007b00107202 */ /* 0x000fe40000000f00 */
[----:B---3--:R-:W-:Y:S03]  /*47d60*/  HMMA.1688.F32.TF32 R120, R104, R10, R200 ;  /* 0x0000000a6878723c */ /* 0x008fe600000810c8 */
[----:B------:R1:W-:Y:S04]  /*47d70*/  STL [R1+0x5974], R16 ;  /* 0x0059741001007387 */ /* 0x0003e80000100800 */
[----:B------:R2:W-:Y:S04]  /*47d80*/  STL [R1+0x5970], R17 ;  /* 0x0059701101007387 */ /* 0x0005e80000100800 */
[----:B------:R-:W3:Y:S04]  /*47d90*/  LDL.LU R200, [R1+0x2a0] ;  /* 0x0002a00001c87983 */ /* 0x000ee80000300800 */
[----:B------:R-:W3:Y:S04]  /*47da0*/  LDL.LU R201, [R1+0x2a4] ;  /* 0x0002a40001c97983 */ /* 0x000ee80000300800 */
[----:B------:R-:W3:Y:S04]  /*47db0*/  LDL.LU R202, [R1+0x2a8] ;  /* 0x0002a80001ca7983 */ /* 0x000ee80000300800 */
[----:B------:R-:W3:Y:S01]  /*47dc0*/  LDL.LU R203, [R1+0x2ac] ;  /* 0x0002ac0001cb7983 */ /* 0x000ee20000300800 */
[----:B------:R-:W-:Y:S01]  /*47dd0*/  IMAD.MOV.U32 R175, RZ, RZ, R123 ;  /* 0x000000ffffaf7224 */ /* 0x000fe200078e007b */
[----:B------:R-:W-:Y:S01]  /*47de0*/  MOV R174, R122 ;  /* 0x0000007a00ae7202 */ /* 0x000fe20000000f00 */
[----:B------:R-:W-:Y:S01]  /*47df0*/  IMAD.MOV.U32 R173, RZ, RZ, R120 ;  /* 0x000000ffffad7224 */ /* 0x000fe200078e0078 */
[----:B------:R-:W-:Y:S06]  /*47e00*/  HMMA.1688.F32.TF32 R240, R244, R26, R132 ;  /* 0x0000001af4f0723c */ /* 0x000fec0000081084 */
[----:B------:R-:W-:Y:S01]  /*47e10*/  HMMA.1688.F32.TF32 R104, R104, R6, R156 ;  /* 0x000000066868723c */ /* 0x000fe2000008109c */
[----:B------:R-:W-:Y:S01]  /*47e20*/  IMAD.MOV.U32 R172, RZ, RZ, R121 ;  /* 0x000000ffffac7224 */ /* 0x000fe200078e0079 */
[----:B------:R-:W-:Y:S04]  /*47e30*/  STL [R1+0x5984], R175 ;  /* 0x005984af01007387 */ /* 0x000fe80000100800 */
[----:B------:R-:W-:Y:S04]  /*47e40*/  STL [R1+0x5980], R174 ;  /* 0x005980ae01007387 */ /* 0x000fe80000100800 */
[----:B------:R-:W-:Y:S04]  /*47e50*/  STL [R1+0x597c], R173 ;  /* 0x00597cad01007387 */ /* 0x000fe80000100800 */
[----:B------:R-:W-:Y:S04]  /*47e60*/  STL [R1+0x5978], R172 ;  /* 0x005978ac01007387 */ /* 0x000fe80000100800 */
[----:B------:R-:W-:Y:S04]  /*47e70*/  LDS R132, [R3+UR12+0x2200] ;  /* 0x0022000c03847984 */ /* 0x000fe80008000800 */
[----:B------:R-:W-:Y:S02]  /*47e80*/  LDS R134, [R3+UR12+0x3200] ;  /* 0x0032000c03867984 */ /* 0x000fe40008000800 */
[----:B-1----:R-:W-:Y:S01]  /*47e90*/  IMAD.MOV.U32 R16, RZ, RZ, R106 ;  /* 0x000000ffff107224 */ /* 0x002fe200078e006a */
[----:B--2---:R-:W-:Y:S01]  /*47ea0*/  MOV R17, R107 ;  /* 0x0000006b00117202 */ /* 0x004fe20000000f00 */
[----:B------:R1:W-:Y:S04]  /*47eb0*/  STL.64 [R1+0x3b0], R104 ;  /* 0x0003b06801007387 */ /* 0x0003e80000100a00 */
[----:B------:R-:W2:Y:S04]  /*47ec0*/  LDL.LU R156, [R1+0x290] ;  /* 0x00029000019c7983 */ /* 0x000ea80000300800 */
[----:B------:R-:W2:Y:S01]  /*47ed0*/  LDL.LU R157, [R1+0x294] ;  /* 0x00029400019d7983 */ /* 0x000ea20000300800 */
[----:B-1----:R-:W-:Y:S03]  /*47ee0*/  HMMA.1688.F32.TF32 R104, R108, R18, R196 ;  /* 0x000000126c68723c */ /* 0x002fe600000810c4 */
[----:B------:R-:W2:Y:S04]  /*47ef0*/  LDL.LU R158, [R1+0x298] ;  /* 0x00029800019e7983 */ /* 0x000ea80000300800 */
[----:B------:R-:W2:Y:S04]  /*47f00*/  LDL.LU R159, [R1+0x29c] ;  /* 0x00029c00019f7983 */ /* 0x000ea80000300800 */
[----:B------:R-:W-:Y:S04]  /*47f10*/  STL [R1+0x598c], R17 ;  /* 0x00598c1101007387 */ /* 0x000fe80000100800 */
[----:B------:R-:W-:Y:S04]  /*47f20*/  STL [R1+0x5988], R16 ;  /* 0x0059881001007387 */ /* 0x000fe80000100800 */
[----:B------:R-:W-:Y:S04]  /*47f30*/  LDS R133, [R252+UR12+0x2200] ;  /* 0x0022000cfc857984 */ /* 0x000fe80008000800 */
[----:B------:R-:W-:Y:S01]  /*47f40*/  LDS R135, [R252+UR12+0x3200] ;  /* 0x0032000cfc877984 */ /* 0x000fe20008000800 */
[----:B------:R-:W-:-:S03]  /*47f50*/  IMAD.MOV.U32 R28, RZ, RZ, R107 ;  /* 0x000000ffff1c7224 */ /* 0x000fc600078e006b */
[----:B------:R-:W-:Y:S01]  /*47f60*/  LDS R120, [R0+UR12+0x2280] ;  /* 0x0022800c00787984 */ /* 0x000fe20008000800 */
[----:B------:R-:W-:-:S03]  /*47f70*/  IMAD.MOV.U32 R29, RZ, RZ, R106 ;  /* 0x000000ffff1d7224 */ /* 0x000fc600078e006a */
[----:B------:R4:W-:Y:S04]  /*47f80*/  STL.64 [R1+0x3a0], R104 ;  /* 0x0003a06801007387 */ /* 0x0009e80000100a00 */
[----:B------:R-:W-:Y:S04]  /*47f90*/  STL [R1+0x59d4], R28 ;  /* 0x0059d41c01007387 */ /* 0x000fe80000100800 */
[----:B------:R1:W-:Y:S04]  /*47fa0*/  STL [R1+0x5990], R29 ;  /* 0x0059901d01007387 */ /* 0x0003e80000100800 */
[----:B------:R-:W2:Y:S04]  /*47fb0*/  LDL.LU R196, [R1+0x280] ;  /* 0x0002800001c47983 */ /* 0x000ea80000300800 */
[----:B------:R-:W2:Y:S04]  /*47fc0*/  LDL.LU R197, [R1+0x284] ;  /* 0x0002840001c57983 */ /* 0x000ea80000300800 */
[----:B------:R-:W2:Y:S04]  /*47fd0*/  LDL.LU R198, [R1+0x288] ;  /* 0x0002880001c67983 */ /* 0x000ea80000300800 */
[----:B------:R-:W2:Y:S01]  /*47fe0*/  LDL.LU R199, [R1+0x28c] ;  /* 0x00028c0001c77983 */ /* 0x000ea20000300800 */
[C---:B----4-:R-:W-:Y:S03]  /*47ff0*/  HMMA.1688.F32.TF32 R104, R108.reuse, R14, R116 ;  /* 0x0000000e6c68723c */ /* 0x050fe60000081074 */
[----:B------:R-:W4:Y:S04]  /*48000*/  LDL.LU R116, [R1+0x270] ;  /* 0x0002700001747983 */ /* 0x000f280000300800 */
[----:B------:R-:W4:Y:S04]  /*48010*/  LDL.LU R117, [R1+0x274] ;  /* 0x0002740001757983 */ /* 0x000f280000300800 */
[----:B------:R-:W4:Y:S04]  /*48020*/  LDL.LU R118, [R1+0x278] ;  /* 0x0002780001767983 */ /* 0x000f280000300800 */
[----:B------:R-:W4:Y:S04]  /*48030*/  LDL.LU R119, [R1+0x27c] ;  /* 0x00027c0001777983 */ /* 0x000f280000300800 */
[----:B------:R-:W-:Y:S04]  /*48040*/  LDS R122, [R0+UR12+0x3280] ;  /* 0x0032800c007a7984 */ /* 0x000fe80008000800 */
[----:B------:R-:W-:Y:S01]  /*48050*/  LDS R121, [R2+UR12+0x2280] ;  /* 0x0022800c02797984 */ /* 0x000fe20008000800 */
[----:B------:R-:W-:Y:S01]  /*48060*/  MOV R25, R104 ;  /* 0x0000006800197202 */ /* 0x000fe20000000f00 */
[----:B------:R-:W-:Y:S01]  /*48070*/  IMAD.MOV.U32 R24, RZ, RZ, R105 ;  /* 0x000000ffff187224 */ /* 0x000fe200078e0069 */
[----:B------:R-:W-:Y:S01]  /*48080*/  MOV R20, R107 ;  /* 0x0000006b00147202 */ /* 0x000fe20000000f00 */
[----:B------:R-:W-:Y:S01]  /*48090*/  IMAD.MOV.U32 R21, RZ, RZ, R106 ;  /* 0x000000ffff157224 */ /* 0x000fe200078e006a */
[----:B------:R-:W-:Y:S04]  /*480a0*/  LDS R123, [R2+UR12+0x3280] ;  /* 0x0032800c027b7984 */ /* 0x000fe80008000800 */
[----:B------:R-:W-:Y:S04]  /*480b0*/  STL [R1+0x59e4], R20 ;  /* 0x0059e41401007387 */ /* 0x000fe80000100800 */
[----:B------:R-:W-:Y:S04]  /*480c0*/  STL [R1+0x59e0], R21 ;  /* 0x0059e01501007387 */ /* 0x000fe80000100800 */
[----:B------:R4:W-:Y:S04]  /*480d0*/  STL [R1+0x59dc], R24 ;  /* 0x0059dc1801007387 */ /* 0x0009e80000100800 */
[----:B------:R4:W-:Y:S01]  /*480e0*/  STL [R1+0x59d8], R25 ;  /* 0x0059d81901007387 */ /* 0x0009e20000100800 */
[----:B---3--:R-:W-:-:S15]  /*480f0*/  HMMA.1688.F32.TF32 R104, R108, R26, R200 ;  /* 0x0000001a6c68723c */ /* 0x008fde00000810c8 */
[----:B------:R-:W-:-:S09]  /*48100*/  NOP ;  /* 0x0000000000007918 */ /* 0x000fd20000000000 */
[----:B------:R-:W-:Y:S01]  /*48110*/  IMAD.MOV.U32 R175, RZ, RZ, R104 ;  /* 0x000000ffffaf7224 */ /* 0x000fe200078e0068 */
[----:B------:R-:W-:Y:S01]  /*48120*/  MOV R173, R106 ;  /* 0x0000006a00ad7202 */ /* 0x000fe20000000f00 */
[----:B------:R-:W-:Y:S02]  /*48130*/  IMAD.MOV.U32 R174, RZ, RZ, R105 ;  /* 0x000000ffffae7224 */ /* 0x000fe400078e0069 */
[----:B------:R-:W-:-:S05]  /*48140*/  IMAD.MOV.U32 R172, RZ, RZ, R107 ;  /* 0x000000ffffac7224 */ /* 0x000fca00078e006b */
[----:B------:R-:W-:Y:S01]  /*48150*/  STL [R1+0x59f4], R172 ;  /* 0x0059f4ac01007387 */ /* 0x000fe20000100800 */
[----:B--2---:R-:W-:Y:S03]  /*48160*/  HMMA.1688.F32.TF32 R104, R108, R22, R156 ;  /* 0x000000166c68723c */ /* 0x004fe6000008109c */
[----:B------:R-:W-:Y:S04]  /*48170*/  STL [R1+0x59f0], R173 ;  /* 0x0059f0ad01007387 */ /* 0x000fe80000100800 */
[----:B------:R2:W-:Y:S04]  /*48180*/  STL [R1+0x59ec], R174 ;  /* 0x0059ecae01007387 */ /* 0x0005e80000100800 */
[----:B------:R3:W-:Y:S04]  /*48190*/  STL [R1+0x59e8], R175 ;  /* 0x0059e8af01007387 */ /* 0x0007e80000100800 */
[----:B------:R-:W3:Y:S04]  /*481a0*/  LDL.LU R156, [R1+0x260] ;  /* 0x00026000019c7983 */ /* 0x000ee80000300800 */
[----:B------:R-:W3:Y:S04]  /*481b0*/  LDL.LU R157, [R1+0x264] ;  /* 0x00026400019d7983 */ /* 0x000ee80000300800 */
[----:B------:R-:W3:Y:S01]  /*481c0*/  LDL.LU R158, [R1+0x268] ;  /* 0x00026800019e7983 */ /* 0x000ee20000300800 */
[----:B------:R-:W-:Y:S01]  /*481d0*/  IMAD.MOV.U32 R17, RZ, RZ, R104 ;  /* 0x000000ffff117224 */ /* 0x000fe200078e0068 */
[----:B------:R-:W-:Y:S01]  /*481e0*/  MOV R16, R105 ;  /* 0x0000006900107202 */ /* 0x000fe20000000f00 */
[----:B------:R-:W-:Y:S01]  /*481f0*/  IMAD.MOV.U32 R13, RZ, RZ, R106 ;  /* 0x000000ffff0d7224 */ /* 0x000fe200078e006a */
[----:B------:R-:W3:Y:S01]  /*48200*/  LDL.LU R159, [R1+0x26c] ;  /* 0x00026c00019f7983 */ /* 0x000ee20000300800 */
[----:B------:R-:W-:-:S02]  /*48210*/  IMAD.MOV.U32 R12, RZ, RZ, R107 ;  /* 0x000000ffff0c7224 */ /* 0x000fc400078e006b */
[----:B------:R-:W-:Y:S03]  /*48220*/  HMMA.1688.F32.TF32 R104, R108, R34, R196 ;  /* 0x000000226c68723c */ /* 0x000fe600000810c4 */
[----:B------:R-:W-:Y:S04]  /*48230*/  STL [R1+0x5a04], R12 ;  /* 0x005a040c01007387 */ /* 0x000fe80000100800 */
[----:B------:R-:W-:Y:S04]  /*48240*/  STL [R1+0x5a00], R13 ;  /* 0x005a000d01007387 */ /* 0x000fe80000100800 */
[----:B------:R2:W-:Y:S04]  /*48250*/  STL [R1+0x59fc], R16 ;  /* 0x0059fc1001007387 */ /* 0x0005e80000100800 */
[----:B------:R2:W-:Y:S09]  /*48260*/  STL [R1+0x59f8], R17 ;  /* 0x0059f81101007387 */ /* 0x0005f20000100800 */
[----:B------:R-:W-:Y:S01]  /*48270*/  MOV R8, R107 ;  /* 0x0000006b00087202 */ /* 0x000fe20000000f00 */
[----:B------:R-:W-:Y:S01]  /*48280*/  IMAD.MOV.U32 R9, RZ, RZ, R106 ;  /* 0x000000ffff097224 */ /* 0x000fe200078e006a */
[----:B------:R-:W-:Y:S01]  /*48290*/  MOV R171, R104 ;  /* 0x0000006800ab7202 */ /* 0x000fe20000000f00 */
[----:B-1----:R-:W-:-:S02]  /*482a0*/  IMAD.MOV.U32 R29, RZ, RZ, R105 ;  /* 0x000000ffff1d7224 */ /* 0x002fc400078e0069 */
[----:B------:R-:W-:Y:S04]  /*482b0*/  STL [R1+0x5a14], R8 ;  /* 0x005a140801007387 */ /* 0x000fe80000100800 */
[----:B------:R-:W-:Y:S04]  /*482c0*/  STL [R1+0x5a10], R9 ;  /* 0x005a100901007387 */ /* 0x000fe80000100800 */
[----:B------:R1:W-:Y:S04]  /*482d0*/  STL [R1+0x5a0c], R29 ;  /* 0x005a0c1d01007387 */ /* 0x0003e80000100800 */
[----:B------:R1:W-:Y:S04]  /*482e0*/  STL [R1+0x5a08], R171 ;  /* 0x005a08ab01007387 */ /* 0x0003e80000100800 */
[----:B------:R-:W2:Y:S04]  /*482f0*/  LDL.LU R208, [R1+0x250] ;  /* 0x0002500001d07983 */ /* 0x000ea80000300800 */
[----:B------:R-:W2:Y:S04]  /*48300*/  LDL.LU R209, [R1+0x254] ;  /* 0x0002540001d17983 */ /* 0x000ea80000300800 */
[----:B------:R-:W2:Y:S04]  /*48310*/  LDL.LU R210, [R1+0x258] ;  /* 0x0002580001d27983 */ /* 0x000ea80000300800 */
[----:B------:R-:W2:Y:S04]  /*48320*/  LDL.LU R211, [R1+0x25c] ;  /* 0x00025c0001d37983 */ /* 0x000ea80000300800 */
[----:B------:R-:W2:Y:S04]  /*48330*/  LDL.LU R204, [R1+0x240] ;  /* 0x0002400001cc7983 */ /* 0x000ea80000300800 */
[----:B------:R-:W2:Y:S04]  /*48340*/  LDL.LU R205, [R1+0x244] ;  /* 0x0002440001cd7983 */ /* 0x000ea80000300800 */
[----:B------:R-:W2:Y:S04]  /*48350*/  LDL.LU R206, [R1+0x248] ;  /* 0x0002480001ce7983 */ /* 0x000ea80000300800 */
[----:B------:R-:W2:Y:S01]  /*48360*/  LDL.LU R207, [R1+0x24c] ;  /* 0x00024c0001cf7983 */ /* 0x000ea20000300800 */
[----:B----4-:R-:W-:Y:S03]  /*48370*/  HMMA.1688.F32.TF32 R104, R108, R30, R116 ;  /* 0x0000001e6c68723c */ /* 0x010fe60000081074 */
[----:B------:R-:W4:Y:S04]  /*48380*/  LDL.LU R116, [R1+0x230] ;  /* 0x0002300001747983 */ /* 0x000f280000300800 */
[----:B------:R-:W4:Y:S04]  /*48390*/  LDL.LU R117, [R1+0x234] ;  /* 0x0002340001757983 */ /* 0x000f280000300800 */
[----:B------:R-:W4:Y:S04]  /*483a0*/  LDL.LU R118, [R1+0x238] ;  /* 0x0002380001767983 */ /* 0x000f280000300800 */
[----:B------:R-:W4:Y:S09]  /*483b0*/  LDL.LU R119, [R1+0x23c] ;  /* 0x00023c0001777983 */ /* 0x000f320000300800 */
[----:B------:R-:W-:-:S02]  /*483c0*/  IMAD.MOV.U32 R170, RZ, RZ, R105 ;  /* 0x000000ffffaa7224 */ /* 0x000fc400078e0069 */
[----:B------:R-:W-:-:S03]  /*483d0*/  IMAD.MOV.U32 R191, RZ, RZ, R104 ;  /* 0x000000ffffbf7224 */ /* 0x000fc600078e0068 */
[----:B------:R-:W-:Y:S04]  /*483e0*/  STL [R1+0x5a1c], R170 ;  /* 0x005a1caa01007387 */ /* 0x000fe80000100800 */
[----:B------:R-:W-:Y:S04]  /*483f0*/  STL [R1+0x5a18], R191 ;  /* 0x005a18bf01007387 */ /* 0x000fe80000100800 */
[----:B------:R-:W4:Y:S04]  /*48400*/  LDL.LU R160, [R1+0x220] ;  /* 0x0002200001a07983 */ /* 0x000f280000300800 */
[----:B------:R-:W4:Y:S04]  /*48410*/  LDL.LU R161, [R1+0x224] ;  /* 0x0002240001a17983 */ /* 0x000f280000300800 */
[----:B------:R-:W4:Y:S04]  /*48420*/  LDL.LU R162, [R1+0x228] ;  /* 0x0002280001a27983 */ /* 0x000f280000300800 */
[----:B------:R-:W4:Y:S01]  /*48430*/  LDL.LU R163, [R1+0x22c] ;  /* 0x00022c0001a37983 */ /* 0x000f220000300800 */
[----:B------:R-:W-:Y:S01]  /*48440*/  MOV R5, R106 ;  /* 0x0000006a00057202 */ /* 0x000fe20000000f00 */
[----:B------:R-:W-:-:S02]  /*48450*/  IMAD.MOV.U32 R4, RZ, RZ, R107 ;  /* 0x000000ffff047224 */ /* 0x000fc400078e006b */
[----:B------:R-:W4:Y:S04]  /*48460*/  LDL.LU R200, [R1+0x210] ;  /* 0x0002100001c87983 */ /* 0x000f280000300800 */
[----:B------:R-:W4:Y:S04]  /*48470*/  LDL.LU R201, [R1+0x214] ;  /* 0x0002140001c97983 */ /* 0x000f280000300800 */
[----:B------:R-:W4:Y:S04]  /*48480*/  LDL.LU R202, [R1+0x218] ;  /* 0x0002180001ca7983 */ /* 0x000f280000300800 */
[----:B------:R-:W4:Y:S04]  /*48490*/  LDL.LU R203, [R1+0x21c] ;  /* 0x00021c0001cb7983 */ /* 0x000f280000300800 */
[----:B------:R-:W4:Y:S04]  /*484a0*/  LDL.LU R196, [R1+0x200] ;  /* 0x0002000001c47983 */ /* 0x000f280000300800 */
[----:B------:R-:W4:Y:S04]  /*484b0*/  LDL.LU R197, [R1+0x204] ;  /* 0x0002040001c57983 */ /* 0x000f280000300800 */
[----:B------:R-:W4:Y:S04]  /*484c0*/  LDL.LU R198, [R1+0x208] ;  /* 0x0002080001c67983 */ /* 0x000f280000300800 */
[----:B------:R-:W4:Y:S01]  /*484d0*/  LDL.LU R199, [R1+0x20c] ;  /* 0x00020c0001c77983 */ /* 0x000f220000300800 */
[----:B---3--:R-:W-:Y:S03]  /*484e0*/  HMMA.1688.F32.TF32 R104, R108, R10, R156 ;  /* 0x0000000a6c68723c */ /* 0x008fe6000008109c */
[----:B------:R-:W3:Y:S04]  /*484f0*/  LDL.LU R156, [R1+0x1f0] ;  /* 0x0001f000019c7983 */ /* 0x000ee80000300800 */
[----:B------:R-:W3:Y:S04]  /*48500*/  LDL.LU R157, [R1+0x1f4] ;  /* 0x0001f400019d7983 */ /* 0x000ee80000300800 */
[----:B------:R-:W3:Y:S04]  /*48510*/  LDL.LU R158, [R1+0x1f8] ;  /* 0x0001f800019e7983 */ /* 0x000ee80000300800 */
[----:B------:R-:W3:Y:S09]  /*48520*/  LDL.LU R159, [R1+0x1fc] ;  /* 0x0001fc00019f7983 */ /* 0x000ef20000300800 */
[----:B------:R-:W-:Y:S01]  /*48530*/  IMAD.MOV.U32 R247, RZ, RZ, R104 ;  /* 0x000000fffff77224 */ /* 0x000fe200078e0068 */
[----:B------:R-:W-:Y:S01]  /*48540*/  MOV R246, R105 ;  /* 0x0000006900f67202 */ /* 0x000fe20000000f00 */
[----:B------:R-:W-:-:S02]  /*48550*/  IMAD.MOV.U32 R245, RZ, RZ, R106 ;  /* 0x000000fffff57224 */ /* 0x000fc400078e006a */
[----:B------:R-:W-:Y:S02]  /*48560*/  IMAD.MOV.U32 R244, RZ, RZ, R107 ;  /* 0x000000fffff47224 */ /* 0x000fe400078e006b */
[----:B--2---:R-:W-:-:S15]  /*48570*/  HMMA.1688.F32.TF32 R104, R108, R6, R208 ;  /* 0x000000066c68723c */ /* 0x004fde00000810d0 */
[----:B------:R-:W-:-:S09]  /*48580*/  NOP ;  /* 0x0000000000007918 */ /* 0x000fd20000000000 */
[----:B------:R-:W-:Y:S01]  /*48590*/  MOV R239, R104 ;  /* 0x0000006800ef7202 */ /* 0x000fe20000000f00 */
[----:B------:R-:W-:Y:S01]  /*485a0*/  IMAD.MOV.U32 R193, RZ, RZ, R105 ;  /* 0x000000ffffc17224 */ /* 0x000fe200078e0069 */
[----:B------:R-:W-:Y:S01]  /*485b0*/  MOV R195, R107 ;  /* 0x0000006b00c37202 */ /* 0x000fe20000000f00 */
[----:B------:R-:W-:Y:S02]  /*485c0*/  IMAD.MOV.U32 R194, RZ, RZ, R106 ;  /* 0x000000ffffc27224 */ /* 0x000fe400078e006a */
[----:B------:R-:W-:-:S15]  /*485d0*/  HMMA.1688.F32.TF32 R104, R112, R18, R204 ;  /* 0x000000127068723c */ /* 0x000fde00000810cc */
[----:B------:R-:W-:-:S09]  /*485e0*/  NOP ;  /* 0x0000000000007918 */ /* 0x000fd20000000000 */
[----:B------:R-:W-:Y:S01]  /*485f0*/  IMAD.MOV.U32 R192, RZ, RZ, R104 ;  /* 0x000000ffffc07224 */ /* 0x000fe200078e0068 */
[----:B------:R-:W-:Y:S01]  /*48600*/  MOV R237, R106 ;  /* 0x0000006a00ed7202 */ /* 0x000fe20000000f00 */
[----:B------:R-:W-:Y:S02]  /*48610*/  IMAD.MOV.U32 R236, RZ, RZ, R105 ;  /* 0x000000ffffec7224 */ /* 0x000fe400078e0069 */
[----:B------:R-:W-:Y:S02]  /*48620*/  IMAD.MOV.U32 R238, RZ, RZ, R107 ;  /* 0x000000ffffee7224 */ /* 0x000fe400078e006b */
[----:B----4-:R-:W-:Y:S01]  /*48630*/  HMMA.1688.F32.TF32 R104, R112, R14, R116 ;  /* 0x0000000e7068723c */ /* 0x010fe20000081074 */
[----:B------:R-:W2:Y:S04]  /*48640*/  LDL.LU R116, [R1+0x1e0] ;  /* 0x0001e00001747983 */ /* 0x000ea80000300800 */
[----:B------:R-:W2:Y:S04]  /*48650*/  LDL.LU R117, [R1+0x1e4] ;  /* 0x0001e40001757983 */ /* 0x000ea80000300800 */
[----:B------:R-:W2:Y:S04]  /*48660*/  LDL.LU R118, [R1+0x1e8] ;  /* 0x0001e80001767983 */ /* 0x000ea80000300800 */
[----:B------:R-:W2:Y:S11]  /*48670*/  LDL.LU R119, [R1+0x1ec] ;  /* 0x0001ec0001777983 */ /* 0x000eb60000300800 */
[----:B------:R-:W-:Y:S01]  /*48680*/  IMAD.MOV.U32 R169, RZ, RZ, R104 ;  /* 0x000000ffffa97224 */ /* 0x000fe200078e0068 */
[----:B------:R-:W-:Y:S01]  /*48690*/  MOV R188, R105 ;  /* 0x0000006900bc7202 */ /* 0x000fe20000000f00 */
[----:B------:R-:W-:-:S02]  /*486a0*/  IMAD.MOV.U32 R189, RZ, RZ, R106 ;  /* 0x000000ffffbd7224 */ /* 0x000fc400078e006a */
[----:B------:R-:W-:Y:S02]  /*486b0*/  IMAD.MOV.U32 R190, RZ, RZ, R107 ;  /* 0x000000ffffbe7224 */ /* 0x000fe400078e006b */
[----:B------:R-:W-:Y:S01]  /*486c0*/  HMMA.1688.F32.TF32 R104, R112, R26, R160 ;  /* 0x0000001a7068723c */ /* 0x000fe200000810a0 */
[----:B------:R-:W4:Y:S04]  /*486d0*/  LDL.LU R160, [R1+0x1d0] ;  /* 0x0001d00001a07983 */ /* 0x000f280000300800 */
[----:B------:R-:W4:Y:S04]  /*486e0*/  LDL.LU R161, [R1+0x1d4] ;  /* 0x0001d40001a17983 */ /* 0x000f280000300800 */
[----:B------:R-:W4:Y:S04]  /*486f0*/  LDL.LU R162, [R1+0x1d8] ;  /* 0x0001d80001a27983 */ /* 0x000f280000300800 */
[----:B------:R-:W4:Y:S11]  /*48700*/  LDL.LU R163, [R1+0x1dc] ;  /* 0x0001dc0001a37983 */ /* 0x000f360000300800 */
[----:B------:R-:W-:Y:S01]  /*48710*/  MOV R24, R104 ;  /* 0x0000006800187202 */ /* 0x000fe20000000f00 */
[----:B------:R-:W-:Y:S01]  /*48720*/  IMAD.MOV.U32 R25, RZ, RZ, R105 ;  /* 0x000000ffff197224 */ /* 0x000fe200078e0069 */
[----:B------:R-:W-:Y:S01]  /*48730*/  MOV R168, R107 ;  /* 0x0000006b00a87202 */ /* 0x000fe20000000f00 */
[----:B------:R-:W-:-:S02]  /*48740*/  IMAD.MOV.U32 R28, RZ, RZ, R106 ;  /* 0x000000ffff1c7224 */ /* 0x000fc400078e006a */
[----:B------:R-:W-:-:S15]  /*48750*/  HMMA.1688.F32.TF32 R104, R112, R22, R200 ;  /* 0x000000167068723c */ /* 0x000fde00000810c8 */
[----:B------:R-:W-:-:S09]  /*48760*/  NOP ;  /* 0x0000000000007918 */ /* 0x000fd20000000000 */
[----:B------:R-:W-:Y:S01]  /*48770*/  IMAD.MOV.U32 R174, RZ, RZ, R104 ;  /* 0x000000ffffae7224 */ /* 0x000fe200078e0068 */
[----:B------:R-:W-:Y:S01]  /*48780*/  MOV R20, R106 ;  /* 0x0000006a00147202 */ /* 0x000fe20000000f00 */
[----:B------:R-:W-:Y:S02]  /*48790*/  IMAD.MOV.U32 R175, RZ, RZ, R105 ;  /* 0x000000ffffaf7224 */ /* 0x000fe400078e0069 */
[----:B------:R-:W-:Y:S02]  /*487a0*/  IMAD.MOV.U32 R21, RZ, RZ, R107 ;  /* 0x000000ffff157224 */ /* 0x000fe400078e006b */
[----:B------:R-:W-:Y:S01]  /*487b0*/  HMMA.1688.F32.TF32 R104, R112, R34, R196 ;  /* 0x000000227068723c */ /* 0x000fe200000810c4 */
[----:B------:R-:W-:Y:S01]  /*487c0*/  MOV R200, R180 ;  /* 0x000000b400c87202 */ /* 0x000fe20000000f00 */
[----:B------:R-:W-:Y:S01]  /*487d0*/  IMAD.MOV.U32 R201, RZ, RZ, R181 ;  /* 0x000000ffffc97224 */ /* 0x000fe200078e00b5 */
[----:B------:R-:W-:Y:S01]  /*487e0*/  MOV R203, R176 ;  /* 0x000000b000cb7202 */ /* 0x000fe20000000f00 */
[----:B------:R-:W-:-:S15]  /*487f0*/  IMAD.MOV.U32 R202, RZ, RZ, R182 ;  /* 0x000000ffffca7224 */ /* 0x000fde00078e00b6 */
[----:B------:R-:W-:-:S05]  /*48800*/  NOP ;  /* 0x0000000000007918 */ /* 0x000fca0000000000 */
[----:B------:R-:W-:Y:S01]  /*48810*/  IMAD.MOV.U32 R16, RZ, RZ, R104 ;  /* 0x000000ffff107224 */ /* 0x000fe200078e0068 */
[----:B------:R-:W-:Y:S01]  /*48820*/  MOV R17, R105 ;  /* 0x0000006900117202 */ /* 0x000fe20000000f00 */
[----:B------:R-:W-:Y:S02]  /*48830*/  IMAD.MOV.U32 R172, RZ, RZ, R106 ;  /* 0x000000ffffac7224 */ /* 0x000fe400078e006a */
[----:B------:R-:W-:Y:S01]  /*48840*/  IMAD.MOV.U32 R173, RZ, RZ, R107 ;  /* 0x000000ffffad7224 */ /* 0x000fe200078e006b */
[----:B------:R-:W-:Y:S01]  /*48850*/  MOV R197, R178 ;  /* 0x000000b200c57202 */ /* 0x000fe20000000f00 */
[----:B------:R-:W-:Y:S02]  /*48860*/  IMAD.MOV.U32 R196, RZ, RZ, R177 ;  /* 0x000000ffffc47224 */ /* 0x000fe400078e00b1 */
[----:B------:R-:W-:Y:S02]  /*48870*/  IMAD.MOV.U32 R198, RZ, RZ, R179 ;  /* 0x000000ffffc67224 */ /* 0x000fe400078e00b3 */
[----:B------:R-:W-:Y:S01]  /*48880*/  IMAD.MOV.U32 R199, RZ, RZ, R183 ;  /* 0x000000ffffc77224 */ /* 0x000fe200078e00b7 */
[----:B---3--:R-:W-:Y:S01]  /*48890*/  HMMA.1688.F32.TF32 R104, R112, R30, R156 ;  /* 0x0000001e7068723c */ /* 0x008fe2000008109c */
[----:B------:R-:W3:Y:S04]  /*488a0*/  LDL.LU R156, [R1+0x1c0] ;  /* 0x0001c000019c7983 */ /* 0x000ee80000300800 */
[----:B------:R-:W3:Y:S02]  /*488b0*/  LDL.LU R157, [R1+0x1c4] ;  /* 0x0001c400019d7983 */ /* 0x000ee40000300800 */
[----:B------:R-:W-:-:S02]  /*488c0*/  IMAD.MOV.U32 R158, RZ, RZ, R184 ;  /* 0x000000ffff9e7224 */ /* 0x000fc400078e00b8 */
[----:B------:R-:W3:Y:S01]  /*488d0*/  LDL.LU R184, [R1+0x5b64] ;  /* 0x005b640001b87983 */ /* 0x000ee20000300800 */
[----:B------:R-:W-:-:S03]  /*488e0*/  IMAD.MOV.U32 R159, RZ, RZ, R185 ;  /* 0x000000ffff9f7224 */ /* 0x000fc600078e00b9 */
[----:B------:R-:W3:Y:S04]  /*488f0*/  LDL.LU R185, [R1+0x5b60] ;  /* 0x005b600001b97983 */ /* 0x000ee80000300800 */
[----:B------:R-:W3:Y:S04]  /*48900*/  LDL.LU R180, [R1+0x5b5c] ;  /* 0x005b5c0001b47983 */ /* 0x000ee80000300800 */
[----:B------:R-:W3:Y:S04]  /*48910*/  LDL.LU R181, [R1+0x5b58] ;  /* 0x005b580001b57983 */ /* 0x000ee80000300800 */
[----:B------:R-:W3:Y:S01]  /*48920*/  LDL.LU R182, [R1+0x5b54] ;  /* 0x005b540001b67983 */ /* 0x000ee20000300800 */
[----:B-1----:R-:W-:-:S03]  /*48930*/  MOV R29, R104 ;  /* 0x00000068001d7202 */ /* 0x002fc60000000f00 */
[----:B------:R-:W3:Y:S01]  /*48940*/  LDL.LU R176, [R1+0x5b50] ;  /* 0x005b500001b07983 */ /* 0x000ee20000300800 */
[----:B------:R-:W-:Y:S01]  /*48950*/  IMAD.MOV.U32 R171, RZ, RZ, R105 ;  /* 0x000000ffffab7224 */ /* 0x000fe200078e0069 */
[----:B------:R-:W-:Y:S02]  /*48960*/  MOV R13, R107 ;  /* 0x0000006b000d7202 */ /* 0x000fe40000000f00 */
[----:B------:R-:W3:Y:S01]  /*48970*/  LDL.LU R177, [R1+0x5b4c] ;  /* 0x005b4c0001b17983 */ /* 0x000ee20000300800 */
[----:B------:R-:W-:-:S03]  /*48980*/  IMAD.MOV.U32 R12, RZ, RZ, R106 ;  /* 0x000000ffff0c7224 */ /* 0x000fc600078e006a */
[----:B------:R-:W3:Y:S04]  /*48990*/  LDL.LU R178, [R1+0x5b48] ;  /* 0x005b480001b27983 */ /* 0x000ee80000300800 */
[----:B------:R-:W3:Y:S04]  /*489a0*/  LDL.LU R179, [R1+0x5b44] ;  /* 0x005b440001b37983 */ /* 0x000ee80000300800 */
[----:B------:R-:W3:Y:S01]  /*489b0*/  LDL.LU R183, [R1+0x5b40] ;  /* 0x005b400001b77983 */ /* 0x000ee20000300800 */
[----:B--2---:R-:W-:Y:S07]  /*489c0*/  HMMA.1688.F32.TF32 R104, R112, R10, R116 ;  /* 0x0000000a7068723c */ /* 0x004fee0000081074 */
[----:B------:R-:W-:Y:S01]  /*489d0*/  MOV R116, R186 ;  /* 0x000000ba00747202 */ /* 0x000fe20000000f00 */
[----:B------:R-:W-:Y:S01]  /*489e0*/  IMAD.MOV.U32 R117, RZ, RZ, R187 ;  /* 0x000000ffff757224 */ /* 0x000fe200078e00bb */
[----:B------:R-:W2:Y:S04]  /*489f0*/  LDL.LU R186, [R1+0x5b3c] ;  /* 0x005b3c0001ba7983 */ /* 0x000ea80000300800 */
[----:B------:R-:W2:Y:S01]  /*48a00*/  LDL.LU R187, [R1+0x5b38] ;  /* 0x005b380001bb7983 */ /* 0x000ea20000300800 */
[C---:B------:R-:W-:Y:S03]  /*48a10*/  HMMA.1688.F32.TF32 R144, R100.reuse, R34, R200 ;  /* 0x000000226490723c */ /* 0x040fe600000810c8 */
[----:B------:R-:W2:Y:S03]  /*48a20*/  LDL.LU R118, [R1+0x158] ;  /* 0x0001580001767983 */ /* 0x000ea60000300800 */
[C---:B----4-:R-:W-:Y:S01]  /*48a30*/  HMMA.1688.F32.TF32 R160, R100.reuse, R26, R160 ;  /* 0x0000001a64a0723c */ /* 0x050fe200000810a0 */
[----:B------:R-:W4:Y:S05]  /*48a40*/  LDL.LU R119, [R1+0x15c] ;  /* 0x00015c0001777983 */ /* 0x000f2a0000300800 */
[----:B------:R-:W-:Y:S01]  /*48a50*/  HMMA.1688.F32.TF32 R140, R100, R30, R196 ;  /* 0x0000001e648c723c */ /* 0x000fe200000810c4 */
[----:B------:R-:W-:Y:S01]  /*48a60*/  IMAD.MOV.U32 R201, RZ, RZ, R166 ;  /* 0x000000ffffc97224 */ /* 0x000fe200078e00a6 */
[----:B------:R-:W-:Y:S01]  /*48a70*/  MOV R202, R165 ;  /* 0x000000a500ca7202 */ /* 0x000fe20000000f00 */
[----:B------:R-:W-:-:S03]  /*48a80*/  IMAD.MOV.U32 R203, RZ, RZ, R164 ;  /* 0x000000ffffcb7224 */ /* 0x000fc600078e00a4 */
[----:B---3--:R-:W-:Y:S06]  /*48a90*/  HMMA.1688.F32.TF32 R156, R100, R22, R156 ;  /* 0x00000016649c723c */ /* 0x008fec000008109c */
[----:B------:R-:W-:Y:S06]  /*48aa0*/  HMMA.1688.F32.TF32 R176, R112, R6, R176 ;  /* 0x0000000670b0723c */ /* 0x000fec00000810b0 */
[----:B------:R-:W-:-:S15]  /*48ab0*/  HMMA.1688.F32.TF32 R180, R100, R18, R180 ;  /* 0x0000001264b4723c */ /* 0x000fde00000810b4 */
[----:B------:R-:W-:-:S02]  /*48ac0*/  NOP ;  /* 0x0000000000007918 */ /* 0x000fc40000000000 */
[----:B------:R-:W-:Y:S04]  /*48ad0*/  STL.64 [R1+0x58c8], R178 ;  /* 0x0058c8b201007387 */ /* 0x000fe80000100a00 */
[----:B------:R-:W-:Y:S04]  /*48ae0*/  STL.64 [R1+0x58c0], R176 ;  /* 0x0058c0b001007387 */ /* 0x000fe80000100a00 */
[----:B------:R-:W-:Y:S04]  /*48af0*/  STL.64 [R1+0x58d8], R182 ;  /* 0x0058d8b601007387 */ /* 0x000fe80000100a00 */
[----:B------:R-:W-:Y:S01]  /*48b00*/  STL.64 [R1+0x58d0], R180 ;  /* 0x0058d0b401007387 */ /* 0x000fe20000100a00 */
[----:B--2---:R-:W-:-:S15]  /*48b10*/  HMMA.1688.F32.TF32 R184, R100, R14, R184 ;  /* 0x0000000e64b8723c */ /* 0x004fde00000810b8 */
[----:B------:R-:W-:-:S08]  /*48b20*/  NOP ;  /* 0x0000000000007918 */ /* 0x000fd00000000000 */
        /* <DEDUP_REMOVED lines=20> */
[----:B------:R-:W2:Y:S04]  /*48c70*/  LDL.LU R200, [R1+0x480] ;  /* 0x0004800001c87983 */ /* 0x000ea80000300800 */
[----:B------:R-:W3:Y:S04]  /*48c80*/  LDL.LU R166, [R1+0x5b34] ;  /* 0x005b340001a67983 */ /* 0x000ee80000300800 */
[----:B------:R-:W2:Y:S04]  /*48c90*/  LDL.LU R165, [R1+0x5b30] ;  /* 0x005b300001a57983 */ /* 0x000ea80000300800 */
[----:B------:R-:W2:Y:S04]  /*48ca0*/  LDL.LU R164, [R1+0x5b2c] ;  /* 0x005b2c0001a47983 */ /* 0x000ea80000300800 */
[----:B------:R-:W2:Y:S04]  /*48cb0*/  LDL.LU R204, [R1+0x4b0] ;  /* 0x0004b00001cc7983 */ /* 0x000ea80000300800 */
[----:B------:R-:W2:Y:S04]  /*48cc0*/  LDL.LU R205, [R1+0x4b4] ;  /* 0x0004b40001cd7983 */ /* 0x000ea80000300800 */
[----:B------:R-:W2:Y:S01]  /*48cd0*/  LDL.LU R206, [R1+0x4b8] ;  /* 0x0004b80001ce7983 */ /* 0x000ea20000300800 */
[----:B----4-:R-:W-:Y:S03]  /*48ce0*/  HMMA.1688.F32.TF32 R136, R100, R10, R116 ;  /* 0x0000000a6488723c */ /* 0x010fe60000081074 */
[----:B------:R-:W4:Y:S04]  /*48cf0*/  LDL.LU R207, [R1+0x4bc] ;  /* 0x0004bc0001cf7983 */ /* 0x000f280000300800 */
[----:B------:R-:W4:Y:S01]  /*48d00*/  LDL.LU R196, [R1+0x4a0] ;  /* 0x0004a00001c47983 */ /* 0x000f220000300800 */
[----:B------:R-:W-:-:S02]  /*48d10*/  IMAD.MOV.U32 R116, RZ, RZ, R167 ;  /* 0x000000ffff747224 */ /* 0x000fc400078e00a7 */
[----:B---3--:R-:W-:Y:S01]  /*48d20*/  IMAD.MOV.U32 R199, RZ, RZ, R166 ;  /* 0x000000ffffc77224 */ /* 0x008fe200078e00a6 */
[----:B--2---:R-:W-:Y:S01]  /*48d30*/  MOV R198, R165 ;  /* 0x000000a500c67202 */ /* 0x004fe20000000f00 */
[----:B------:R-:W-:Y:S02]  /*48d40*/  IMAD.MOV.U32 R197, RZ, RZ, R164 ;  /* 0x000000ffffc57224 */ /* 0x000fe400078e00a4 */
[----:B------:R-:W2:Y:S04]  /*48d50*/  LDL.LU R164, [R1+0x5b28] ;  /* 0x005b280001a47983 */ /* 0x000ea80000300800 */
[----:B------:R-:W2:Y:S04]  /*48d60*/  LDL.LU R165, [R1+0x5b24] ;  /* 0x005b240001a57983 */ /* 0x000ea80000300800 */
[----:B------:R-:W2:Y:S04]  /*48d70*/  LDL.LU R166, [R1+0x5b20] ;  /* 0x005b200001a67983 */ /* 0x000ea80000300800 */
[----:B------:R-:W2:Y:S04]  /*48d80*/  LDL.LU R167, [R1+0x5b1c] ;  /* 0x005b1c0001a77983 */ /* 0x000ea80000300800 */
[----:B------:R-:W3:Y:S04]  /*48d90*/  LDL.LU R117, [R1+0x494] ;  /* 0x0004940001757983 */ /* 0x000ee80000300800 */
[----:B------:R-:W3:Y:S04]  /*48da0*/  LDL.LU R118, [R1+0x498] ;  /* 0x0004980001767983 */ /* 0x000ee80000300800 */
[----:B------:R-:W3:Y:S04]  /*48db0*/  LDL.LU R119, [R1+0x49c] ;  /* 0x00049c0001777983 */ /* 0x000ee80000300800 */
[----:B------:R-:W-:Y:S04]  /*48dc0*/  STL [R1+0x5784], R136 ;  /* 0x0057848801007387 */ /* 0x000fe80000100800 */
[----:B------:R-:W-:Y:S04]  /*48dd0*/  STL [R1+0x5780], R137 ;  /* 0x0057808901007387 */ /* 0x000fe80000100800 */
[----:B------:R-:W-:Y:S04]  /*48de0*/  STL [R1+0x577c], R138 ;  /* 0x00577c8a01007387 */ /* 0x000fe80000100800 */
[----:B------:R-:W-:Y:S01]  /*48df0*/  STL [R1+0x5778], R139 ;  /* 0x0057788b01007387 */ /* 0x000fe20000100800 */
[----:B--2---:R-:W-:Y:S03]  /*48e00*/  HMMA.1688.F32.TF32 R164, R100, R6, R164 ;  /* 0x0000000664a4723c */ /* 0x004fe600000810a4 */
[----:B------:R-:W-:Y:S04]  /*48e10*/  LDS R100, [R3+UR12+0x2180] ;  /* 0x0021800c03647984 */ /* 0x000fe80008000800 */
[----:B------:R-:W-:Y:S04]  /*48e20*/  LDS R102, [R3+UR12+0x3180] ;  /* 0x0031800c03667984 */ /* 0x000fe80008000800 */
[----:B------:R-:W-:Y:S04]  /*48e30*/  LDS R101, [R252+UR12+0x2180] ;  /* 0x0021800cfc657984 */ /* 0x000fe80008000800 */
[----:B------:R-:W4:Y:S08]  /*48e40*/  LDS R103, [R252+UR12+0x3180] ;  /* 0x0031800cfc677984 */ /* 0x000f300008000800 */
[----:B------:R-:W-:Y:S04]  /*48e50*/  STL [R1+0x5774], R164 ;  /* 0x005774a401007387 */ /* 0x000fe80000100800 */
[----:B------:R-:W-:Y:S04]  /*48e60*/  STL [R1+0x5770], R165 ;  /* 0x005770a501007387 */ /* 0x000fe80000100800 */
[----:B------:R-:W-:Y:S01]  /*48e70*/  STL [R1+0x576c], R166 ;  /* 0x00576ca601007387 */ /* 0x000fe20000100800 */
[C---:B----4-:R-:W-:Y:S03]  /*48e80*/  HMMA.1688.F32.TF32 R112, R100.reuse, R18, R204 ;  /* 0x000000126470723c */ /* 0x050fe600000810cc */
[----:B------:R1:W-:Y:S03]  /*48e90*/  STL [R1+0x5768], R167 ;  /* 0x005768a701007387 */ /* 0x0003e60000100800 */
[----:B------:R-:W-:-:S15]  /*48ea0*/  HMMA.1688.F32.TF32 R108, R100, R14, R196 ;  /* 0x0000000e646c723c */ /* 0x000fde00000810c4 */
[----:B------:R-:W-:-:S02]  /*48eb0*/  NOP ;  /* 0x0000000000007918 */ /* 0x000fc40000000000 */
[----:B------:R-:W-:Y:S04]  /*48ec0*/  STL.64 [R1+0x880], R112 ;  /* 0x0008807001007387 */ /* 0x000fe80000100a00 */
[----:B------:R-:W-:Y:S04]  /*48ed0*/  STL.64 [R1+0x888], R114 ;  /* 0x0008887201007387 */ /* 0x000fe80000100a00 */
[----:B------:R-:W2:Y:S04]  /*48ee0*/  LDL.LU R196, [R1+0x470] ;  /* 0x0004700001c47983 */ /* 0x000ea80000300800 */
[----:B------:R-:W2:Y:S04]  /*48ef0*/  LDL.LU R197, [R1+0x474] ;  /* 0x0004740001c57983 */ /* 0x000ea80000300800 */
[----:B------:R-:W2:Y:S04]  /*48f00*/  LDL.LU R198, [R1+0x478] ;  /* 0x0004780001c67983 */ /* 0x000ea80000300800 */
[----:B------:R-:W2:Y:S01]  /*48f10*/  LDL.LU R199, [R1+0x47c] ;  /* 0x00047c0001c77983 */ /* 0x000ea20000300800 */
[----:B-1----:R-:W-:Y:S01]  /*48f20*/  MOV R167, R111 ;  /* 0x0000006f00a77202 */ /* 0x002fe20000000f00 */
[----:B------:R-:W-:Y:S01]  /*48f30*/  IMAD.MOV.U32 R166, RZ, RZ, R110 ;  /* 0x000000ffffa67224 */ /* 0x000fe200078e006e */
[----:B------:R-:W-:Y:S01]  /*48f40*/  MOV R164, R108 ;  /* 0x0000006c00a47202 */ /* 0x000fe20000000f00 */
[----:B------:R-:W-:-:S02]  /*48f50*/  IMAD.MOV.U32 R165, RZ, RZ, R109 ;  /* 0x000000ffffa57224 */ /* 0x000fc400078e006d */
[----:B------:R-:W-:Y:S01]  /*48f60*/  STL [R1+0x5794], R167 ;  /* 0x005794a701007387 */ /* 0x000fe20000100800 */
[----:B---3--:R-:W-:Y:S03]  /*48f70*/  HMMA.1688.F32.TF32 R108, R100, R26, R116 ;  /* 0x0000001a646c723c */ /* 0x008fe60000081074 */
[----:B------:R-:W-:Y:S04]  /*48f80*/  STL [R1+0x5790], R166 ;  /* 0x005790a601007387 */ /* 0x000fe80000100800 */
[----:B------:R-:W-:Y:S04]  /*48f90*/  STL [R1+0x578c], R165 ;  /* 0x00578ca501007387 */ /* 0x000fe80000100800 */
[----:B------:R1:W-:Y:S04]  /*48fa0*/  STL [R1+0x5788], R164 ;  /* 0x005788a401007387 */ /* 0x0003e80000100800 */
[----:B------:R-:W3:Y:S04]  /*48fb0*/  LDL.LU R116, [R1+0x460] ;  /* 0x0004600001747983 */ /* 0x000ee80000300800 */
[----:B------:R-:W3:Y:S04]  /*48fc0*/  LDL.LU R117, [R1+0x464] ;  /* 0x0004640001757983 */ /* 0x000ee80000300800 */
[----:B------:R-:W3:Y:S04]  /*48fd0*/  LDL.LU R118, [R1+0x468] ;  /* 0x0004680001767983 */ /* 0x000ee80000300800 */
[----:B------:R-:W3:Y:S01]  /*48fe0*/  LDL.LU R119, [R1+0x46c] ;  /* 0x00046c0001777983 */ /* 0x000ee20000300800 */
[----:B------:R-:W-:Y:S01]  /*48ff0*/  IMAD.MOV.U32 R139, RZ, RZ, R111 ;  /* 0x000000ffff8b7224 */ /* 0x000fe200078e006f */
[----:B------:R-:W-:Y:S01]  /*49000*/  MOV R138, R110 ;  /* 0x0000006e008a7202 */ /* 0x000fe20000000f00 */
[----:B------:R-:W-:-:S02]  /*49010*/  IMAD.MOV.U32 R137, RZ, RZ, R109 ;  /* 0x000000ffff897224 */ /* 0x000fc400078e006d */
[----:B------:R-:W-:Y:S01]  /*49020*/  IMAD.MOV.U32 R136, RZ, RZ, R108 ;  /* 0x000000ffff887224 */ /* 0x000fe200078e006c */
[----:B------:R-:W-:Y:S01]  /*49030*/  STL [R1+0x57c4], R139 ;  /* 0x0057c48b01007387 */ /* 0x000fe20000100800 */
[----:B------:R-:W-:Y:S03]  /*49040*/  HMMA.1688.F32.TF32 R108, R100, R22, R200 ;  /* 0x00000016646c723c */ /* 0x000fe600000810c8 */
[----:B------:R-:W-:Y:S04]  /*49050*/  STL [R1+0x57b0], R138 ;  /* 0x0057b08a01007387 */ /* 0x000fe80000100800 */
[----:B------:R-:W-:Y:S04]  /*49060*/  STL [R1+0x57ac], R137 ;  /* 0x0057ac8901007387 */ /* 0x000fe80000100800 */
[----:B------:R4:W-:Y:S04]  /*49070*/  STL [R1+0x57a8], R136 ;  /* 0x0057a88801007387 */ /* 0x0009e80000100800 */
[----:B------:R-:W4:Y:S04]  /*49080*/  LDL.LU R200, [R1+0x450] ;  /* 0x0004500001c87983 */ /* 0x000f280000300800 */
[----:B------:R-:W4:Y:S04]  /*49090*/  LDL.LU R201, [R1+0x454] ;  /* 0x0004540001c97983 */ /* 0x000f280000300800 */
[----:B------:R-:W4:Y:S04]  /*490a0*/  LDL.LU R202, [R1+0x458] ;  /* 0x0004580001ca7983 */ /* 0x000f280000300800 */
[----:B------:R-:W4:Y:S01]  /*490b0*/  LDL.LU R203, [R1+0x45c] ;  /* 0x00045c0001cb7983 */ /* 0x000f220000300800 */
[----:B-1----:R-:W-:Y:S01]  /*490c0*/  IMAD.MOV.U32 R164, RZ, RZ, R111 ;  /* 0x000000ffffa47224 */ /* 0x002fe200078e006f */
[----:B------:R-:W-:Y:S01]  /*490d0*/  MOV R166, R109 ;  /* 0x0000006d00a67202 */ /* 0x000fe20000000f00 */
[----:B------:R-:W-:-:S02]  /*490e0*/  IMAD.MOV.U32 R165, RZ, RZ, R110 ;  /* 0x000000ffffa57224 */ /* 0x000fc400078e006e */
[----:B------:R-:W-:Y:S01]  /*490f0*/  IMAD.MOV.U32 R167, RZ, RZ, R108 ;  /* 0x000000ffffa77224 */ /* 0x000fe200078e006c */
[----:B------:R-:W-:Y:S04]  /*49100*/  STL [R1+0x57e4], R164 ;  /* 0x0057e4a401007387 */ /* 0x000fe80000100800 */
[----:B------:R-:W-:Y:S04]  /*49110*/  STL [R1+0x57e0], R165 ;  /* 0x0057e0a501007387 */ /* 0x000fe80000100800 */
[----:B------:R1:W-:Y:S04]  /*49120*/  STL [R1+0x57cc], R166 ;  /* 0x0057cca601007387 */ /* 0x0003e80000100800 */
[----:B------:R1:W-:Y:S01]  /*49130*/  STL [R1+0x57c8], R167 ;  /* 0x0057c8a701007387 */ /* 0x0003e20000100800 */
[----:B--2---:R-:W-:Y:S03]  /*49140*/  HMMA.1688.F32.TF32 R108, R100, R34, R196 ;  /* 0x00000022646c723c */ /* 0x004fe600000810c4 */
[----:B------:R-:W2:Y:S04]  /*49150*/  LDL.LU R196, [R1+0x440] ;  /* 0x0004400001c47983 */ /* 0x000ea80000300800 */
[----:B------:R-:W2:Y:S04]  /*49160*/  LDL.LU R197, [R1+0x444] ;  /* 0x0004440001c57983 */ /* 0x000ea80000300800 */
[----:B------:R-:W2:Y:S04]  /*49170*/  LDL.LU R198, [R1+0x448] ;  /* 0x0004480001c67983 */ /* 0x000ea80000300800 */
[----:B------:R-:W2:Y:S09]  /*49180*/  LDL.LU R199, [R1+0x44c] ;  /* 0x00044c0001c77983 */ /* 0x000eb20000300800 */
[----:B------:R-:W-:Y:S01]  /*49190*/  MOV R143, R111 ;  /* 0x0000006f008f7202 */ /* 0x000fe20000000f00 */
[----:B------:R-:W-:Y:S01]  /*491a0*/  IMAD.MOV.U32 R142, RZ, RZ, R110 ;  /* 0x000000ffff8e7224 */ /* 0x000fe200078e006e */
[----:B------:R-:W-:Y:S01]  /*491b0*/  MOV R140, R108 ;  /* 0x0000006c008c7202 */ /* 0x000fe20000000f00 */
[----:B------:R-:W-:-:S02]  /*491c0*/  IMAD.MOV.U32 R141, RZ, RZ, R109 ;  /* 0x000000ffff8d7224 */ /* 0x000fc400078e006d */
[----:B------:R-:W-:Y:S04]  /*491d0*/  STL [R1+0x5804], R143 ;  /* 0x0058048f01007387 */ /* 0x000fe80000100800 */
[----:B------:R-:W-:Y:S01]  /*491e0*/  STL [R1+0x5800], R142 ;  /* 0x0058008e01007387 */ /* 0x000fe20000100800 */
[----:B---3--:R-:W-:Y:S03]  /*491f0*/  HMMA.1688.F32.TF32 R108, R100, R30, R116 ;  /* 0x0000001e646c723c */ /* 0x008fe60000081074 */
[----:B------:R-:W-:Y:S04]  /*49200*/  STL [R1+0x57ec], R141 ;  /* 0x0057ec8d01007387 */ /* 0x000fe80000100800 */
[----:B------:R-:W-:Y:S04]  /*49210*/  STL [R1+0x57e8], R140 ;  /* 0x0057e88c01007387 */ /* 0x000fe80000100800 */
[----:B------:R-:W3:Y:S04]  /*49220*/  LDL.LU R116, [R1+0x430] ;  /* 0x0004300001747983 */ /* 0x000ee80000300800 */
[----:B------:R-:W3:Y:S04]  /*49230*/  LDL.LU R117, [R1+0x434] ;  /* 0x0004340001757983 */ /* 0x000ee80000300800 */
[----:B------:R-:W3:Y:S04]  /*49240*/  LDL.LU R118, [R1+0x438] ;  /* 0x0004380001767983 */ /* 0x000ee80000300800 */
[----:B------:R-:W3:Y:S01]  /*49250*/  LDL.LU R119, [R1+0x43c] ;  /* 0x00043c0001777983 */ /* 0x000ee20000300800 */
[----:B------:R-:W-:Y:S01]  /*49260*/  IMAD.MOV.U32 R32, RZ, RZ, R111 ;  /* 0x000000ffff207224 */ /* 0x000fe200078e006f */
[----:B------:R-:W-:Y:S01]  /*49270*/  MOV R33, R110 ;  /* 0x0000006e00217202 */ /* 0x000fe20000000f00 */
[----:B----4-:R-:W-:-:S02]  /*49280*/  IMAD.MOV.U32 R136, RZ, RZ, R109 ;  /* 0x000000ffff887224 */ /* 0x010fc400078e006d */
[----:B------:R-:W-:Y:S01]  /*49290*/  IMAD.MOV.U32 R137, RZ, RZ, R108 ;  /* 0x000000ffff897224 */ /* 0x000fe200078e006c */
[----:B------:R-:W-:Y:S04]  /*492a0*/  STL [R1+0x5824], R32 ;  /* 0x0058242001007387 */ /* 0x000fe80000100800 */
[----:B------:R-:W-:Y:S01]  /*492b0*/  STL [R1+0x5810], R33 ;  /* 0x0058102101007387 */ /* 0x000fe20000100800 */
[----:B------:R-:W-:Y:S03]  /*492c0*/  HMMA.1688.F32.TF32 R108, R100, R10, R200 ;  /* 0x0000000a646c723c */ /* 0x000fe600000810c8 */
[----:B------:R-:W-:Y:S04]  /*492d0*/  STL [R1+0x580c], R136 ;  /* 0x00580c8801007387 */ /* 0x000fe80000100800 */
[----:B------:R-:W-:Y:S04]  /*492e0*/  STL [R1+0x5808], R137 ;  /* 0x0058088901007387 */ /* 0x000fe80000100800 */
[----:B------:R-:W4:Y:S04]  /*492f0*/  LDL.LU R200, [R1+0x420] ;  /* 0x0004200001c87983 */ /* 0x000f280000300800 */
[----:B------:R-:W4:Y:S04]  /*49300*/  LDL.LU R201, [R1+0x424] ;  /* 0x0004240001c97983 */ /* 0x000f280000300800 */
[----:B------:R-:W4:Y:S04]  /*49310*/  LDL.LU R202, [R1+0x428] ;  /* 0x0004280001ca7983 */ /* 0x000f280000300800 */
[----:B------:R-:W4:Y:S01]  /*49320*/  LDL.LU R203, [R1+0x42c] ;  /* 0x00042c0001cb7983 */ /* 0x000f220000300800 */
        /* <DEDUP_REMOVED lines=9> */
[----:B------:R-:W-:-:S03]  /*493c0*/  IMAD.MOV.U32 R145, RZ, RZ, R108 ;  /* 0x000000ffff917224 */ /* 0x000fc600078e006c */
[----:B------:R-:W-:Y:S04]  /*493d0*/  LDS R105, [R2+UR12+0x2200] ;  /* 0x0022000c02697984 */ /* 0x000fe80008000800 */
[----:B------:R-:W3:Y:S04]  /*493e0*/  LDS R107, [R2+UR12+0x3200] ;  /* 0x0032000c026b7984 */ /* 0x000ee80008000800 */
        /* <DEDUP_REMOVED lines=11> */
[----:B-1----:R-:W-:Y:S01]  /*494a0*/  MOV R166, R100 ;  /* 0x0000006400a67202 */ /* 0x002fe20000000f00 */
[----:B------:R-:W-:-:S02]  /*494b0*/  IMAD.MOV.U32 R167, RZ, RZ, R101 ;  /* 0x000000ffffa77224 */ /* 0x000fc400078e0065 */
[----:B------:R-:W-:Y:S04]  /*494c0*/  STL [R1+0x5844], R144 ;  /* 0x0058449001007387 */ /* 0x000fe80000100800 */
[----:B------:R-:W-:Y:S04]  /*494d0*/  STL [R1+0x5840], R139 ;  /* 0x0058408b01007387 */ /* 0x000fe80000100800 */
[----:B------:R1:W-:Y:S04]  /*494e0*/  STL [R1+0x583c], R167 ;  /* 0x00583ca701007387 */ /* 0x0003e80000100800 */
[----:B------:R1:W-:Y:S01]  /*494f0*/  STL [R1+0x5838], R166 ;  /* 0x005838a601007387 */ /* 0x0003e20000100800 */
        /* <DEDUP_REMOVED lines=8> */
[----:B------:R-:W-:Y:S01]  /*49580*/  IMAD.MOV.U32 R156, RZ, RZ, R100 ;  /* 0x000000ffff9c7224 */ /* 0x000fe200078e0064 */
[----:B------:R-:W-:Y:S04]  /*49590*/  STL [R1+0x5854], R159 ;  /* 0x0058549f01007387 */ /* 0x000fe80000100800 */
[----:B------:R-:W-:Y:S01]  /*495a0*/  STL [R1+0x5850], R158 ;  /* 0x0058509e01007387 */ /* 0x000fe20000100800 */
[----:B----4-:R-:W-:Y:S03]  /*495b0*/  HMMA.1688.F32.TF32 R100, R104, R14, R200 ;  /* 0x0000000e6864723c */ /* 0x010fe600000810c8 */
[----:B------:R4:W-:Y:S04]  /*495c0*/  STL [R1+0x584c], R157 ;  /* 0x00584c9d01007387 */ /* 0x0009e80000100800 */
[----:B------:R4:W-:Y:S04]  /*495d0*/  STL [R1+0x5848], R156 ;  /* 0x0058489c01007387 */ /* 0x0009e80000100800 */
[----:B------:R-:W4:Y:S04]  /*495e0*/  LDL.LU R200, [R1+0x3f0] ;  /* 0x0003f00001c87983 */ /* 0x000f280000300800 */
[----:B------:R-:W4:Y:S04]  /*495f0*/  LDL.LU R201, [R1+0x3f4] ;  /* 0x0003f40001c97983 */ /* 0x000f280000300800 */
[----:B------:R-:W4:Y:S04]  /*49600*/  LDL.LU R202, [R1+0x3f8] ;  /* 0x0003f80001ca7983 */ /* 0x000f280000300800 */
[----:B------:R-:W4:Y:S01]  /*49610*/  LDL.LU R203, [R1+0x3fc] ;  /* 0x0003fc0001cb7983 */ /* 0x000f220000300800 */
[----:B------:R-:W-:Y:S01]  /*49620*/  IMAD.MOV.U32 R165, RZ, RZ, R103 ;  /* 0x000000ffffa57224 */ /* 0x000fe200078e0067 */
        /* <DEDUP_REMOVED lines=28> */
[----:B------:R-:W-:-:S05]  /*497f0*/  IMAD.MOV.U32 R142, RZ, RZ, R103 ;  /* 0x000000ffff8e7224 */ /* 0x000fca00078e0067 */
        /* <DEDUP_REMOVED lines=16> */
[----:B------:R4:W-:Y:S04]  /*49900*/  STL [R1+0x5888], R185 ;  /* 0x005888b901007387 */ /* 0x0009e80000100800 */
        /* <DEDUP_REMOVED lines=26> */
[----:B-1----:R-:W-:Y:S01]  /*49ab0*/  IMAD.MOV.U32 R167, RZ, RZ, R100 ;  /* 0x000000ffffa77224 */ /* 0x002fe200078e0064 */
[----:B------:R-:W-:Y:S01]  /*49ac0*/  MOV R138, R102 ;  /* 0x00000066008a7202 */ /* 0x000fe20000000f00 */
[----:B------:R-:W-:-:S02]  /*49ad0*/  IMAD.MOV.U32 R166, RZ, RZ, R101 ;  /* 0x000000ffffa67224 */ /* 0x000fc400078e0065 */
[----:B------:R-:W-:Y:S02]  /*49ae0*/  IMAD.MOV.U32 R147, RZ, RZ, R103 ;  /* 0x000000ffff937224 */ /* 0x000fe400078e0067 */
[----:B----4-:R-:W-:-:S15]  /*49af0*/  HMMA.1688.F32.TF32 R100, R104, R6, R208 ;  /* 0x000000066864723c */ /* 0x010fde00000810d0 */
[----:B------:R-:W-:-:S09]  /*49b00*/  NOP ;  /* 0x0000000000007918 */ /* 0x000fd20000000000 */
[----:B------:R-:W-:Y:S01]  /*49b10*/  IMAD.MOV.U32 R157, RZ, RZ, R100 ;  /* 0x000000ffff9d7224 */ /* 0x000fe200078e0064 */
[----:B------:R-:W-:Y:S01]  /*49b20*/  MOV R156, R101 ;  /* 0x00000065009c7202 */ /* 0x000fe20000000f00 */
[----:B------:R-:W-:Y:S02]  /*49b30*/  IMAD.MOV.U32 R144, RZ, RZ, R102 ;  /* 0x000000ffff907224 */ /* 0x000fe400078e0066 */
[----:B------:R-:W-:Y:S02]  /*49b40*/  IMAD.MOV.U32 R139, RZ, RZ, R103 ;  /* 0x000000ffff8b7224 */ /* 0x000fe400078e0067 */
[----:B------:R-:W-:Y:S01]  /*49b50*/  HMMA.1688.F32.TF32 R100, R132, R18, R204 ;  /* 0x000000128464723c */ /* 0x000fe200000810cc */
[----:B------:R-:W-:Y:S04]  /*49b60*/  STL [R1+0x58b4], R147 ;  /* 0x0058b49301007387 */ /* 0x000fe80000100800 */
[----:B------:R-:W-:Y:S04]  /*49b70*/  STL [R1+0x58b0], R138 ;  /* 0x0058b08a01007387 */ /* 0x000fe80000100800 */
[----:B------:R1:W-:Y:S04]  /*49b80*/  STL [R1+0x58ac], R166 ;  /* 0x0058aca601007387 */ /* 0x0003e80000100800 */
[----:B------:R4:W-:Y:S04]  /*49b90*/  STL [R1+0x58a8], R167 ;  /* 0x0058a8a701007387 */ /* 0x0009e80000100800 */
[----:B------:R4:W-:Y:S07]  /*49ba0*/  STL [R1+0x58bc], R156 ;  /* 0x0058bc9c01007387 */ /* 0x0009ee0000100800 */
[----:B------:R-:W-:Y:S01]  /*49bb0*/  MOV R140, R100 ;  /* 0x00000064008c7202 */ /* 0x000fe20000000f00 */
[----:B------:R-:W-:Y:S01]  /*49bc0*/  IMAD.MOV.U32 R141, RZ, RZ, R101 ;  /* 0x000000ffff8d7224 */ /* 0x000fe200078e0065 */
[----:B------:R-:W-:Y:S01]  /*49bd0*/  MOV R158, R103 ;  /* 0x00000067009e7202 */ /* 0x000fe20000000f00 */
[----:B------:R-:W-:-:S02]  /*49be0*/  IMAD.MOV.U32 R159, RZ, RZ, R102 ;  /* 0x000000ffff9f7224 */ /* 0x000fc400078e0066 */
[----:B------:R-:W-:Y:S01]  /*49bf0*/  HMMA.1688.F32.TF32 R100, R132, R14, R200 ;  /* 0x0000000e8464723c */ /* 0x000fe200000810c8 */
[----:B------:R4:W-:Y:S04]  /*49c00*/  STL [R1+0x58b8], R157 ;  /* 0x0058b89d01007387 */ /* 0x0009e80000100800 */
[----:B------:R-:W4:Y:S04]  /*49c10*/  LDL.LU R216, [R1+0x300] ;  /* 0x0003000001d87983 */ /* 0x000f280000300800 */
[----:B------:R-:W4:Y:S04]  /*49c20*/  LDL.LU R217, [R1+0x304] ;  /* 0x0003040001d97983 */ /* 0x000f280000300800 */
[----:B------:R-:W4:Y:S04]  /*49c30*/  LDL.LU R218, [R1+0x308] ;  /* 0x0003080001da7983 */ /* 0x000f280000300800 */
[----:B------:R-:W4:Y:S04]  /*49c40*/  LDL.LU R219, [R1+0x30c] ;  /* 0x00030c0001db7983 */ /* 0x000f280000300800 */
[----:B------:R-:W4:Y:S03]  /*49c50*/  LDL.LU R212, [R1+0x2f0] ;  /* 0x0002f00001d47983 */ /* 0x000f260000300800 */
[----:B------:R-:W-:Y:S01]  /*49c60*/  IMAD.MOV.U32 R161, RZ, RZ, R100 ;  /* 0x000000ffffa17224 */ /* 0x000fe200078e0064 */
[----:B------:R-:W-:Y:S01]  /*49c70*/  MOV R165, R102 ;  /* 0x0000006600a57202 */ /* 0x000fe20000000f00 */
[----:B------:R-:W-:Y:S01]  /*49c80*/  IMAD.MOV.U32 R160, RZ, RZ, R101 ;  /* 0x000000ffffa07224 */ /* 0x000fe200078e0065 */
[----:B------:R-:W4:Y:S01]  /*49c90*/  LDL.LU R213, [R1+0x2f4] ;  /* 0x0002f40001d57983 */ /* 0x000f220000300800 */
[----:B------:R-:W-:-:S03]  /*49ca0*/  IMAD.MOV.U32 R164, RZ, RZ, R103 ;  /* 0x000000ffffa47224 */ /* 0x000fc600078e0067 */
[----:B------:R-:W4:Y:S04]  /*49cb0*/  LDL.LU R214, [R1+0x2f8] ;  /* 0x0002f80001d67983 */ /* 0x000f280000300800 */
[----:B------:R-:W4:Y:S01]  /*49cc0*/  LDL.LU R215, [R1+0x2fc] ;  /* 0x0002fc0001d77983 */ /* 0x000f220000300800 */
[----:B--2---:R-:W-:-:S15]  /*49cd0*/  HMMA.1688.F32.TF32 R100, R132, R26, R196 ;  /* 0x0000001a8464723c */ /* 0x004fde00000810c4 */
[----:B------:R-:W-:-:S09]  /*49ce0*/  NOP ;  /* 0x0000000000007918 */ /* 0x000fd20000000000 */
[----:B------:R-:W-:Y:S02]  /*49cf0*/  IMAD.MOV.U32 R163, RZ, RZ, R102 ;  /* 0x000000ffffa37224 */ /* 0x000fe400078e0066 */
[----:B------:R-:W-:-:S05]  /*49d00*/  IMAD.MOV.U32 R162, RZ, RZ, R103 ;  /* 0x000000ffffa27224 */ /* 0x000fca00078e0067 */
[----:B------:R2:W-:Y:S04]  /*49d10*/  STL.64 [R1+0x58e8], R162 ;  /* 0x0058e8a201007387 */ /* 0x0005e80000100a00 */
[----:B------:R2:W-:Y:S01]  /*49d20*/  STL.64 [R1+0x58e0], R160 ;  /* 0x0058e0a001007387 */ /* 0x0005e20000100a00 */
[----:B------:R-:W-:-:S03]  /*49d30*/  IMAD.MOV.U32 R137, RZ, RZ, R100 ;  /* 0x000000ffff897224 */ /* 0x000fc600078e0064 */
[----:B------:R-:W2:Y:S01]  /*49d40*/  LDL.LU R208, [R1+0x2e0] ;  /* 0x0002e00001d07983 */ /* 0x000ea20000300800 */
[----:B------:R-:W-:-:S03]  /*49d50*/  MOV R136, R101 ;  /* 0x0000006500887202 */ /* 0x000fc60000000f00 */
[----:B------:R-:W2:Y:S01]  /*49d60*/  LDL.LU R209, [R1+0x2e4] ;  /* 0x0002e40001d17983 */ /* 0x000ea20000300800 */
[----:B---3--:R-:W-:Y:S03]  /*49d70*/  HMMA.1688.F32.TF32 R100, R132, R22, R116 ;  /* 0x000000168464723c */ /* 0x008fe60000081074 */
[----:B------:R-:W2:Y:S04]  /*49d80*/  LDL.LU R210, [R1+0x2e8] ;  /* 0x0002e80001d27983 */ /* 0x000ea80000300800 */
[----:B------:R-:W2:Y:S04]  /*49d90*/  LDL.LU R211, [R1+0x2ec] ;  /* 0x0002ec0001d37983 */ /* 0x000ea80000300800 */
[----:B------:R-:W3:Y:S04]  /*49da0*/  LDL.LU R116, [R1+0x110] ;  /* 0x0001100001747983 */ /* 0x000ee80000300800 */
        /* <DEDUP_REMOVED lines=14> */
[----:B------:R-:W3:Y:S01]  /*49e90*/  LDL.LU R199, [R1+0x12c] ;  /* 0x00012c0001c77983 */ /* 0x000ee20000300800 */
[----:B------:R-:W-:Y:S01]  /*49ea0*/  MOV R186, R100 ;  /* 0x0000006400ba7202 */ /* 0x000fe20000000f00 */
[----:B------:R-:W-:Y:S01]  /*49eb0*/  IMAD.MOV.U32 R185, RZ, RZ, R101 ;  /* 0x000000ffffb97224 */ /* 0x000fe200078e0065 */
[----:B------:R-:W-:Y:S01]  /*49ec0*/  MOV R143, R103 ;  /* 0x00000067008f7202 */ /* 0x000fe20000000f00 */
[----:B------:R-:W-:-:S02]  /*49ed0*/  IMAD.MOV.U32 R142, RZ, RZ, R102 ;  /* 0x000000ffff8e7224 */ /* 0x000fc400078e0066 */
[----:B----4-:R-:W-:-:S15]  /*49ee0*/  HMMA.1688.F32.TF32 R100, R132, R34, R216 ;  /* 0x000000228464723c */ /* 0x010fde00000810d8 */
[----:B------:R-:W-:-:S09]  /*49ef0*/  NOP ;  /* 0x0000000000007918 */ /* 0x000fd20000000000 */
[----:B------:R-:W-:Y:S01]  /*49f00*/  IMAD.MOV.U32 R145, RZ, RZ, R100 ;  /* 0x000000ffff917224 */ /* 0x000fe200078e0064 */
[----:B------:R-:W-:Y:S01]  /*49f10*/  MOV R33, R102 ;  /* 0x0000006600217202 */ /* 0x000fe20000000f00 */
[----:B------:R-:W-:Y:S02]  /*49f20*/  IMAD.MOV.U32 R146, RZ, RZ, R101 ;  /* 0x000000ffff927224 */ /* 0x000fe400078e0065 */
[----:B------:R-:W-:Y:S02]  /*49f30*/  IMAD.MOV.U32 R187, RZ, RZ, R103 ;  /* 0x000000ffffbb7224 */ /* 0x000fe400078e0067 */
[----:B------:R-:W-:-:S15]  /*49f40*/  HMMA.1688.F32.TF32 R100, R132, R30, R212 ;  /* 0x0000001e8464723c */ /* 0x000fde00000810d4 */
[----:B------:R-:W-:-:S09]  /*49f50*/  NOP ;  /* 0x0000000000007918 */ /* 0x000fd20000000000 */
[----:B-1----:R-:W-:Y:S01]  /*49f60*/  IMAD.MOV.U32 R166, RZ, RZ, R100 ;  /* 0x000000ffffa67224 */ /* 0x002fe200078e0064 */
[----:B------:R-:W-:Y:S01]  /*49f70*/  MOV R167, R101 ;  /* 0x0000006500a77202 */ /* 0x000fe20000000f00 */
[----:B------:R-:W-:Y:S02]  /*49f80*/  IMAD.MOV.U32 R184, RZ, RZ, R102 ;  /* 0x000000ffffb87224 */ /* 0x000fe400078e0066 */
[----:B------:R-:W-:Y:S01]  /*49f90*/  IMAD.MOV.U32 R32, RZ, RZ, R103 ;  /* 0x000000ffff207224 */ /* 0x000fe200078e0067 */
[----:B------:R1:W-:Y:S04]  /*49fa0*/  STL.64 [R1+0x58f8], R142 ;  /* 0x0058f88e01007387 */ /* 0x0003e80000100a00 */
[----:B------:R4:W-:Y:S04]  /*49fb0*/  STL.64 [R1+0x58f0], R140 ;  /* 0x0058f08c01007387 */ /* 0x0009e80000100a00 */
[----:B------:R-:W-:Y:S04]  /*49fc0*/  STL.64 [R1+0x5918], R186 ;  /* 0x005918ba01007387 */ /* 0x000fe80000100a00 */
[----:B------:R-:W-:Y:S04]  /*49fd0*/  STL.64 [R1+0x5910], R184 ;  /* 0x005910b801007387 */ /* 0x000fe80000100a00 */
[----:B------:R4:W-:Y:S04]  /*49fe0*/  STL.64 [R1+0x5908], R166 ;  /* 0x005908a601007387 */ /* 0x0009e80000100a00 */
[----:B------:R4:W-:Y:S01]  /*49ff0*/  STL.64 [R1+0x5900], R164 ;  /* 0x005900a401007387 */ /* 0x0009e20000100a00 */
[----:B------:R-:W-:Y:S01]  /*4a000*/  IMAD.MOV.U32 R212, RZ, RZ, R45 ;  /* 0x000000ffffd47224 */ /* 0x000fe200078e002d */
[----:B------:R-:W-:Y:S01]  /*4a010*/  MOV R213, R46 ;  /* 0x0000002e00d57202 */ /* 0x000fe20000000f00 */
[----:B------:R-:W-:-:S02]  /*4a020*/  IMAD.MOV.U32 R214, RZ, RZ, R47 ;  /* 0x000000ffffd67224 */ /* 0x000fc400078e002f */
[----:B------:R-:W-:Y:S01]  /*4a030*/  IMAD.MOV.U32 R215, RZ, RZ, R55 ;  /* 0x000000ffffd77224 */ /* 0x000fe200078e0037 */
[C---:B--2---:R-:W-:Y:S06]  /*4a040*/  HMMA.1688.F32.TF32 R100, R132.reuse, R10, R208 ;  /* 0x0000000a8464723c */ /* 0x044fec00000810d0 */
[----:B---3--:R-:W-:-:S15]  /*4a050*/  HMMA.1688.F32.TF32 R132, R132, R6, R204 ;  /* 0x000000068484723c */ /* 0x008fde00000810cc */
[----:B------:R-:W-:-:S03]  /*4a060*/  NOP ;  /* 0x0000000000007918 */ /* 0x000fc60000000000 */
[----:B------:R-:W-:Y:S01]  /*4a070*/  IMAD.MOV.U32 R147, RZ, RZ, R102 ;  /* 0x000000ffff937224 */ /* 0x000fe200078e0066 */
[----:B------:R-:W-:Y:S01]  /*4a080*/  MOV R156, R100 ;  /* 0x00000064009c7202 */ /* 0x000fe20000000f00 */
[C---:B------:R-:W-:Y:S01]  /*4a090*/  HMMA.1688.F32.TF32 R128, R120.reuse, R18, R200 ;  /* 0x000000127880723c */ /* 0x040fe200000810c8 */
[----:B------:R-:W-:Y:S02]  /*4a0a0*/  IMAD.MOV.U32 R157, RZ, RZ, R101 ;  /* 0x000000ffff9d7224 */ /* 0x000fe400078e0065 */
[----:B------:R2:W-:Y:S04]  /*4a0b0*/  STL.64 [R1+0x5938], R146 ;  /* 0x0059389201007387 */ /* 0x0005e80000100a00 */
[----:B------:R3:W-:Y:S04]  /*4a0c0*/  STL.64 [R1+0x5930], R144 ;  /* 0x0059309001007387 */ /* 0x0007e80000100a00 */
[----:B------:R3:W-:Y:S04]  /*4a0d0*/  STL.64 [R1+0x5928], R158 ;  /* 0x0059289e01007387 */ /* 0x0007e80000100a00 */
[----:B------:R3:W-:Y:S01]  /*4a0e0*/  STL.64 [R1+0x5920], R156 ;  /* 0x0059209c01007387 */ /* 0x0007e20000100a00 */
[----:B------:R-:W-:Y:S03]  /*4a0f0*/  HMMA.1688.F32.TF32 R124, R120, R14, R196 ;  /* 0x0000000e787c723c */ /* 0x000fe600000810c4 */
[----:B------:R-:W-:Y:S04]  /*4a100*/  STL [R1+0x5764], R133 ;  /* 0x0057648501007387 */ /* 0x000fe80000100800 */
[----:B------:R-:W-:Y:S01]  /*4a110*/  STL [R1+0x5760], R134 ;  /* 0x0057608601007387 */ /* 0x000fe20000100800 */
[----:B------:R-:W-:-:S03]  /*4a120*/  IMAD.MOV.U32 R196, RZ, RZ, R63 ;  /* 0x000000ffffc47224 */ /* 0x000fc600078e003f */
[----:B------:R-:W-:Y:S01]  /*4a130*/  STL [R1+0x575c], R135 ;  /* 0x00575c8701007387 */ /* 0x000fe20000100800 */
[----:B------:R-:W-:Y:S01]  /*4a140*/  IMAD.MOV.U32 R197, RZ, RZ, R62 ;  /* 0x000000ffffc57224 */ /* 0x000fe200078e003e */
[----:B------:R-:W-:Y:S02]  /*4a150*/  MOV R198, R61 ;  /* 0x0000003d00c67202 */ /* 0x000fe40000000f00 */
[----:B------:R-:W-:Y:S01]  /*4a160*/  STL [R1+0x5758], R131 ;  /* 0x0057588301007387 */ /* 0x000fe20000100800 */
[----:B------:R-:W-:-:S03]  /*4a170*/  IMAD.MOV.U32 R199, RZ, RZ, R60 ;  /* 0x000000ffffc77224 */ /* 0x000fc600078e003c */
[----:B------:R-:W4:Y:S01]  /*4a180*/  LDL.LU R63, [R1+0x5b18] ;  /* 0x005b1800013f7983 */ /* 0x000f220000300800 */
[----:B------:R-:W-:-:S03]  /*4a190*/  IMAD.MOV.U32 R200, RZ, RZ, R56 ;  /* 0x000000ffffc87224 */ /* 0x000fc600078e0038 */
[----:B------:R-:W2:Y:S01]  /*4a1a0*/  LDL.LU R62, [R1+0x5b14] ;  /* 0x005b1400013e7983 */ /* 0x000ea20000300800 */
[----:B------:R-:W-:-:S03]  /*4a1b0*/  MOV R201, R57 ;  /* 0x0000003900c97202 */ /* 0x000fc60000000f00 */
[----:B------:R-:W3:Y:S01]  /*4a1c0*/  LDL.LU R61, [R1+0x5b10] ;  /* 0x005b1000013d7983 */ /* 0x000ee20000300800 */
[----:B------:R-:W-:-:S03]  /*4a1d0*/  IMAD.MOV.U32 R202, RZ, RZ, R58 ;  /* 0x000000ffffca7224 */ /* 0x000fc600078e003a */
[----:B------:R-:W3:Y:S01]  /*4a1e0*/  LDL.LU R60, [R1+0x5b0c] ;  /* 0x005b0c00013c7983 */ /* 0x000ee20000300800 */
[----:B------:R-:W-:-:S03]  /*4a1f0*/  IMAD.MOV.U32 R203, RZ, RZ, R59 ;  /* 0x000000ffffcb7224 */ /* 0x000fc600078e003b */
[----:B------:R-:W3:Y:S01]  /*4a200*/  LDL.LU R56, [R1+0x5b08] ;  /* 0x005b080001387983 */ /* 0x000ee20000300800 */
        /* <DEDUP_REMOVED lines=23> */
[----:B----4-:R-:W-:Y:S01]  /*4a380*/  MOV R219, R63 ;  /* 0x0000003f00db7202 */ /* 0x010fe20000000f00 */
[----:B--2---:R-:W-:-:S02]  /*4a390*/  IMAD.MOV.U32 R218, RZ, RZ, R62 ;  /* 0x000000ffffda7224 */ /* 0x004fc400078e003e */
[----:B---3--:R-:W-:Y:S01]  /*4a3a0*/  IMAD.MOV.U32 R217, RZ, RZ, R61 ;  /* 0x000000ffffd97224 */ /* 0x008fe200078e003d */
[----:B------:R-:W-:Y:S02]  /*4a3b0*/  MOV R216, R60 ;  /* 0x0000003c00d87202 */ /* 0x000fe40000000f00 */
[----:B------:R-:W1:Y:S04]  /*4a3c0*/  LDL.LU R60, [R1+0x5ac8] ;  /* 0x005ac800013c7983 */ /* 0x000e680000300800 */
[----:B------:R-:W2:Y:S04]  /*4a3d0*/  LDL.LU R61, [R1+0x5ac4] ;  /* 0x005ac400013d7983 */ /* 0x000ea80000300800 */
[----:B------:R-:W3:Y:S01]  /*4a3e0*/  LDL.LU R62, [R1+0x5ac0] ;  /* 0x005ac000013e7983 */ /* 0x000ee20000300800 */
[----:B------:R-:W-:Y:S01]  /*4a3f0*/  MOV R222, R57 ;  /* 0x0000003900de7202 */ /* 0x000fe20000000f00 */
[----:B------:R-:W-:-:S02]  /*4a400*/  IMAD.MOV.U32 R221, RZ, RZ, R58 ;  /* 0x000000ffffdd7224 */ /* 0x000fc400078e003a */
[----:B------:R-:W4:Y:S01]  /*4a410*/  LDL.LU R63, [R1+0x5abc] ;  /* 0x005abc00013f7983 */ /* 0x000f220000300800 */
[----:B------:R-:W-:-:S03]  /*4a420*/  IMAD.MOV.U32 R220, RZ, RZ, R59 ;  /* 0x000000ffffdc7224 */ /* 0x000fc600078e003b */
[----:B------:R-:W4:Y:S01]  /*4a430*/  LDL.LU R59, [R1+0x5ab8] ;  /* 0x005ab800013b7983 */ /* 0x000f220000300800 */
[----:B------:R-:W-:-:S03]  /*4a440*/  IMAD.MOV.U32 R223, RZ, RZ, R56 ;  /* 0x000000ffffdf7224 */ /* 0x000fc600078e0038 */
[----:B------:R-:W4:Y:S04]  /*4a450*/  LDL.LU R58, [R1+0x5ab4] ;  /* 0x005ab400013a7983 */ /* 0x000f280000300800 */
[----:B------:R-:W4:Y:S01]  /*4a460*/  LDL.LU R57, [R1+0x5ab0] ;  /* 0x005ab00001397983 */ /* 0x000f220000300800 */
[----:B------:R-:W-:Y:S01]  /*4a470*/  IMAD.MOV.U32 R178, RZ, RZ, R53 ;  /* 0x000000ffffb27224 */ /* 0x000fe200078e0035 */
[----:B------:R-:W-:Y:S02]  /*4a480*/  MOV R177, R54 ;  /* 0x0000003600b17202 */ /* 0x000fe40000000f00 */
[----:B------:R-:W4:Y:S01]  /*4a490*/  LDL.LU R56, [R1+0x5aac] ;  /* 0x005aac0001387983 */ /* 0x000f220000300800 */
[----:B------:R-:W-:-:S03]  /*4a4a0*/  IMAD.MOV.U32 R176, RZ, RZ, R48 ;  /* 0x000000ffffb07224 */ /* 0x000fc600078e0030 */
[----:B------:R-:W4:Y:S01]  /*4a4b0*/  LDL.LU R48, [R1+0x5aa8] ;  /* 0x005aa80001307983 */ /* 0x000f220000300800 */
[----:B------:R-:W-:-:S03]  /*4a4c0*/  IMAD.MOV.U32 R179, RZ, RZ, R52 ;  /* 0x000000ffffb37224 */ /* 0x000fc600078e0034 */
[----:B------:R-:W4:Y:S04]  /*4a4d0*/  LDL.LU R54, [R1+0x5aa4] ;  /* 0x005aa40001367983 */ /* 0x000f280000300800 */
[----:B------:R-:W4:Y:S01]  /*4a4e0*/  LDL.LU R53, [R1+0x5aa0] ;  /* 0x005aa00001357983 */ /* 0x000f220000300800 */
[----:B------:R-:W-:Y:S02]  /*4a4f0*/  IMAD.MOV.U32 R182, RZ, RZ, R50 ;  /* 0x000000ffffb67224 */ /* 0x000fe400078e0032 */
[----:B------:R-:W-:Y:S01]  /*4a500*/  IMAD.MOV.U32 R181, RZ, RZ, R51 ;  /* 0x000000ffffb57224 */ /* 0x000fe200078e0033 */
[----:B------:R-:W4:Y:S01]  /*4a510*/  LDL.LU R52, [R1+0x5a9c] ;  /* 0x005a9c0001347983 */ /* 0x000f220000300800 */
[----:B------:R-:W-:-:S03]  /*4a520*/  MOV R180, R44 ;  /* 0x0000002c00b47202 */ /* 0x000fc60000000f00 */
[----:B------:R-:W4:Y:S01]  /*4a530*/  LDL.LU R44, [R1+0x5a98] ;  /* 0x005a9800012c7983 */ /* 0x000f220000300800 */
[----:B------:R-:W-:-:S03]  /*4a540*/  MOV R183, R49 ;  /* 0x0000003100b77202 */ /* 0x000fc60000000f00 */
[----:B------:R-:W4:Y:S04]  /*4a550*/  LDL.LU R51, [R1+0x5a94] ;  /* 0x005a940001337983 */ /* 0x000f280000300800 */
[----:B------:R-:W4:Y:S01]  /*4a560*/  LDL.LU R50, [R1+0x5a90] ;  /* 0x005a900001327983 */ /* 0x000f220000300800 */
[----:B------:R-:W-:Y:S01]  /*4a570*/  MOV R162, R46 ;  /* 0x0000002e00a27202 */ /* 0x000fe20000000f00 */
[----:B------:R-:W-:Y:S02]  /*4a580*/  IMAD.MOV.U32 R161, RZ, RZ, R47 ;  /* 0x000000ffffa17224 */ /* 0x000fe400078e002f */
[----:B------:R-:W4:Y:S01]  /*4a590*/  LDL.LU R49, [R1+0x5a8c] ;  /* 0x005a8c0001317983 */ /* 0x000f220000300800 */
[----:B------:R-:W-:-:S03]  /*4a5a0*/  IMAD.MOV.U32 R160, RZ, RZ, R55 ;  /* 0x000000ffffa07224 */ /* 0x000fc600078e0037 */
[----:B------:R-:W4:Y:S01]  /*4a5b0*/  LDL.LU R55, [R1+0x5a88] ;  /* 0x005a880001377983 */ /* 0x000f220000300800 */
[----:B------:R-:W-:-:S03]  /*4a5c0*/  IMAD.MOV.U32 R163, RZ, RZ, R45 ;  /* 0x000000ffffa37224 */ /* 0x000fc600078e002d */
[----:B------:R-:W4:Y:S04]  /*4a5d0*/  LDL.LU R47, [R1+0x5a84] ;  /* 0x005a8400012f7983 */ /* 0x000f280000300800 */
[----:B------:R-:W4:Y:S04]  /*4a5e0*/  LDL.LU R46, [R1+0x5a80] ;  /* 0x005a8000012e7983 */ /* 0x000f280000300800 */
[----:B------:R-:W4:Y:S01]  /*4a5f0*/  LDL.LU R45, [R1+0x5a7c] ;  /* 0x005a7c00012d7983 */ /* 0x000f220000300800 */
[----:B-1----:R-:W-:Y:S02]  /*4a600*/  IMAD.MOV.U32 R143, RZ, RZ, R60 ;  /* 0x000000ffff8f7224 */ /* 0x002fe400078e003c */
[----:B--2---:R-:W-:Y:S01]  /*4a610*/  IMAD.MOV.U32 R142, RZ, RZ, R61 ;  /* 0x000000ffff8e7224 */ /* 0x004fe200078e003d */
[----:B---3--:R-:W-:Y:S01]  /*4a620*/  MOV R141, R62 ;  /* 0x0000003e008d7202 */ /* 0x008fe20000000f00 */
[----:B----4-:R-:W-:-:S02]  /*4a630*/  IMAD.MOV.U32 R140, RZ, RZ, R63 ;  /* 0x000000ffff8c7224 */ /* 0x010fc400078e003f */
[----:B------:R-:W2:Y:S04]  /*4a640*/  LDL.LU R63, [R1+0x5a78] ;  /* 0x005a7800013f7983 */ /* 0x000ea80000300800 */
[----:B------:R-:W3:Y:S04]  /*4a650*/  LDL.LU R62, [R1+0x5a74] ;  /* 0x005a7400013e7983 */ /* 0x000ee80000300800 */
[----:B------:R-:W4:Y:S04]  /*4a660*/  LDL.LU R61, [R1+0x5a70] ;  /* 0x005a7000013d7983 */ /* 0x000f280000300800 */
[----:B------:R-:W3:Y:S01]  /*4a670*/  LDL.LU R60, [R1+0x5a6c] ;  /* 0x005a6c00013c7983 */ /* 0x000ee20000300800 */
[----:B------:R-:W-:Y:S01]  /*4a680*/  MOV R167, R48 ;  /* 0x0000003000a77202 */ /* 0x000fe20000000f00 */
[----:B------:R-:W-:-:S02]  /*4a690*/  IMAD.MOV.U32 R166, RZ, RZ, R54 ;  /* 0x000000ffffa67224 */ /* 0x000fc400078e0036 */
[----:B------:R-:W-:Y:S01]  /*4a6a0*/  IMAD.MOV.U32 R165, RZ, RZ, R53 ;  /* 0x000000ffffa57224 */ /* 0x000fe200078e0035 */
[----:B------:R-:W-:Y:S02]  /*4a6b0*/  MOV R164, R52 ;  /* 0x0000003400a47202 */ /* 0x000fe40000000f00 */
[----:B------:R-:W2:Y:S04]  /*4a6c0*/  LDL.LU R52, [R1+0x5a68] ;  /* 0x005a680001347983 */ /* 0x000ea80000300800 */
[----:B------:R-:W2:Y:S04]  /*4a6d0*/  LDL.LU R53, [R1+0x5a64] ;  /* 0x005a640001357983 */ /* 0x000ea80000300800 */
[----:B------:R-:W2:Y:S01]  /*4a6e0*/  LDL.LU R54, [R1+0x5a60] ;  /* 0x005a600001367983 */ /* 0x000ea20000300800 */
[----:B------:R-:W-:Y:S01]  /*4a6f0*/  MOV R146, R51 ;  /* 0x0000003300927202 */ /* 0x000fe20000000f00 */
[----:B------:R-:W-:-:S02]  /*4a700*/  IMAD.MOV.U32 R145, RZ, RZ, R50 ;  /* 0x000000ffff917224 */ /* 0x000fc400078e0032 */
[----:B------:R-:W3:Y:S01]  /*4a710*/  LDL.LU R48, [R1+0x5a5c] ;  /* 0x005a5c0001307983 */ /* 0x000ee20000300800 */
[----:B------:R-:W-:-:S03]  /*4a720*/  IMAD.MOV.U32 R144, RZ, RZ, R49 ;  /* 0x000000ffff907224 */ /* 0x000fc600078e0031 */
[----:B------:R-:W3:Y:S01]  /*4a730*/  LDL.LU R49, [R1+0x5a58] ;  /* 0x005a580001317983 */ /* 0x000ee20000300800 */
[----:B------:R-:W-:-:S03]  /*4a740*/  IMAD.MOV.U32 R147, RZ, RZ, R44 ;  /* 0x000000ffff937224 */ /* 0x000fc600078e002c */
[----:B------:R-:W3:Y:S04]  /*4a750*/  LDL.LU R50, [R1+0x5a54] ;  /* 0x005a540001327983 */ /* 0x000ee80000300800 */
[----:B------:R-:W3:Y:S01]  /*4a760*/  LDL.LU R51, [R1+0x5a50] ;  /* 0x005a500001337983 */ /* 0x000ee20000300800 */
[----:B------:R-:W-:Y:S01]  /*4a770*/  IMAD.MOV.U32 R158, RZ, RZ, R47 ;  /* 0x000000ffff9e7224 */ /* 0x000fe200078e002f */
[----:B------:R-:W-:Y:S02]  /*4a780*/  MOV R157, R46 ;  /* 0x0000002e009d7202 */ /* 0x000fe40000000f00 */
        /* <DEDUP_REMOVED lines=8> */
[----:B------:R-:W2:Y:S01]  /*4a810*/  LDL.LU R55, [R1+0x5a3c] ;  /* 0x005a3c0001377983 */ /* 0x000ea20000300800 */
[----:B------:R-:W-:Y:S01]  /*4a820*/  IMAD.MOV.U32 R186, RZ, RZ, R58 ;  /* 0x000000ffffba7224 */ /* 0x000fe200078e003a */
[----:B------:R-:W-:Y:S02]  /*4a830*/  MOV R187, R59 ;  /* 0x0000003b00bb7202 */ /* 0x000fe40000000f00 */
[----:B------:R-:W3:Y:S04]  /*4a840*/  LDL.LU R56, [R1+0x5a38] ;  /* 0x005a380001387983 */ /* 0x000ee80000300800 */
[----:B------:R-:W3:Y:S04]  /*4a850*/  LDL.LU R57, [R1+0x5a34] ;  /* 0x005a340001397983 */ /* 0x000ee80000300800 */
[----:B------:R-:W3:Y:S04]  /*4a860*/  LDL.LU R58, [R1+0x5a30] ;  /* 0x005a3000013a7983 */ /* 0x000ee80000300800 */
[----:B------:R-:W3:Y:S01]  /*4a870*/  LDL.LU R59, [R1+0x5a2c] ;  /* 0x005a2c00013b7983 */ /* 0x000ee20000300800 */
[----:B------:R-:W-:-:S02]  /*4a880*/  MOV R138, R103 ;  /* 0x00000067008a7202 */ /* 0x000fc40000000f00 */
[C---:B------:R-:W-:Y:S06]  /*4a890*/  HMMA.1688.F32.TF32 R100, R120.reuse, R26, R116 ;  /* 0x0000001a7864723c */ /* 0x040fec0000081074 */
[----:B--2---:R-:W-:Y:S07]  /*4a8a0*/  HMMA.1688.F32.TF32 R112, R120, R30, R52 ;  /* 0x0000001e7870723c */ /* 0x004fee0000081034 */
[----:B----4-:R-:W-:Y:S01]  /*4a8b0*/  IMAD.MOV.U32 R52, RZ, RZ, R61 ;  /* 0x000000ffff347224 */ /* 0x010fe200078e003d */
[----:B------:R-:W-:Y:S01]  /*4a8c0*/  MOV R54, R63 ;  /* 0x0000003f00367202 */ /* 0x000fe20000000f00 */
[----:B------:R-:W2:Y:S01]  /*4a8d0*/  LDL.LU R61, [R1+0x5a28] ;  /* 0x005a2800013d7983 */ /* 0x000ea20000300800 */
[----:B---3--:R-:W-:-:S03]  /*4a8e0*/  IMAD.MOV.U32 R53, RZ, RZ, R62 ;  /* 0x000000ffff357224 */ /* 0x008fc600078e003e */
[----:B------:R-:W2:Y:S01]  /*4a8f0*/  LDL.LU R62, [R1+0x5a24] ;  /* 0x005a2400013e7983 */ /* 0x000ea20000300800 */
[C---:B------:R-:W-:Y:S03]  /*4a900*/  HMMA.1688.F32.TF32 R116, R120.reuse, R10, R56 ;  /* 0x0000000a7874723c */ /* 0x040fe60000081038 */
[----:B------:R-:W2:Y:S04]  /*4a910*/  LDL.LU R63, [R1+0x5a20] ;  /* 0x005a2000013f7983 */ /* 0x000ea80000300800 */
[----:B------:R-:W3:Y:S04]  /*4a920*/  LDL.LU R55, [R1+0xfc] ;  /* 0x0000fc0001377983 */ /* 0x000ee80000300800 */
[----:B------:R-:W4:Y:S04]  /*4a930*/  LDL.LU R56, [R1+0x100] ;  /* 0x0001000001387983 */ /* 0x000f280000300800 */
[----:B------:R-:W4:Y:S04]  /*4a940*/  LDL.LU R57, [R1+0x104] ;  /* 0x0001040001397983 */ /* 0x000f280000300800 */
[----:B------:R-:W4:Y:S04]  /*4a950*/  LDL.LU R58, [R1+0x108] ;  /* 0x00010800013a7983 */ /* 0x000f280000300800 */
[----:B------:R-:W4:Y:S01]  /*4a960*/  LDL.LU R59, [R1+0x10c] ;  /* 0x00010c00013b7983 */ /* 0x000f220000300800 */
[C---:B------:R-:W-:Y:S03]  /*4a970*/  HMMA.1688.F32.TF32 R104, R120.reuse, R22, R44 ;  /* 0x000000167868723c */ /* 0x040fe6000008102c */
[----:B------:R-:W-:Y:S04]  /*4a980*/  LDS R44, [R3+UR12+0x2280] ;  /* 0x0022800c032c7984 */ /* 0x000fe80008000800 */
[----:B------:R-:W-:Y:S04]  /*4a990*/  LDS R46, [R3+UR12+0x3280] ;  /* 0x0032800c032e7984 */ /* 0x000fe80008000800 */
[----:B------:R-:W-:Y:S04]  /*4a9a0*/  LDS R45, [R252+UR12+0x2280] ;  /* 0x0022800cfc2d7984 */ /* 0x000fe80008000800 */
[----:B------:R-:W3:Y:S01]  /*4a9b0*/  LDS R47, [R252+UR12+0x3280] ;  /* 0x0032800cfc2f7984 */ /* 0x000ee20008000800 */
[-C--:B------:R-:W-:Y:S03]  /*4a9c0*/  HMMA.1688.F32.TF32 R108, R120, R34.reuse, R48 ;  /* 0x00000022786c723c */ /* 0x080fe60000081030 */
[----:B------:R-:W-:Y:S04]  /*4a9d0*/  LDS R48, [R0+UR12+0x2300] ;  /* 0x0023000c00307984 */ /* 0x000fe80008000800 */
[----:B------:R-:W-:Y:S04]  /*4a9e0*/  LDS R50, [R0+UR12+0x3300] ;  /* 0x0033000c00327984 */ /* 0x000fe80008000800 */
[----:B------:R-:W-:Y:S04]  /*4a9f0*/  LDS R49, [R2+UR12+0x2300] ;  /* 0x0023000c02317984 */ /* 0x000fe80008000800 */
[----:B------:R-:W1:Y:S01]  /*4aa00*/  LDS R51, [R2+UR12+0x3300] ;  /* 0x0033000c02337984 */ /* 0x000e620008000800 */
[----:B------:R-:W-:Y:S06]  /*4aa10*/  HMMA.1688.F32.TF32 R40, R232, R34, R40 ;  /* 0x00000022e828723c */ /* 0x000fec0000081028 */
[C---:B---3--:R-:W-:Y:S06]  /*4aa20*/  HMMA.1688.F32.TF32 R52, R44.reuse, R14, R52 ;  /* 0x0000000e2c34723c */ /* 0x048fec0000081034 */
[----:B----4-:R-:W-:-:S15]  /*4aa30*/  HMMA.1688.F32.TF32 R56, R44, R18, R56 ;  /* 0x000000122c38723c */ /* 0x010fde0000081038 */
[----:B------:R-:W-:-:S03]  /*4aa40*/  NOP ;  /* 0x0000000000007918 */ /* 0x000fc60000000000 */
[----:B------:R-:W-:Y:S01]  /*4aa50*/  IMAD.MOV.U32 R133, RZ, RZ, R52 ;  /* 0x000000ffff857224 */ /* 0x000fe200078e0034 */
[----:B------:R-:W-:Y:S01]  /*4aa60*/  MOV R135, R54 ;  /* 0x0000003600877202 */ /* 0x000fe20000000f00 */
[----:B------:R-:W-:Y:S02]  /*4aa70*/  IMAD.MOV.U32 R134, RZ, RZ, R53 ;  /* 0x000000ffff867224 */ /* 0x000fe400078e0035 */
[----:B------:R-:W-:Y:S02]  /*4aa80*/  IMAD.MOV.U32 R131, RZ, RZ, R55 ;  /* 0x000000ffff837224 */ /* 0x000fe400078e0037 */
[C---:B------:R-:W-:Y:S01]  /*4aa90*/  HMMA.1688.F32.TF32 R52, R44.reuse, R26, R156 ;  /* 0x0000001a2c34723c */ /* 0x040fe2000008109c */
[----:B------:R-:W-:Y:S04]  /*4aaa0*/  STL.64 [R1+0x810], R56 ;  /* 0x0008103801007387 */ /* 0x000fe80000100a00 */
[----:B------:R3:W-:Y:S02]  /*4aab0*/  STL.64 [R1+0x818], R58 ;  /* 0x0008183a01007387 */ /* 0x0007e40000100a00 */
[----:B---3--:R-:W-:-:S15]  /*4aac0*/  HMMA.1688.F32.TF32 R56, R44, R22, R144 ;  /* 0x000000162c38723c */ /* 0x008fde0000081090 */
[----:B------:R-:W-:-:S01]  /*4aad0*/  NOP ;  /* 0x0000000000007918 */ /* 0x000fc20000000000 */
[----:B------:R-:W-:Y:S01]  /*4aae0*/  STL.64 [R1+0x7f0], R52 ;  /* 0x0007f03401007387 */ /* 0x000fe20000100a00 */
[----:B--2---:R-:W-:Y:S03]  /*4aaf0*/  HMMA.1688.F32.TF32 R120, R120, R6, R60 ;  /* 0x000000067878723c */ /* 0x004fe6000008103c */
[----:B------:R2:W-:Y:S03]  /*4ab00*/  STL.64 [R1+0x7f8], R54 ;  /* 0x0007f83601007387 */ /* 0x0005e60000100a00 */
[C---:B------:R-:W-:Y:S06]  /*4ab10*/  HMMA.1688.F32.TF32 R60, R44.reuse, R34, R164 ;  /* 0x000000222c3c723c */ /* 0x040fec00000810a4 */
[C---:B--2---:R-:W-:Y:S01]  /*4ab20*/  HMMA.1688.F32.TF32 R52, R44.reuse, R30, R184 ;  /* 0x0000001e2c34723c */ /* 0x044fe200000810b8 */
[----:B------:R-:W-:Y:S04]  /*4ab30*/  STL.64 [R1+0x7e0], R56 ;  /* 0x0007e03801007387 */ /* 0x000fe80000100a00 */
[----:B------:R2:W-:Y:S02]  /*4ab40*/  STL.64 [R1+0x7e8], R58 ;  /* 0x0007e83a01007387 */ /* 0x0005e40000100a00 */
[C---:B--2---:R-:W-:Y:S06]  /*4ab50*/  HMMA.1688.F32.TF32 R56, R44.reuse, R10, R140 ;  /* 0x0000000a2c38723c */ /* 0x044fec000008108c */
[----:B------:R-:W-:Y:S04]  /*4ab60*/  HMMA.1688.F32.TF32 R44, R44, R6, R160 ;  /* 0x000000062c2c723c */ /* 0x000fe800000810a0 */
        /* <DEDUP_REMOVED lines=9> */
[C---:B--2---:R-:W-:Y:S06]  /*4ac00*/  HMMA.1688.F32.TF32 R56, R48.reuse, R14, R176 ;  /* 0x0000000e3038723c */ /* 0x044fec00000810b0 */
[C---:B-1----:R-:W-:Y:S09]  /*4ac10*/  HMMA.1688.F32.TF32 R44, R48.reuse, R26, R220 ;  /* 0x0000001a302c723c */ /* 0x042ff200000810dc */
        /* <DEDUP_REMOVED lines=12> */
[----:B------:R-:W-:Y:S01]  /*4ace0*/  STL.64 [R1+0x608], R58 ;  /* 0x0006083a01007387 */ /* 0x000fe20000100a00 */
[C---:B-1----:R-:W-:Y:S03]  /*4acf0*/  HMMA.1688.F32.TF32 R52, R48.reuse, R10, R204 ;  /* 0x0000000a3034723c */ /* 0x042fe600000810cc */
[----:B------:R-:W-:Y:S04]  /*4ad00*/  STL.64 [R1+0x5f0], R44 ;  /* 0x0005f02c01007387 */ /* 0x000fe80000100a00 */
[----:B------:R1:W-:Y:S01]  /*4ad10*/  STL.64 [R1+0x5f8], R46 ;  /* 0x0005f82e01007387 */ /* 0x0003e20000100a00 */
[----:B------:R-:W-:Y:S06]  /*4ad20*/  HMMA.1688.F32.TF32 R48, R48, R6, R200 ;  /* 0x000000063030723c */ /* 0x000fec00000810c8 */
        /* <DEDUP_REMOVED lines=18> */
[----:B------:R-:W2:Y:S01]  /*4ae50*/  LDL R179, [R1+0x950] ;  /* 0x0009500001b37983 */ /* 0x000ea20000100800 */
[----:B------:R-:W-:Y:S06]  /*4ae60*/  HMMA.1688.F32.TF32 R36, R232, R30, R148 ;  /* 0x0000001ee824723c */ /* 0x000fec0000081094 */
[C---:B------:R-:W-:Y:S01]  /*4ae70*/  HMMA.1688.F32.TF32 R196, R228.reuse, R18, R68 ;  /* 0x00000012e4c4723c */ /* 0x040fe20000081044 */
[----:B------:R-:W-:Y:S04]  /*4ae80*/  LDS R68, [R3+UR12+0x4000] ;  /* 0x0040000c03447984 */ /* 0x000fe80008000800 */
[----:B------:R-:W-:Y:S01]  /*4ae90*/  LDS R70, [R3+UR12+0x5000] ;  /* 0x0050000c03467984 */ /* 0x000fe20008000800 */
[C---:B------:R-:W-:Y:S03]  /*4aea0*/  HMMA.1688.F32.TF32 R200, R228.reuse, R14, R72 ;  /* 0x0000000ee4c8723c */ /* 0x040fe60000081048 */
[----:B------:R-:W-:Y:S03]  /*4aeb0*/  LDS R72, [R0+UR12+0x4000] ;  /* 0x0040000c00487984 */ /* 0x000fe60008000800 */
[C---:B------:R-:W-:Y:S01]  /*4aec0*/  HMMA.1688.F32.TF32 R204, R228.reuse, R26, R76 ;  /* 0x0000001ae4cc723c */ /* 0x040fe2000008104c */
[----:B------:R-:W-:Y:S04]  /*4aed0*/  LDS R76, [R3+UR12+0x2380] ;  /* 0x0023800c034c7984 */ /* 0x000fe80008000800 */
[----:B------:R-:W-:Y:S01]  /*4aee0*/  LDS R78, [R3+UR12+0x3380] ;  /* 0x0033800c034e7984 */ /* 0x000fe20008000800 */
[----:B------:R-:W-:Y:S01]  /*4aef0*/  IMAD.MOV.U32 R151, RZ, RZ, R36 ;  /* 0x000000ffff977224 */ /* 0x000fe200078e0024 */
[----:B------:R-:W-:Y:S01]  /*4af00*/  MOV R150, R37 ;  /* 0x0000002500967202 */ /* 0x000fe20000000f00 */
[----:B------:R-:W-:Y:S01]  /*4af10*/  IMAD.MOV.U32 R149, RZ, RZ, R38 ;  /* 0x000000ffff957224 */ /* 0x000fe200078e0026 */
[----:B------:R-:W-:Y:S01]  /*4af20*/  HMMA.1688.F32.TF32 R208, R228, R22, R80 ;  /* 0x00000016e4d0723c */ /* 0x000fe20000081050 */
[----:B------:R-:W-:Y:S01]  /*4af30*/  IMAD.MOV.U32 R148, RZ, RZ, R39 ;  /* 0x000000ffff947224 */ /* 0x000fe200078e0027 */
[----:B------:R-:W-:Y:S04]  /*4af40*/  LDS R77, [R252+UR12+0x2380] ;  /* 0x0023800cfc4d7984 */ /* 0x000fe80008000800 */
[C---:B------:R-:W-:Y:S01]  /*4af50*/  HMMA.1688.F32.TF32 R36, R232.reuse, R10, R152 ;  /* 0x0000000ae824723c */ /* 0x040fe20000081098 */
[----:B------:R-:W-:Y:S04]  /*4af60*/  LDS R79, [R252+UR12+0x3380] ;  /* 0x0033800cfc4f7984 */ /* 0x000fe80008000800 */
[----:B------:R-:W-:Y:S01]  /*4af70*/  LDS R74, [R0+UR12+0x5000] ;  /* 0x0050000c004a7984 */ /* 0x000fe20008000800 */
[----:B------:R-:W-:Y:S03]  /*4af80*/  HMMA.1688.F32.TF32 R232, R232, R6, R64 ;  /* 0x00000006e8e8723c */ /* 0x000fe60000081040 */
[----:B------:R-:W-:Y:S03]  /*4af90*/  LDS R73, [R2+UR12+0x4000] ;  /* 0x0040000c02497984 */ /* 0x000fe60008000800 */
[C---:B------:R-:W-:Y:S01]  /*4afa0*/  HMMA.1688.F32.TF32 R212, R228.reuse, R34, R84 ;  /* 0x00000022e4d4723c */ /* 0x040fe20000081054 */
[----:B------:R-:W-:Y:S04]  /*4afb0*/  LDS R75, [R2+UR12+0x5000] ;  /* 0x0050000c024b7984 */ /* 0x000fe80008000800 */
[----:B------:R-:W-:Y:S01]  /*4afc0*/  LDS R69, [R252+UR12+0x4000] ;  /* 0x0040000cfc457984 */ /* 0x000fe20008000800 */
[C---:B------:R-:W-:Y:S03]  /*4afd0*/  HMMA.1688.F32.TF32 R216, R228.reuse, R30, R88 ;  /* 0x0000001ee4d8723c */ /* 0x040fe60000081058 */
[----:B------:R-:W-:Y:S03]  /*4afe0*/  LDS R71, [R252+UR12+0x5000] ;  /* 0x0050000cfc477984 */ /* 0x000fe60008000800 */
[C---:B------:R-:W-:Y:S01]  /*4aff0*/  HMMA.1688.F32.TF32 R220, R228.reuse, R10, R92 ;  /* 0x0000000ae4dc723c */ /* 0x040fe2000008105c */
[----:B------:R-:W-:Y:S01]  /*4b000*/  MOV R155, R36 ;  /* 0x00000024009b7202 */ /* 0x000fe20000000f00 */
[----:B------:R-:W-:Y:S01]  /*4b010*/  IMAD.MOV.U32 R154, RZ, RZ, R37 ;  /* 0x000000ffff9a7224 */ /* 0x000fe200078e0025 */
[----:B------:R-:W-:Y:S01]  /*4b020*/  MOV R152, R39 ;  /* 0x0000002700987202 */ /* 0x000fe20000000f00 */
[----:B------:R-:W-:Y:S01]  /*4b030*/  IMAD.MOV.U32 R153, RZ, RZ, R38 ;  /* 0x000000ffff997224 */ /* 0x000fe200078e0026 */
[----:B------:R-:W-:Y:S04]  /*4b040*/  STL [R1+0x56d8], R232 ;  /* 0x0056d8e801007387 */ /* 0x000fe80000100800 */
[----:B------:R-:W-:Y:S04]  /*4b050*/  STL [R1+0x56d4], R233 ;  /* 0x0056d4e901007387 */ /* 0x000fe80000100800 */
[----:B------:R-:W-:Y:S04]  /*4b060*/  STL [R1+0x56d0], R234 ;  /* 0x0056d0ea01007387 */ /* 0x000fe80000100800 */
[----:B------:R-:W-:Y:S04]  /*4b070*/  STL [R1+0x56cc], R235 ;  /* 0x0056cceb01007387 */ /* 0x000fe80000100800 */
[----:B------:R-:W-:Y:S04]  /*4b080*/  STL [R1+0x56e8], R196 ;  /* 0x0056e8c401007387 */ /* 0x000fe80000100800 */
[----:B------:R-:W-:Y:S01]  /*4b090*/  STL [R1+0x56e4], R197 ;  /* 0x0056e4c501007387 */ /* 0x000fe20000100800 */
[----:B------:R-:W-:Y:S03]  /*4b0a0*/  HMMA.1688.F32.TF32 R228, R228, R6, R96 ;  /* 0x00000006e4e4723c */ /* 0x000fe60000081060 */
        /* <DEDUP_REMOVED lines=30> */
[----:B------:R-:W3:Y:S04]  /*4b290*/  LDL.LU R180, [R1+0x5d0] ;  /* 0x0005d00001b47983 */ /* 0x000ee80000300800 */
[----:B------:R-:W3:Y:S04]  /*4b2a0*/  LDL.LU R181, [R1+0x5d4] ;  /* 0x0005d40001b57983 */ /* 0x000ee80000300800 */
[----:B------:R-:W3:Y:S04]  /*4b2b0*/  LDL.LU R182, [R1+0x5d8] ;  /* 0x0005d80001b67983 */ /* 0x000ee80000300800 */
[----:B------:R-:W-:Y:S04]  /*4b2c0*/  LDS R64, [R0+UR12+0x4080] ;  /* 0x0040800c00407984 */ /* 0x000fe80008000800 */
[----:B------:R-:W-:Y:S04]  /*4b2d0*/  LDS R66, [R0+UR12+0x5080] ;  /* 0x0050800c00427984 */ /* 0x000fe80008000800 */
[----:B------:R-:W-:Y:S04]  /*4b2e0*/  LDS R65, [R2+UR12+0x4080] ;  /* 0x0040800c02417984 */ /* 0x000fe80008000800 */
[----:B------:R-:W-:Y:S01]  /*4b2f0*/  LDS R67, [R2+UR12+0x5080] ;  /* 0x0050800c02437984 */ /* 0x000fe20008000800 */
[----:B--2---:R-:W-:-:S05]  /*4b300*/  LOP3.LUT R140, R179, 0x40, RZ, 0x3c, !PT ;  /* 0x00000040b38c7812 */ /* 0x004fca00078e3cff */
[----:B------:R-:W1:Y:S04]  /*4b310*/  LDSM.16.M88.4 R44, [R140+UR13+0x40000] ;  /* 0x0400000d8c2c783b */ /* 0x000e680008000200 */
[----:B------:R-:W2:Y:S04]  /*4b320*/  LDSM.16.M88.4 R40, [R140+UR13+0x41000] ;  /* 0x0410000d8c28783b */ /* 0x000ea80008000200 */
[----:B------:R-:W4:Y:S04]  /*4b330*/  LDSM.16.M88.4 R52, [R140+UR13+0x42000] ;  /* 0x0420000d8c34783b */ /* 0x000f280008000200 */
[----:B------:R-:W4:Y:S04]  /*4b340*/  LDSM.16.M88.4 R48, [R140+UR13+0x43000] ;  /* 0x0430000d8c30783b */ /* 0x000f280008000200 */
[----:B------:R-:W4:Y:S04]  /*4b350*/  LDSM.16.M88.4 R60, [R140+UR13+0x44000] ;  /* 0x0440000d8c3c783b */ /* 0x000f280008000200 */
[----:B------:R-:W4:Y:S04]  /*4b360*/  LDSM.16.M88.4 R56, [R140+UR13+0x45000] ;  /* 0x0450000d8c38783b */ /* 0x000f280008000200 */
[----:B------:R-:W4:Y:S04]  /*4b370*/  LDSM.16.M88.4 R36, [R140+UR13+0x46000] ;  /* 0x0460000d8c24783b */ /* 0x000f280008000200 */
[----:B------:R-:W-:Y:S04]  /*4b380*/  STL [R1+0x960], R140 ;  /* 0x0009608c01007387 */ /* 0x000fe80000100800 */
[----:B------:R-:W3:Y:S04]  /*4b390*/  LDL.LU R183, [R1+0x5dc] ;  /* 0x0005dc0001b77983 */ /* 0x000ee80000300800 */
[----:B------:R4:W4:Y:S04]  /*4b3a0*/  LDSM.16.M88.4 R248, [R140+UR13+0x47000] ;  /* 0x0470000d8cf8783b */ /* 0x0009280008000200 */
[----:B-1----:R-:W-:Y:S04]  /*4b3b0*/  STL [R1+0x574c], R46 ;  /* 0x00574c2e01007387 */ /* 0x002fe80000100800 */
[----:B------:R1:W-:Y:S04]  /*4b3c0*/  STL [R1+0x56b8], R47 ;  /* 0x0056b82f01007387 */ /* 0x0003e80000100800 */
[----:B--2---:R2:W-:Y:S04]  /*4b3d0*/  STL [R1+0x5754], R42 ;  /* 0x0057542a01007387 */ /* 0x0045e80000100800 */
[----:B------:R2:W-:Y:S04]  /*4b3e0*/  STL [R1+0x5750], R43 ;  /* 0x0057502b01007387 */ /* 0x0005e80000100800 */
[----:B----4-:R-:W-:Y:S04]  /*4b3f0*/  STL [R1+0x5620], R54 ;  /* 0x0056203601007387 */ /* 0x010fe80000100800 */
        /* <DEDUP_REMOVED lines=9> */
[----:B------:R-:W4:Y:S04]  /*4b490*/  LDL.LU R176, [R1+0x900] ;  /* 0x0009000001b07983 */ /* 0x000f280000300800 */
[----:B------:R-:W4:Y:S04]  /*4b4a0*/  LDL.LU R177, [R1+0x904] ;  /* 0x0009040001b17983 */ /* 0x000f280000300800 */
[----:B------:R-:W4:Y:S04]  /*4b4b0*/  LDL.LU R178, [R1+0x908] ;  /* 0x0009080001b27983 */ /* 0x000f280000300800 */
[----:B------:R-:W4:Y:S04]  /*4b4c0*/  LDL.LU R179, [R1+0x90c] ;  /* 0x00090c0001b37983 */ /* 0x000f280000300800 */
[----:B------:R-:W2:Y:S04]  /*4b4d0*/  LDL.LU R144, [R1+0x940] ;  /* 0x0009400001907983 */ /* 0x000ea80000300800 */
[----:B------:R-:W2:Y:S04]  /*4b4e0*/  LDL.LU R145, [R1+0x944] ;  /* 0x0009440001917983 */ /* 0x000ea80000300800 */
[----:B------:R-:W2:Y:S04]  /*4b4f0*/  LDL.LU R146, [R1+0x948] ;  /* 0x0009480001927983 */ /* 0x000ea80000300800 */
[----:B------:R-:W2:Y:S04]  /*4b500*/  LDL.LU R147, [R1+0x94c] ;  /* 0x00094c0001937983 */ /* 0x000ea80000300800 */
        /* <DEDUP_REMOVED lines=12> */
[----:B------:R-:W-:Y:S04]  /*4b5d0*/  STL [R1+0x5634], R250 ;  /* 0x005634fa01007387 */ /* 0x000fe80000100800 */
[----:B------:R-:W-:Y:S04]  /*4b5e0*/  STL [R1+0x5630], R251 ;  /* 0x005630fb01007387 */ /* 0x000fe80000100800 */
        /* <DEDUP_REMOVED lines=15> */
[----:B------:R-:W-:Y:S01]  /*4b6e0*/  IMAD.MOV.U32 R233, RZ, RZ, R80 ;  /* 0x000000ffffe97224 */ /* 0x000fe200078e0050 */
[----:B------:R-:W-:Y:S01]  /*4b6f0*/  MOV R234, R81 ;  /* 0x0000005100ea7202 */ /* 0x000fe20000000f00 */
[----:B------:R-:W-:Y:S02]  /*4b700*/  IMAD.MOV.U32 R235, RZ, RZ, R82 ;  /* 0x000000ffffeb7224 */ /* 0x000fe400078e0052 */
[----:B------:R-:W-:Y:S02]  /*4b710*/  IMAD.MOV.U32 R203, RZ, RZ, R83 ;  /* 0x000000ffffcb7224 */ /* 0x000fe400078e0053 */
[----:B----4-:R-:W-:Y:S01]  /*4b720*/  HMMA.1688.F32.TF32 R80, R76, R26, R164 ;  /* 0x0000001a4c50723c */ /* 0x010fe200000810a4 */
[----:B------:R-:W-:Y:S01]  /*4b730*/  IMAD.MOV.U32 R224, RZ, RZ, R170 ;  /* 0x000000ffffe07224 */ /* 0x000fe200078e00aa */
[----:B------:R-:W-:Y:S01]  /*4b740*/  MOV R226, R8 ;  /* 0x0000000800e27202 */ /* 0x000fe20000000f00 */
[----:B------:R-:W-:Y:S02]  /*4b750*/  IMAD.MOV.U32 R225, RZ, RZ, R191 ;  /* 0x000000ffffe17224 */ /* 0x000fe400078e00bf */
[----:B------:R-:W-:-:S02]  /*4b760*/  IMAD.MOV.U32 R227, RZ, RZ, R9 ;  /* 0x000000ffffe37224 */ /* 0x000fc400078e0009 */
[----:B------:R-:W-:Y:S01]  /*4b770*/  IMAD.MOV.U32 R88, RZ, RZ, R174 ;  /* 0x000000ffff587224 */ /* 0x000fe200078e00ae */
[----:B------:R-:W-:Y:S01]  /*4b780*/  MOV R90, R20 ;  /* 0x00000014005a7202 */ /* 0x000fe20000000f00 */
[----:B------:R-:W-:Y:S02]  /*4b790*/  IMAD.MOV.U32 R89, RZ, RZ, R175 ;  /* 0x000000ffff597224 */ /* 0x000fe400078e00af */
[----:B------:R-:W-:Y:S01]  /*4b7a0*/  IMAD.MOV.U32 R91, RZ, RZ, R21 ;  /* 0x000000ffff5b7224 */ /* 0x000fe200078e0015 */
[----:B------:R-:W-:Y:S01]  /*4b7b0*/  MOV R93, R25 ;  /* 0x00000019005d7202 */ /* 0x000fe20000000f00 */
[----:B------:R-:W-:Y:S02]  /*4b7c0*/  IMAD.MOV.U32 R92, RZ, RZ, R24 ;  /* 0x000000ffff5c7224 */ /* 0x000fe400078e0018 */
[----:B------:R-:W-:Y:S01]  /*4b7d0*/  IMAD.MOV.U32 R94, RZ, RZ, R28 ;  /* 0x000000ffff5e7224 */ /* 0x000fe200078e001c */
[----:B------:R-:W-:Y:S01]  /*4b7e0*/  MOV R96, R169 ;  /* 0x000000a900607202 */ /* 0x000fe20000000f00 */
[----:B------:R-:W-:-:S02]  /*4b7f0*/  IMAD.MOV.U32 R95, RZ, RZ, R168 ;  /* 0x000000ffff5f7224 */ /* 0x000fc400078e00a8 */
[----:B------:R-:W-:Y:S01]  /*4b800*/  IMAD.MOV.U32 R97, RZ, RZ, R188 ;  /* 0x000000ffff617224 */ /* 0x000fe200078e00bc */
[----:B------:R-:W-:Y:S01]  /*4b810*/  MOV R99, R190 ;  /* 0x000000be00637202 */ /* 0x000fe20000000f00 */
[----:B------:R-:W-:Y:S01]  /*4b820*/  IMAD.MOV.U32 R98, RZ, RZ, R189 ;  /* 0x000000ffff627224 */ /* 0x000fe200078e00bd */
[----:B------:R-:W-:Y:S02]  /*4b830*/  LDS R26, [R0+UR12+0x5100] ;  /* 0x0051000c001a7984 */ /* 0x000fe40008000800 */
[----:B------:R-:W-:Y:S01]  /*4b840*/  MOV R200, R80 ;  /* 0x0000005000c87202 */ /* 0x000fe20000000f00 */
[----:B------:R-:W-:Y:S01]  /*4b850*/  IMAD.MOV.U32 R201, RZ, RZ, R81 ;  /* 0x000000ffffc97224 */ /* 0x000fe200078e0051 */
[----:B------:R-:W-:Y:S01]  /*4b860*/  MOV R196, R83 ;  /* 0x0000005300c47202 */ /* 0x000fe20000000f00 */
[----:B------:R-:W-:Y:S01]  /*4b870*/  IMAD.MOV.U32 R202, RZ, RZ, R82 ;  /* 0x000000ffffca7224 */ /* 0x000fe200078e0052 */
[----:B------:R-:W-:Y:S01]  /*4b880*/  LDS R27, [R2+UR12+0x5100] ;  /* 0x0051000c021b7984 */ /* 0x000fe20008000800 */
[----:B------:R-:W-:Y:S03]  /*4b890*/  HMMA.1688.F32.TF32 R80, R76, R22, R184 ;  /* 0x000000164c50723c */ /* 0x000fe600000810b8 */
[----:B------:R-:W-:Y:S04]  /*4b8a0*/  LDS R22, [R3+UR12+0x5100] ;  /* 0x0051000c03167984 */ /* 0x000fe80008000800 */
[----:B------:R-:W-:-:S15]  /*4b8b0*/  LDS R23, [R252+UR12+0x5100] ;  /* 0x0051000cfc177984 */ /* 0x000fde0008000800 */
[----:B------:R-:W-:-:S02]  /*4b8c0*/  NOP ;  /* 0x0000000000007918 */ /* 0x000fc40000000000 */
[----:B------:R-:W-:Y:S01]  /*4b8d0*/  IMAD.MOV.U32 R204, RZ, RZ, R80 ;  /* 0x000000ffffcc7224 */ /* 0x000fe200078e0050 */
[----:B------:R-:W-:Y:S01]  /*4b8e0*/  MOV R206, R82 ;  /* 0x0000005200ce7202 */ /* 0x000fe20000000f00 */
[----:B------:R-:W-:Y:S02]  /*4b8f0*/  IMAD.MOV.U32 R205, RZ, RZ, R81 ;  /* 0x000000ffffcd7224 */ /* 0x000fe400078e0051 */
[----:B------:R-:W-:Y:S02]  /*4b900*/  IMAD.MOV.U32 R207, RZ, RZ, R83 ;  /* 0x000000ffffcf7224 */ /* 0x000fe400078e0053 */
[----:B------:R-:W-:-:S15]  /*4b910*/  HMMA.1688.F32.TF32 R80, R76, R34, R140 ;  /* 0x000000224c50723c */ /* 0x000fde000008108c */
[----:B------:R-:W-:-:S09]  /*4b920*/  NOP ;  /* 0x0000000000007918 */ /* 0x000fd20000000000 */
[----:B------:R-:W-:Y:S01]  /*4b930*/  IMAD.MOV.U32 R215, RZ, RZ, R80 ;  /* 0x000000ffffd77224 */ /* 0x000fe200078e0050 */
[----:B------:R-:W-:Y:S01]  /*4b940*/  MOV R208, R81 ;  /* 0x0000005100d07202 */ /* 0x000fe20000000f00 */
[----:B------:R-:W-:Y:S02]  /*4b950*/  IMAD.MOV.U32 R209, RZ, RZ, R82 ;  /* 0x000000ffffd17224 */ /* 0x000fe400078e0052 */
[----:B------:R-:W-:Y:S02]  /*4b960*/  IMAD.MOV.U32 R210, RZ, RZ, R83 ;  /* 0x000000ffffd27224 */ /* 0x000fe400078e0053 */
[C---:B------:R-:W-:Y:S01]  /*4b970*/  HMMA.1688.F32.TF32 R80, R76.reuse, R30, R176 ;  /* 0x0000001e4c50723c */ /* 0x040fe200000810b0 */
[----:B------:R-:W2:Y:S04]  /*4b980*/  LDL.LU R176, [R1+0x780] ;  /* 0x0007800001b07983 */ /* 0x000ea80000300800 */
[----:B------:R-:W2:Y:S04]  /*4b990*/  LDL.LU R177, [R1+0x784] ;  /* 0x0007840001b17983 */ /* 0x000ea80000300800 */
[----:B------:R-:W2:Y:S04]  /*4b9a0*/  LDL.LU R178, [R1+0x788] ;  /* 0x0007880001b27983 */ /* 0x000ea80000300800 */
[----:B------:R-:W2:Y:S04]  /*4b9b0*/  LDL.LU R179, [R1+0x78c] ;  /* 0x00078c0001b37983 */ /* 0x000ea80000300800 */
[----:B------:R-:W4:Y:S04]  /*4b9c0*/  LDL.LU R156, [R1+0x770] ;  /* 0x00077000019c7983 */ /* 0x000f280000300800 */
[----:B------:R-:W4:Y:S04]  /*4b9d0*/  LDL.LU R157, [R1+0x774] ;  /* 0x00077400019d7983 */ /* 0x000f280000300800 */
[----:B------:R-:W4:Y:S04]  /*4b9e0*/  LDL.LU R158, [R1+0x778] ;  /* 0x00077800019e7983 */ /* 0x000f280000300800 */
[----:B------:R-:W4:Y:S01]  /*4b9f0*/  LDL.LU R159, [R1+0x77c] ;  /* 0x00077c00019f7983 */ /* 0x000f220000300800 */
[----:B------:R-:W-:Y:S01]  /*4ba00*/  MOV R211, R80 ;  /* 0x0000005000d37202 */ /* 0x000fe20000000f00 */
[----:B------:R-:W-:Y:S01]  /*4ba10*/  IMAD.MOV.U32 R219, RZ, RZ, R81 ;  /* 0x000000ffffdb7224 */ /* 0x000fe200078e0051 */
[----:B-1----:R-:W-:Y:S01]  /*4ba20*/  MOV R47, R83 ;  /* 0x00000053002f7202 */ /* 0x002fe20000000f00 */
[----:B------:R-:W-:Y:S01]  /*4ba30*/  IMAD.MOV.U32 R231, RZ, RZ, R82 ;  /* 0x000000ffffe77224 */ /* 0x000fe200078e0052 */
[----:B------:R-:W-:Y:S01]  /*4ba40*/  LDS R30, [R3+UR12+0x5080] ;  /* 0x0050800c031e7984 */ /* 0x000fe20008000800 */
[C---:B------:R-:W-:Y:S03]  /*4ba50*/  HMMA.1688.F32.TF32 R80, R76.reuse, R10, R160 ;  /* 0x0000000a4c50723c */ /* 0x040fe600000810a0 */
        /* <DEDUP_REMOVED lines=20> */
[----:B------:R-:W3:Y:S04]  /*4bba0*/  LDL.LU R183, [R1+0x72c] ;  /* 0x00072c0001b77983 */ /* 0x000ee80000300800 */
[----:B------:R-:W-:Y:S05]  /*4bbb0*/  LDS R31, [R252+UR12+0x5080] ;  /* 0x0050800cfc1f7984 */ /* 0x000fea0008000800 */
[----:B------:R-:W-:Y:S01]  /*4bbc0*/  IMAD.MOV.U32 R222, RZ, RZ, R76 ;  /* 0x000000ffffde7224 */ /* 0x000fe200078e004c */
[----:B------:R-:W-:Y:S01]  /*4bbd0*/  MOV R223, R77 ;  /* 0x0000004d00df7202 */ /* 0x000fe20000000f00 */
[----:B------:R-:W-:-:S02]  /*4bbe0*/  IMAD.MOV.U32 R216, RZ, RZ, R78 ;  /* 0x000000ffffd87224 */ /* 0x000fc400078e004e */
[----:B------:R-:W-:Y:S02]  /*4bbf0*/  IMAD.MOV.U32 R217, RZ, RZ, R79 ;  /* 0x000000ffffd97224 */ /* 0x000fe400078e004f */
[----:B--2---:R-:W-:Y:S01]  /*4bc00*/  HMMA.1688.F32.TF32 R76, R72, R44, R176 ;  /* 0x0000002c484c723c */ /* 0x004fe200000810b0 */
        /* <DEDUP_REMOVED lines=8> */
[----:B------:R-:W-:Y:S01]  /*4bc90*/  MOV R229, R76 ;  /* 0x0000004c00e57202 */ /* 0x000fe20000000f00 */
[----:B------:R-:W-:Y:S01]  /*4bca0*/  IMAD.MOV.U32 R230, RZ, RZ, R77 ;  /* 0x000000ffffe67224 */ /* 0x000fe200078e004d */
[----:B------:R-:W-:Y:S01]  /*4bcb0*/  MOV R221, R79 ;  /* 0x0000004f00dd7202 */ /* 0x000fe20000000f00 */
[----:B------:R-:W-:-:S02]  /*4bcc0*/  IMAD.MOV.U32 R220, RZ, RZ, R78 ;  /* 0x000000ffffdc7224 */ /* 0x000fc400078e004e */
[C---:B----4-:R-:W-:Y:S01]  /*4bcd0*/  HMMA.1688.F32.TF32 R76, R72.reuse, R40, R156 ;  /* 0x00000028484c723c */ /* 0x050fe2000008109c */
[----:B------:R-:W-:Y:S01]  /*4bce0*/  IMAD.MOV.U32 R218, RZ, RZ, R80 ;  /* 0x000000ffffda7224 */ /* 0x000fe200078e0050 */
[----:B------:R-:W-:Y:S01]  /*4bcf0*/  MOV R213, R82 ;  /* 0x0000005200d57202 */ /* 0x000fe20000000f00 */
[----:B------:R-:W-:Y:S02]  /*4bd00*/  IMAD.MOV.U32 R212, RZ, RZ, R81 ;  /* 0x000000ffffd47224 */ /* 0x000fe400078e0051 */
[----:B------:R-:W-:Y:S02]  /*4bd10*/  IMAD.MOV.U32 R214, RZ, RZ, R83 ;  /* 0x000000ffffd67224 */ /* 0x000fe400078e0053 */
[----:B------:R-:W-:Y:S01]  /*4bd20*/  HMMA.1688.F32.TF32 R80, R72, R52, R140 ;  /* 0x000000344850723c */ /* 0x000fe2000008108c */
[----:B------:R-:W4:-:S15]  /*4bd30*/  LDL.LU R140, [R1+0x5a0] ;  /* 0x0005a000018c7983 */ /* 0x000f1e0000300800 */
[----:B------:R-:W-:-:S01]  /*4bd40*/  NOP ;  /* 0x0000000000007918 */ /* 0x000fc20000000000 */
[----:B------:R-:W-:Y:S01]  /*4bd50*/  IMAD.MOV.U32 R42, RZ, RZ, R76 ;  /* 0x000000ffff2a7224 */ /* 0x000fe200078e004c */
[----:B------:R-:W-:Y:S01]  /*4bd60*/  MOV R46, R78 ;  /* 0x0000004e002e7202 */ /* 0x000fe20000000f00 */
[----:B------:R-:W-:Y:S02]  /*4bd70*/  IMAD.MOV.U32 R43, RZ, RZ, R77 ;  /* 0x000000ffff2b7224 */ /* 0x000fe400078e004d */
[----:B------:R-:W-:Y:S02]  /*4bd80*/  IMAD.MOV.U32 R228, RZ, RZ, R79 ;  /* 0x000000ffffe47224 */ /* 0x000fe400078e004f */
[C---:B------:R-:W-:Y:S01]  /*4bd90*/  HMMA.1688.F32.TF32 R76, R72.reuse, R48, R160 ;  /* 0x00000030484c723c */ /* 0x040fe200000810a0 */
[----:B------:R-:W-:Y:S04]  /*4bda0*/  STL.64 [R1+0x100], R80 ;  /* 0x0001005001007387 */ /* 0x000fe80000100a00 */
[----:B------:R1:W-:Y:S01]  /*4bdb0*/  STL.64 [R1+0x108], R82 ;  /* 0x0001085201007387 */ /* 0x0003e20000100a00 */
[----:B------:R-:W-:-:S15]  /*4bdc0*/  HMMA.1688.F32.TF32 R84, R72, R60, R144 ;  /* 0x0000003c4854723c */ /* 0x000fde0000081090 */
[----:B------:R-:W-:-:S02]  /*4bdd0*/  NOP ;  /* 0x0000000000007918 */ /* 0x000fc40000000000 */
[----:B------:R-:W-:Y:S04]  /*4bde0*/  STL.64 [R1+0xf0], R76 ;  /* 0x0000f04c01007387 */ /* 0x000fe80000100a00 */
[----:B------:R3:W-:Y:S01]  /*4bdf0*/  STL.64 [R1+0xf8], R78 ;  /* 0x0000f84e01007387 */ /* 0x0007e20000100a00 */
[C---:B-1----:R-:W-:Y:S03]  /*4be00*/  HMMA.1688.F32.TF32 R80, R72.reuse, R56, R164 ;  /* 0x000000384850723c */ /* 0x042fe600000810a4 */
        /* <DEDUP_REMOVED lines=8> */
[----:B------:R-:W-:Y:S04]  /*4be90*/  STL.64 [R1+0xe0], R84 ;  /* 0x0000e05401007387 */ /* 0x000fe80000100a00 */
[----:B------:R-:W-:Y:S04]  /*4bea0*/  STL.64 [R1+0xe8], R86 ;  /* 0x0000e85601007387 */ /* 0x000fe80000100a00 */
[----:B------:R-:W-:Y:S04]  /*4beb0*/  STL.64 [R1+0xd0], R80 ;  /* 0x0000d05001007387 */ /* 0x000fe80000100a00 */
[----:B------:R-:W-:Y:S04]  /*4bec0*/  STL.64 [R1+0xd8], R82 ;  /* 0x0000d85201007387 */ /* 0x000fe80000100a00 */
        /* <DEDUP_REMOVED lines=8> */
[----:B------:R1:W-:Y:S04]  /*4bf50*/  STL [R1+0x5644], R39 ;  /* 0x0056442701007387 */ /* 0x0003e80000100800 */
[----:B------:R1:W-:Y:S04]  /*4bf60*/  STL [R1+0x5640], R38 ;  /* 0x0056402601007387 */ /* 0x0003e80000100800 */
[----:B------:R-:W-:Y:S04]  /*4bf70*/  STL [R1+0x563c], R251 ;  /* 0x00563cfb01007387 */ /* 0x000fe80000100800 */
[----:B------:R1:W-:Y:S01]  /*4bf80*/  STL [R1+0x5638], R250 ;  /* 0x005638fa01007387 */ /* 0x0003e20000100800 */
[----:B--2---:R-:W-:Y:S06]  /*4bf90*/  HMMA.1688.F32.TF32 R72, R72, R248, R184 ;  /* 0x000000f84848723c */ /* 0x004fec00000810b8 */
[----:B------:R-:W-:-:S15]  /*4bfa0*/  HMMA.1688.F32.TF32 R76, R68, R44, R176 ;  /* 0x0000002c444c723c */ /* 0x000fde00000810b0 */
[----:B------:R-:W-:-:S02]  /*4bfb0*/  NOP ;  /* 0x0000000000007918 */ /* 0x000fc40000000000 */
[----:B------:R-:W-:Y:S04]  /*4bfc0*/  STL.64 [R1+0xb0], R72 ;  /* 0x0000b04801007387 */ /* 0x000fe80000100a00 */
[----:B------:R2:W-:Y:S04]  /*4bfd0*/  STL.64 [R1+0xb8], R74 ;  /* 0x0000b84a01007387 */ /* 0x0005e80000100a00 */
[----:B------:R-:W3:Y:S04]  /*4bfe0*/  LDL.LU R176, [R1+0x570] ;  /* 0x0005700001b07983 */ /* 0x000ee80000300800 */
[----:B------:R-:W3:Y:S04]  /*4bff0*/  LDL.LU R177, [R1+0x574] ;  /* 0x0005740001b17983 */ /* 0x000ee80000300800 */
[----:B------:R-:W3:Y:S04]  /*4c000*/  LDL.LU R178, [R1+0x578] ;  /* 0x0005780001b27983 */ /* 0x000ee80000300800 */
[----:B------:R-:W3:Y:S01]  /*4c010*/  LDL.LU R179, [R1+0x57c] ;  /* 0x00057c0001b37983 */ /* 0x000ee20000300800 */
[----:B-1----:R-:W-:Y:S01]  /*4c020*/  MOV R39, R76 ;  /* 0x0000004c00277202 */ /* 0x002fe20000000f00 */
[----:B------:R-:W-:Y:S01]  /*4c030*/  IMAD.MOV.U32 R38, RZ, RZ, R77 ;  /* 0x000000ffff267224 */ /* 0x000fe200078e004d */
[----:B------:R-:W-:Y:S01]  /*4c040*/  MOV R250, R79 ;  /* 0x0000004f00fa7202 */ /* 0x000fe20000000f00 */
[----:B------:R-:W-:-:S04]  /*4c050*/  IMAD.MOV.U32 R251, RZ, RZ, R78 ;  /* 0x000000fffffb7224 */ /* 0x000fc800078e004e */
[----:B------:R-:W-:Y:S04]  /*4c060*/  STL [R1+0x5654], R250 ;  /* 0x005654fa01007387 */ /* 0x000fe80000100800 */
[----:B------:R-:W-:Y:S01]  /*4c070*/  STL [R1+0x5650], R251 ;  /* 0x005650fb01007387 */ /* 0x000fe20000100800 */
[C---:B----4-:R-:W-:Y:S06]  /*4c080*/  HMMA.1688.F32.TF32 R76, R68.reuse, R40, R140 ;  /* 0x00000028444c723c */ /* 0x050fec000008108c */
[----:B--2---:R-:W-:Y:S01]  /*4c090*/  HMMA.1688.F32.TF32 R72, R68, R52, R160 ;  /* 0x000000344448723c */ /* 0x004fe200000810a0 */
[----:B------:R-:W-:Y:S04]  /*4c0a0*/  STL [R1+0x564c], R38 ;  /* 0x00564c2601007387 */ /* 0x000fe80000100800 */
[----:B------:R1:W-:-:S12]  /*4c0b0*/  STL [R1+0x5648], R39 ;  /* 0x0056482701007387 */ /* 0x0003d80000100800 */
[----:B------:R-:W-:Y:S04]  /*4c0c0*/  STL.64 [R1+0x90], R76 ;  /* 0x0000904c01007387 */ /* 0x000fe80000100a00 */
[----:B------:R-:W-:Y:S04]  /*4c0d0*/  STL.64 [R1+0x98], R78 ;  /* 0x0000984e01007387 */ /* 0x000fe80000100a00 */
[----:B------:R-:W2:Y:S04]  /*4c0e0*/  LDL.LU R184, [R1+0x560] ;  /* 0x0005600001b87983 */ /* 0x000ea80000300800 */
[----:B------:R-:W2:Y:S01]  /*4c0f0*/  LDL.LU R185, [R1+0x564] ;  /* 0x0005640001b97983 */ /* 0x000ea20000300800 */
[----:B------:R-:W-:Y:S01]  /*4c100*/  IMAD.MOV.U32 R58, RZ, RZ, R72 ;  /* 0x000000ffff3a7224 */ /* 0x000fe200078e0048 */
[----:B------:R-:W-:Y:S01]  /*4c110*/  MOV R55, R74 ;  /* 0x0000004a00377202 */ /* 0x000fe20000000f00 */
[----:B------:R-:W-:Y:S01]  /*4c120*/  IMAD.MOV.U32 R54, RZ, RZ, R73 ;  /* 0x000000ffff367224 */ /* 0x000fe200078e0049 */
[----:B------:R-:W2:Y:S01]  /*4c130*/  LDL.LU R186, [R1+0x568] ;  /* 0x0005680001ba7983 */ /* 0x000ea20000300800 */
[----:B------:R-:W-:-:S03]  /*4c140*/  IMAD.MOV.U32 R59, RZ, RZ, R75 ;  /* 0x000000ffff3b7224 */ /* 0x000fc600078e004b */
[----:B------:R-:W2:Y:S01]  /*4c150*/  LDL.LU R187, [R1+0x56c] ;  /* 0x00056c0001bb7983 */ /* 0x000ea20000300800 */
[----:B---3--:R-:W-:Y:S03]  /*4c160*/  HMMA.1688.F32.TF32 R72, R68, R48, R180 ;  /* 0x000000304448723c */ /* 0x008fe600000810b4 */
[----:B------:R3:W-:Y:S04]  /*4c170*/  STL [R1+0x5664], R59 ;  /* 0x0056643b01007387 */ /* 0x0007e80000100800 */
[----:B------:R4:W-:Y:S04]  /*4c180*/  STL [R1+0x5660], R55 ;  /* 0x0056603701007387 */ /* 0x0009e80000100800 */
[----:B------:R-:W-:Y:S04]  /*4c190*/  STL [R1+0x565c], R54 ;  /* 0x00565c3601007387 */ /* 0x000fe80000100800 */
[----:B------:R4:W-:Y:S04]  /*4c1a0*/  STL [R1+0x5658], R58 ;  /* 0x0056583a01007387 */ /* 0x0009e80000100800 */
[----:B------:R-:W2:Y:S04]  /*4c1b0*/  LDL.LU R140, [R1+0x550] ;  /* 0x00055000018c7983 */ /* 0x000ea80000300800 */
[----:B------:R-:W2:Y:S01]  /*4c1c0*/  LDL.LU R141, [R1+0x554] ;  /* 0x00055400018d7983 */ /* 0x000ea20000300800 */
[----:B-1----:R-:W-:-:S02]  /*4c1d0*/  IMAD.MOV.U32 R39, RZ, RZ, R75 ;  /* 0x000000ffff277224 */ /* 0x002fc400078e004b */
[----:B------:R-:W-:Y:S01]  /*4c1e0*/  IMAD.MOV.U32 R38, RZ, RZ, R74 ;  /* 0x000000ffff267224 */ /* 0x000fe200078e004a */
[----:B------:R-:W-:Y:S01]  /*4c1f0*/  MOV R251, R73 ;  /* 0x0000004900fb7202 */ /* 0x000fe20000000f00 */
[----:B------:R-:W-:Y:S01]  /*4c200*/  IMAD.MOV.U32 R250, RZ, RZ, R72 ;  /* 0x000000fffffa7224 */ /* 0x000fe200078e0048 */
[----:B------:R-:W2:Y:S04]  /*4c210*/  LDL.LU R142, [R1+0x558] ;  /* 0x00055800018e7983 */ /* 0x000ea80000300800 */
[----:B------:R-:W2:Y:S04]  /*4c220*/  LDL.LU R143, [R1+0x55c] ;  /* 0x00055c00018f7983 */ /* 0x000ea80000300800 */
[----:B------:R1:W-:Y:S04]  /*4c230*/  STL [R1+0x5674], R39 ;  /* 0x0056742701007387 */ /* 0x0003e80000100800 */
[----:B------:R-:W-:Y:S04]  /*4c240*/  STL [R1+0x5670], R38 ;  /* 0x0056702601007387 */ /* 0x000fe80000100800 */
[----:B------:R1:W-:Y:S04]  /*4c250*/  STL [R1+0x566c], R250 ;  /* 0x00566cfa01007387 */ /* 0x0003e80000100800 */
[----:B------:R1:W-:Y:S04]  /*4c260*/  STL [R1+0x5668], R251 ;  /* 0x005668fb01007387 */ /* 0x0003e80000100800 */
[----:B------:R-:W2:Y:S04]  /*4c270*/  LDL.LU R160, [R1+0x4c0] ;  /* 0x0004c00001a07983 */ /* 0x000ea80000300800 */
[----:B------:R-:W2:Y:S04]  /*4c280*/  LDL.LU R161, [R1+0x4c4] ;  /* 0x0004c40001a17983 */ /* 0x000ea80000300800 */
[----:B------:R-:W2:Y:S04]  /*4c290*/  LDL.LU R162, [R1+0x4c8] ;  /* 0x0004c80001a27983 */ /* 0x000ea80000300800 */
[----:B------:R-:W2:Y:S01]  /*4c2a0*/  LDL.LU R163, [R1+0x4cc] ;  /* 0x0004cc0001a37983 */ /* 0x000ea20000300800 */
[----:B------:R-:W-:Y:S03]  /*4c2b0*/  HMMA.1688.F32.TF32 R72, R68, R60, R176 ;  /* 0x0000003c4448723c */ /* 0x000fe600000810b0 */
        /* <DEDUP_REMOVED lines=8> */
[----:B---3--:R-:W-:Y:S01]  /*4c340*/  MOV R59, R72 ;  /* 0x00000048003b7202 */ /* 0x008fe20000000f00 */
[----:B----4-:R-:W-:Y:S01]  /*4c350*/  IMAD.MOV.U32 R55, RZ, RZ, R73 ;  /* 0x000000ffff377224 */ /* 0x010fe200078e0049 */
[----:B------:R-:W-:Y:S01]  /*4c360*/  MOV R58, R75 ;  /* 0x0000004b003a7202 */ /* 0x000fe20000000f00 */
[----:B------:R-:W-:-:S02]  /*4c370*/  IMAD.MOV.U32 R54, RZ, RZ, R74 ;  /* 0x000000ffff367224 */ /* 0x000fc400078e004a */
[----:B--2---:R-:W-:Y:S02]  /*4c380*/  HMMA.1688.F32.TF32 R72, R68, R56, R184 ;  /* 0x000000384448723c */ /* 0x004fe400000810b8 */
[----:B------:R2:W-:-:S15]  /*4c390*/  STL [R1+0x5684], R58 ;  /* 0x0056843a01007387 */ /* 0x0005de0000100800 */
[----:B------:R-:W-:-:S07]  /*4c3a0*/  NOP ;  /* 0x0000000000007918 */ /* 0x000fce0000000000 */
[----:B-1----:R-:W-:Y:S01]  /*4c3b0*/  IMAD.MOV.U32 R39, RZ, RZ, R72 ;  /* 0x000000ffff277224 */ /* 0x002fe200078e0048 */
[----:B------:R-:W-:Y:S01]  /*4c3c0*/  MOV R250, R74 ;  /* 0x0000004a00fa7202 */ /* 0x000fe20000000f00 */
[----:B------:R-:W-:Y:S02]  /*4c3d0*/  IMAD.MOV.U32 R38, RZ, RZ, R73 ;  /* 0x000000ffff267224 */ /* 0x000fe400078e0049 */
[----:B------:R-:W-:Y:S02]  /*4c3e0*/  IMAD.MOV.U32 R251, RZ, RZ, R75 ;  /* 0x000000fffffb7224 */ /* 0x000fe400078e004b */
[C---:B------:R-:W-:Y:S01]  /*4c3f0*/  HMMA.1688.F32.TF32 R72, R68.reuse, R36, R140 ;  /* 0x000000244448723c */ /* 0x040fe2000008108c */
[----:B------:R1:W-:Y:S04]  /*4c400*/  STL [R1+0x5680], R54 ;  /* 0x0056803601007387 */ /* 0x0003e80000100800 */
[----:B------:R-:W-:Y:S04]  /*4c410*/  STL [R1+0x567c], R59 ;  /* 0x00567c3b01007387 */ /* 0x000fe80000100800 */
[----:B------:R3:W-:Y:S01]  /*4c420*/  STL [R1+0x5678], R55 ;  /* 0x0056783701007387 */ /* 0x0007e20000100800 */
[----:B------:R-:W-:Y:S03]  /*4c430*/  HMMA.1688.F32.TF32 R68, R68, R248, R160 ;  /* 0x000000f84444723c */ /* 0x000fe600000810a0 */
[----:B------:R4:W-:-:S15]  /*4c440*/  STL [R1+0x5694], R251 ;  /* 0x005694fb01007387 */ /* 0x0009de0000100800 */
[----:B------:R-:W-:-:S06]  /*4c450*/  NOP ;  /* 0x0000000000007918 */ /* 0x000fcc0000000000 */
[----:B--2---:R-:W-:Y:S01]  /*4c460*/  MOV R58, R68 ;  /* 0x00000044003a7202 */ /* 0x004fe20000000f00 */
[----:B-1----:R-:W-:Y:S01]  /*4c470*/  IMAD.MOV.U32 R54, RZ, RZ, R69 ;  /* 0x000000ffff367224 */ /* 0x002fe200078e0045 */
[----:B---3--:R-:W-:Y:S01]  /*4c480*/  MOV R55, R71 ;  /* 0x0000004700377202 */ /* 0x008fe20000000f00 */
[----:B------:R-:W-:Y:S01]  /*4c490*/  IMAD.MOV.U32 R59, RZ, RZ, R70 ;  /* 0x000000ffff3b7224 */ /* 0x000fe200078e0046 */
[----:B------:R-:W-:Y:S04]  /*4c4a0*/  STL [R1+0x5690], R250 ;  /* 0x005690fa01007387 */ /* 0x000fe80000100800 */
[----:B------:R1:W-:Y:S04]  /*4c4b0*/  STL [R1+0x568c], R39 ;  /* 0x00568c2701007387 */ /* 0x0003e80000100800 */
[----:B------:R2:W-:Y:S01]  /*4c4c0*/  STL [R1+0x5688], R38 ;  /* 0x0056882601007387 */ /* 0x0005e20000100800 */
[----:B------:R-:W-:Y:S01]  /*4c4d0*/  IMAD.MOV.U32 R63, RZ, RZ, R75 ;  /* 0x000000ffff3f7224 */ /* 0x000fe200078e004b */
[----:B------:R-:W-:Y:S01]  /*4c4e0*/  MOV R51, R73 ;  /* 0x0000004900337202 */ /* 0x000fe20000000f00 */
[----:B------:R-:W-:Y:S01]  /*4c4f0*/  IMAD.MOV.U32 R62, RZ, RZ, R74 ;  /* 0x000000ffff3e7224 */ /* 0x000fe200078e004a */
[----:B------:R-:W-:Y:S01]  /*4c500*/  MOV R81, R171 ;  /* 0x000000ab00517202 */ /* 0x000fe20000000f00 */
[----:B------:R-:W-:Y:S01]  /*4c510*/  IMAD.MOV.U32 R50, RZ, RZ, R72 ;  /* 0x000000ffff327224 */ /* 0x000fe200078e0048 */
[----:B------:R3:W-:Y:S04]  /*4c520*/  STL [R1+0x56a4], R63 ;  /* 0x0056a43f01007387 */ /* 0x0007e80000100800 */
[----:B------:R3:W-:Y:S04]  /*4c530*/  STL [R1+0x56a0], R62 ;  /* 0x0056a03e01007387 */ /* 0x0007e80000100800 */
[----:B------:R3:W-:Y:S04]  /*4c540*/  STL [R1+0x569c], R51 ;  /* 0x00569c3301007387 */ /* 0x0007e80000100800 */
[----:B------:R3:W-:Y:S04]  /*4c550*/  STL [R1+0x5698], R50 ;  /* 0x0056983201007387 */ /* 0x0007e80000100800 */
[----:B------:R3:W-:Y:S04]  /*4c560*/  STL [R1+0x56b4], R55 ;  /* 0x0056b43701007387 */ /* 0x0007e80000100800 */
[----:B------:R3:W-:Y:S04]  /*4c570*/  STL [R1+0x56b0], R59 ;  /* 0x0056b03b01007387 */ /* 0x0007e80000100800 */
[----:B------:R-:W-:Y:S04]  /*4c580*/  STL [R1+0x56ac], R54 ;  /* 0x0056ac3601007387 */ /* 0x000fe80000100800 */
[----:B------:R3:W-:Y:S01]  /*4c590*/  STL [R1+0x56a8], R58 ;  /* 0x0056a83a01007387 */ /* 0x0007e20000100800 */
[----:B------:R-:W-:-:S03]  /*4c5a0*/  IMAD.MOV.U32 R80, RZ, RZ, R29 ;  /* 0x000000ffff507224 */ /* 0x000fc600078e001d */
[----:B------:R-:W3:Y:S04]  /*4c5b0*/  LDL.LU R170, [R1+0x5a1c] ;  /* 0x005a1c0001aa7983 */ /* 0x000ee80000300800 */
        /* <DEDUP_REMOVED lines=36> */
[----:B------:R-:W3:Y:S01]  /*4c800*/  LDL.LU R238, [R1+0x59b0] ;  /* 0x0059b00001ee7983 */ /* 0x000ee20000300800 */
[----:B------:R-:W-:Y:S03]  /*4c810*/  HMMA.1688.F32.TF32 R68, R64, R44, R180 ;  /* 0x0000002c4044723c */ /* 0x000fe600000810b4 */
[----:B------:R-:W-:Y:S04]  /*4c820*/  LDS R72, [R0+UR12+0x4180] ;  /* 0x0041800c00487984 */ /* 0x000fe80008000800 */
[----:B------:R-:W-:Y:S04]  /*4c830*/  LDS R74, [R0+UR12+0x5180] ;  /* 0x0051800c004a7984 */ /* 0x000fe80008000800 */
[----:B------:R-:W-:Y:S04]  /*4c840*/  LDS R73, [R2+UR12+0x4180] ;  /* 0x0041800c02497984 */ /* 0x000fe80008000800 */
[----:B------:R-:W-:Y:S09]  /*4c850*/  LDS R75, [R2+UR12+0x5180] ;  /* 0x0051800c024b7984 */ /* 0x000ff20008000800 */
[----:B----4-:R-:W-:Y:S01]  /*4c860*/  IMAD.MOV.U32 R251, RZ, RZ, R68 ;  /* 0x000000fffffb7224 */ /* 0x010fe200078e0044 */
[----:B-1----:R-:W-:Y:S01]  /*4c870*/  MOV R39, R70 ;  /* 0x0000004600277202 */ /* 0x002fe20000000f00 */
[----:B------:R-:W-:-:S02]  /*4c880*/  IMAD.MOV.U32 R250, RZ, RZ, R69 ;  /* 0x000000fffffa7224 */ /* 0x000fc400078e0045 */
[----:B--2---:R-:W-:Y:S02]  /*4c890*/  IMAD.MOV.U32 R38, RZ, RZ, R71 ;  /* 0x000000ffff267224 */ /* 0x004fe400078e0047 */
[----:B------:R-:W-:-:S15]  /*4c8a0*/  HMMA.1688.F32.TF32 R68, R64, R40, R176 ;  /* 0x000000284044723c */ /* 0x000fde00000810b0 */
[----:B------:R-:W-:-:S09]  /*4c8b0*/  NOP ;  /* 0x0000000000007918 */ /* 0x000fd20000000000 */
[----:B---3--:R-:W-:Y:S01]  /*4c8c0*/  IMAD.MOV.U32 R63, RZ, RZ, R68 ;  /* 0x000000ffff3f7224 */ /* 0x008fe200078e0044 */
[----:B------:R-:W-:Y:S01]  /*4c8d0*/  MOV R62, R69 ;  /* 0x00000045003e7202 */ /* 0x000fe20000000f00 */
[----:B------:R-:W-:Y:S02]  /*4c8e0*/  IMAD.MOV.U32 R51, RZ, RZ, R70 ;  /* 0x000000ffff337224 */ /* 0x000fe400078e0046 */
[----:B------:R-:W-:Y:S02]  /*4c8f0*/  IMAD.MOV.U32 R50, RZ, RZ, R71 ;  /* 0x000000ffff327224 */ /* 0x000fe400078e0047 */
[----:B------:R-:W-:-:S15]  /*4c900*/  HMMA.1688.F32.TF32 R68, R64, R52, R240 ;  /* 0x000000344044723c */ /* 0x000fde00000810f0 */
[----:B------:R-:W-:-:S09]  /*4c910*/  NOP ;  /* 0x0000000000007918 */ /* 0x000fd20000000000 */
[----:B------:R-:W-:Y:S01]  /*4c920*/  MOV R55, R68 ;  /* 0x0000004400377202 */ /* 0x000fe20000000f00 */
[----:B------:R-:W-:Y:S01]  /*4c930*/  IMAD.MOV.U32 R59, RZ, RZ, R69 ;  /* 0x000000ffff3b7224 */ /* 0x000fe200078e0045 */
[----:B------:R-:W-:Y:S01]  /*4c940*/  MOV R69, R193 ;  /* 0x000000c100457202 */ /* 0x000fe20000000f00 */
[----:B------:R-:W-:Y:S01]  /*4c950*/  IMAD.MOV.U32 R68, RZ, RZ, R239 ;  /* 0x000000ffff447224 */ /* 0x000fe200078e00ef */
[----:B------:R-:W-:Y:S01]  /*4c960*/  MOV R58, R71 ;  /* 0x00000047003a7202 */ /* 0x000fe20000000f00 */
[----:B------:R-:W-:Y:S01]  /*4c970*/  IMAD.MOV.U32 R54, RZ, RZ, R70 ;  /* 0x000000ffff367224 */ /* 0x000fe200078e0046 */
[----:B------:R-:W2:Y:S01]  /*4c980*/  LDL.LU R239, [R1+0x59ac] ;  /* 0x0059ac0001ef7983 */ /* 0x000ea20000300800 */
[----:B------:R-:W-:Y:S02]  /*4c990*/  IMAD.MOV.U32 R70, RZ, RZ, R194 ;  /* 0x000000ffff467224 */ /* 0x000fe400078e00c2 */
[----:B------:R-:W-:Y:S01]  /*4c9a0*/  IMAD.MOV.U32 R71, RZ, RZ, R195 ;  /* 0x000000ffff477224 */ /* 0x000fe200078e00c3 */
[----:B------:R-:W3:Y:S04]  /*4c9b0*/  LDL.LU R193, [R1+0x59a8] ;  /* 0x0059a80001c17983 */ /* 0x000ee80000300800 */
[----:B------:R-:W3:Y:S04]  /*4c9c0*/  LDL.LU R194, [R1+0x59a4] ;  /* 0x0059a40001c27983 */ /* 0x000ee80000300800 */
[----:B------:R-:W3:Y:S01]  /*4c9d0*/  LDL.LU R195, [R1+0x59a0] ;  /* 0x0059a00001c37983 */ /* 0x000ee20000300800 */
[----:B------:R-:W-:Y:S01]  /*4c9e0*/  MOV R240, R247 ;  /* 0x000000f700f07202 */ /* 0x000fe20000000f00 */
[----:B------:R-:W-:Y:S01]  /*4c9f0*/  IMAD.MOV.U32 R241, RZ, RZ, R246 ;  /* 0x000000fffff17224 */ /* 0x000fe200078e00f6 */
[----:B------:R-:W-:Y:S01]  /*4ca00*/  MOV R243, R244 ;  /* 0x000000f400f37202 */ /* 0x000fe20000000f00 */
[----:B------:R-:W-:-:S02]  /*4ca10*/  IMAD.MOV.U32 R242, RZ, RZ, R245 ;  /* 0x000000fffff27224 */ /* 0x000fc400078e00f5 */
[C---:B--2---:R-:W-:Y:S07]  /*4ca20*/  HMMA.1688.F32.TF32 R244, R64.reuse, R48, R236 ;  /* 0x0000003040f4723c */ /* 0x044fee00000810ec */
[----:B------:R-:W-:Y:S01]  /*4ca30*/  IMAD.MOV.U32 R236, RZ, RZ, R191 ;  /* 0x000000ffffec7224 */ /* 0x000fe200078e00bf */
[----:B------:R-:W-:Y:S01]  /*4ca40*/  MOV R238, R5 ;  /* 0x0000000500ee7202 */ /* 0x000fe20000000f00 */
[----:B------:R-:W-:Y:S01]  /*4ca50*/  IMAD.MOV.U32 R239, RZ, RZ, R4 ;  /* 0x000000ffffef7224 */ /* 0x000fe200078e0004 */
[----:B------:R-:W2:Y:S01]  /*4ca60*/  LDL.LU R191, [R1+0x599c] ;  /* 0x00599c0001bf7983 */ /* 0x000ea20000300800 */
[----:B------:R-:W-:Y:S01]  /*4ca70*/  IMAD.MOV.U32 R237, RZ, RZ, R170 ;  /* 0x000000ffffed7224 */ /* 0x000fe200078e00aa */
[----:B---3--:R-:W-:Y:S02]  /*4ca80*/  HMMA.1688.F32.TF32 R4, R64, R60, R192 ;  /* 0x0000003c4004723c */ /* 0x008fe400000810c0 */
[----:B------:R-:W3:Y:S05]  /*4ca90*/  LDL.LU R170, [R1+0x5998] ;  /* 0x0059980001aa7983 */ /* 0x000eea0000300800 */
[----:B------:R-:W-:-:S02]  /*4caa0*/  IMAD.MOV.U32 R192, RZ, RZ, R171 ;  /* 0x000000ffffc07224 */ /* 0x000fc400078e00ab */
[----:B------:R-:W3:Y:S01]  /*4cab0*/  LDL.LU R171, [R1+0x5994] ;  /* 0x0059940001ab7983 */ /* 0x000ee20000300800 */
[----:B------:R-:W-:Y:S01]  /*4cac0*/  IMAD.MOV.U32 R194, RZ, RZ, R9 ;  /* 0x000000ffffc27224 */ /* 0x000fe200078e0009 */
[----:B------:R-:W-:Y:S01]  /*4cad0*/  MOV R193, R29 ;  /* 0x0000001d00c17202 */ /* 0x000fe20000000f00 */
[----:B------:R-:W-:Y:S01]  /*4cae0*/  IMAD.MOV.U32 R195, RZ, RZ, R8 ;  /* 0x000000ffffc37224 */ /* 0x000fe200078e0008 */
[----:B------:R-:W4:Y:S01]  /*4caf0*/  LDL.LU R29, [R1+0x5990] ;  /* 0x00599000011d7983 */ /* 0x000f220000300800 */
[C---:B--2---:R-:W-:Y:S07]  /*4cb00*/  HMMA.1688.F32.TF32 R8, R64.reuse, R56, R188 ;  /* 0x000000384008723c */ /* 0x044fee00000810bc */
[----:B------:R-:W-:Y:S01]  /*4cb10*/  MOV R188, R17 ;  /* 0x0000001100bc7202 */ /* 0x000fe20000000f00 */
[----:B------:R-:W-:Y:S01]  /*4cb20*/  IMAD.MOV.U32 R190, RZ, RZ, R13 ;  /* 0x000000ffffbe7224 */ /* 0x000fe200078e000d */
[----:B------:R-:W-:Y:S01]  /*4cb30*/  MOV R191, R12 ;  /* 0x0000000c00bf7202 */ /* 0x000fe20000000f00 */
[----:B------:R-:W2:Y:S01]  /*4cb40*/  LDL.LU R17, [R1+0x598c] ;  /* 0x00598c0001117983 */ /* 0x000ea20000300800 */
[----:B------:R-:W-:Y:S01]  /*4cb50*/  IMAD.MOV.U32 R189, RZ, RZ, R16 ;  /* 0x000000ffffbd7224 */ /* 0x000fe200078e0010 */
[----:B---3--:R-:W-:Y:S02]  /*4cb60*/  HMMA.1688.F32.TF32 R12, R64, R36, R168 ;  /* 0x00000024400c723c */ /* 0x008fe400000810a8 */
[----:B------:R-:W3:Y:S05]  /*4cb70*/  LDL.LU R16, [R1+0x5988] ;  /* 0x0059880001107983 */ /* 0x000eea0000300800 */
[----:B------:R-:W-:Y:S01]  /*4cb80*/  IMAD.MOV.U32 R168, RZ, RZ, R175 ;  /* 0x000000ffffa87224 */ /* 0x000fe200078e00af */
[----:B------:R-:W-:Y:S01]  /*4cb90*/  MOV R170, R173 ;  /* 0x000000ad00aa7202 */ /* 0x000fe20000000f00 */
[----:B------:R-:W4:Y:S01]  /*4cba0*/  LDL.LU R175, [R1+0x5984] ;  /* 0x0059840001af7983 */ /* 0x000f220000300800 */
[----:B------:R-:W-:-:S02]  /*4cbb0*/  IMAD.MOV.U32 R169, RZ, RZ, R174 ;  /* 0x000000ffffa97224 */ /* 0x000fc400078e00ae */
[----:B------:R-:W-:Y:S01]  /*4cbc0*/  IMAD.MOV.U32 R171, RZ, RZ, R172 ;  /* 0x000000ffffab7224 */ /* 0x000fe200078e00ac */
[----:B------:R-:W4:Y:S04]  /*4cbd0*/  LDL.LU R174, [R1+0x5980] ;  /* 0x0059800001ae7983 */ /* 0x000f280000300800 */
[----:B------:R-:W4:Y:S04]  /*4cbe0*/  LDL.LU R173, [R1+0x597c] ;  /* 0x00597c0001ad7983 */ /* 0x000f280000300800 */
[----:B------:R-:W4:Y:S04]  /*4cbf0*/  LDL.LU R172, [R1+0x5978] ;  /* 0x0059780001ac7983 */ /* 0x000f280000300800 */
[----:B------:R-:W4:Y:S04]  /*4cc00*/  LDL.LU R176, [R1+0x3b0] ;  /* 0x0003b00001b07983 */ /* 0x000f280000300800 */
[----:B------:R-:W4:Y:S01]  /*4cc10*/  LDL.LU R177, [R1+0x3b4] ;  /* 0x0003b40001b17983 */ /* 0x000f220000300800 */
[----:B--2---:R-:W-:Y:S01]  /*4cc20*/  MOV R179, R17 ;  /* 0x0000001100b37202 */ /* 0x004fe20000000f00 */
[----:B---3--:R-:W-:-:S02]  /*4cc30*/  IMAD.MOV.U32 R178, RZ, RZ, R16 ;  /* 0x000000ffffb27224 */ /* 0x008fc400078e0010 */
[----:B------:R-:W2:Y:S04]  /*4cc40*/  LDL.LU R16, [R1+0x5974] ;  /* 0x0059740001107983 */ /* 0x000ea80000300800 */
[----:B------:R-:W3:Y:S01]  /*4cc50*/  LDL.LU R17, [R1+0x5970] ;  /* 0x0059700001117983 */ /* 0x000ee20000300800 */
[----:B----4-:R-:W-:Y:S02]  /*4cc60*/  IMAD.MOV.U32 R183, RZ, RZ, R175 ;  /* 0x000000ffffb77224 */ /* 0x010fe400078e00af */
[----:B------:R-:W-:Y:S02]  /*4cc70*/  IMAD.MOV.U32 R180, RZ, RZ, R173 ;  /* 0x000000ffffb47224 */ /* 0x000fe400078e00ad */
[----:B------:R-:W4:Y:S01]  /*4cc80*/  LDL.LU R173, [R1+0x596c] ;  /* 0x00596c0001ad7983 */ /* 0x000f220000300800 */
[----:B------:R-:W-:-:S03]  /*4cc90*/  IMAD.MOV.U32 R181, RZ, RZ, R172 ;  /* 0x000000ffffb57224 */ /* 0x000fc600078e00ac */
[----:B------:R-:W2:Y:S01]  /*4cca0*/  LDL.LU R172, [R1+0x5968] ;  /* 0x0059680001ac7983 */ /* 0x000ea20000300800 */
[----:B------:R-:W-:-:S03]  /*4ccb0*/  MOV R182, R174 ;  /* 0x000000ae00b67202 */ /* 0x000fc60000000f00 */
[----:B------:R-:W3:Y:S04]  /*4ccc0*/  LDL.LU R174, [R1+0x5964] ;  /* 0x0059640001ae7983 */ /* 0x000ee80000300800 */
[----:B------:R-:W3:Y:S04]  /*4ccd0*/  LDL.LU R175, [R1+0x5960] ;  /* 0x0059600001af7983 */ /* 0x000ee80000300800 */
[----:B------:R-:W3:Y:S04]  /*4cce0*/  LDL.LU R140, [R1+0x8a0] ;  /* 0x0008a000018c7983 */ /* 0x000ee80000300800 */
[----:B------:R-:W3:Y:S01]  /*4ccf0*/  LDL.LU R141, [R1+0x8a4] ;  /* 0x0008a400018d7983 */ /* 0x000ee20000300800 */
[----:B----4-:R-:W-:-:S03]  /*4cd00*/  IMAD.MOV.U32 R142, RZ, RZ, R173 ;  /* 0x000000ffff8e7224 */ /* 0x010fc600078e00ad */
[----:B------:R-:W4:Y:S01]  /*4cd10*/  LDL.LU R173, [R1+0x595c] ;  /* 0x00595c0001ad7983 */ /* 0x000f220000300800 */
[----:B--2---:R-:W-:-:S03]  /*4cd20*/  MOV R143, R172 ;  /* 0x000000ac008f7202 */ /* 0x004fc60000000f00 */
[----:B------:R-:W2:Y:S01]  /*4cd30*/  LDL.LU R172, [R1+0x5958] ;  /* 0x0059580001ac7983 */ /* 0x000ea20000300800 */
[----:B---3--:R-:W-:-:S03]  /*4cd40*/  IMAD.MOV.U32 R167, RZ, RZ, R174 ;  /* 0x000000ffffa77224 */ /* 0x008fc600078e00ae */
[----:B------:R-:W3:Y:S01]  /*4cd50*/  LDL.LU R164, [R1+0x8b0] ;  /* 0x0008b00001a47983 */ /* 0x000ee20000300800 */
[----:B------:R-:W-:-:S03]  /*4cd60*/  IMAD.MOV.U32 R166, RZ, RZ, R175 ;  /* 0x000000ffffa67224 */ /* 0x000fc600078e00af */
[----:B------:R-:W3:Y:S04]  /*4cd70*/  LDL.LU R165, [R1+0x8b4] ;  /* 0x0008b40001a57983 */ /* 0x000ee80000300800 */
[----:B------:R-:W3:Y:S04]  /*4cd80*/  LDL.LU R175, [R1+0x5954] ;  /* 0x0059540001af7983 */ /* 0x000ee80000300800 */
[----:B------:R-:W3:Y:S04]  /*4cd90*/  LDL.LU R174, [R1+0x5950] ;  /* 0x0059500001ae7983 */ /* 0x000ee80000300800 */
[----:B------:R-:W3:Y:S04]  /*4cda0*/  LDL.LU R184, [R1+0x8c0] ;  /* 0x0008c00001b87983 */ /* 0x000ee80000300800 */
[----:B------:R-:W3:Y:S01]  /*4cdb0*/  LDL.LU R185, [R1+0x8c4] ;  /* 0x0008c40001b97983 */ /* 0x000ee20000300800 */
[----:B----4-:R-:W-:Y:S01]  /*4cdc0*/  IMAD.MOV.U32 R187, RZ, RZ, R173 ;  /* 0x000000ffffbb7224 */ /* 0x010fe200078e00ad */
[----:B--2---:R-:W-:-:S02]  /*4cdd0*/  MOV R186, R172 ;  /* 0x000000ac00ba7202 */ /* 0x004fc40000000f00 */
[----:B------:R-:W2:Y:S04]  /*4cde0*/  LDL.LU R172, [R1+0x594c] ;  /* 0x00594c0001ac7983 */ /* 0x000ea80000300800 */
[----:B------:R-:W2:Y:S04]  /*4cdf0*/  LDL.LU R173, [R1+0x5948] ;  /* 0x0059480001ad7983 */ /* 0x000ea80000300800 */
[----:B------:R-:W4:Y:S04]  /*4ce00*/  LDL.LU R144, [R1+0x8e0] ;  /* 0x0008e00001907983 */ /* 0x000f280000300800 */
[----:B------:R-:W4:Y:S01]  /*4ce10*/  LDL.LU R145, [R1+0x8e4] ;  /* 0x0008e40001917983 */ /* 0x000f220000300800 */
[----:B---3--:R-:W-:Y:S01]  /*4ce20*/  MOV R157, R175 ;  /* 0x000000af009d7202 */ /* 0x008fe20000000f00 */
[----:B------:R-:W-:-:S02]  /*4ce30*/  IMAD.MOV.U32 R156, RZ, RZ, R174 ;  /* 0x000000ffff9c7224 */ /* 0x000fc400078e00ae */
[----:B------:R-:W4:Y:S04]  /*4ce40*/  LDL.LU R146, [R1+0x8e8] ;  /* 0x0008e80001927983 */ /* 0x000f280000300800 */
[----:B------:R-:W4:Y:S04]  /*4ce50*/  LDL.LU R147, [R1+0x8ec] ;  /* 0x0008ec0001937983 */ /* 0x000f280000300800 */
[----:B------:R-:W2:Y:S04]  /*4ce60*/  LDL.LU R174, [R1+0x5944] ;  /* 0x0059440001ae7983 */ /* 0x000ea80000300800 */
[----:B------:R-:W2:Y:S04]  /*4ce70*/  LDL.LU R175, [R1+0x5940] ;  /* 0x0059400001af7983 */ /* 0x000ea80000300800 */
[----:B------:R-:W3:Y:S04]  /*4ce80*/  LDL.LU R158, [R1+0x8d8] ;  /* 0x0008d800019e7983 */ /* 0x000ee80000300800 */
[----:B------:R-:W3:Y:S04]  /*4ce90*/  LDL.LU R159, [R1+0x8dc] ;  /* 0x0008dc00019f7983 */ /* 0x000ee80000300800 */
[----:B------:R-:W3:Y:S04]  /*4cea0*/  LDL.LU R160, [R1+0x890] ;  /* 0x0008900001a07983 */ /* 0x000ee80000300800 */
[----:B------:R-:W3:Y:S01]  /*4ceb0*/  LDL.LU R161, [R1+0x894] ;  /* 0x0008940001a17983 */ /* 0x000ee20000300800 */
[----:B------:R-:W-:-:S02]  /*4cec0*/  IMAD.MOV.U32 R162, RZ, RZ, R17 ;  /* 0x000000ffffa27224 */ /* 0x000fc400078e0011 */
[----:B------:R-:W-:Y:S02]  /*4ced0*/  IMAD.MOV.U32 R163, RZ, RZ, R16 ;  /* 0x000000ffffa37224 */ /* 0x000fe400078e0010 */
[----:B--2---:R-:W-:Y:S01]  /*4cee0*/  HMMA.1688.F32.TF32 R16, R64, R248, R172 ;  /* 0x000000f84010723c */ /* 0x004fe200000810ac */
[----:B------:R-:W2:Y:S04]  /*4cef0*/  LDL.LU R64, [R1+0x3a0] ;  /* 0x0003a00001407983 */ /* 0x000ea80000300800 */
[----:B------:R-:W2:Y:S02]  /*4cf00*/  LDL.LU R65, [R1+0x3a4] ;  /* 0x0003a40001417983 */ /* 0x000ea40000300800 */
[----:B------:R-:W-:Y:S01]  /*4cf10*/  MOV R66, R29 ;  /* 0x0000001d00427202 */ /* 0x000fe20000000f00 */
[----:B------:R-:W-:Y:S01]  /*4cf20*/  IMAD.MOV.U32 R67, RZ, RZ, R28 ;  /* 0x000000ffff437224 */ /* 0x000fe200078e001c */
[----:B------:R-:W-:Y:S04]  /*4cf30*/  LDS R29, [R252+UR12+0x4080] ;  /* 0x0040800cfc1d7984 */ /* 0x000fe80008000800 */
[----:B------:R-:W4:Y:S02]  /*4cf40*/  LDS R28, [R3+UR12+0x4080] ;  /* 0x0040800c031c7984 */ /* 0x000f240008000800 */
[C---:B----4-:R-:W-:Y:S06]  /*4cf50*/  HMMA.1688.F32.TF32 R144, R28.reuse, R44, R144 ;  /* 0x0000002c1c90723c */ /* 0x050fec0000081090 */
[C---:B---3--:R-:W-:Y:S06]  /*4cf60*/  HMMA.1688.F32.TF32 R156, R28.reuse, R40, R156 ;  /* 0x000000281c9c723c */ /* 0x048fec000008109c */
[C---:B------:R-:W-:Y:S06]  /*4cf70*/  HMMA.1688.F32.TF32 R184, R28.reuse, R52, R184 ;  /* 0x000000341cb8723c */ /* 0x040fec00000810b8 */
[C---:B------:R-:W-:Y:S06]  /*4cf80*/  HMMA.1688.F32.TF32 R164, R28.reuse, R48, R164 ;  /* 0x000000301ca4723c */ /* 0x040fec00000810a4 */
[C---:B------:R-:W-:Y:S01]  /*4cf90*/  HMMA.1688.F32.TF32 R140, R28.reuse, R60, R140 ;  /* 0x0000003c1c8c723c */ /* 0x040fe2000008108c */
[----:B------:R-:W-:Y:S05]  /*4cfa0*/  STL.64 [R1+0x490], R144 ;  /* 0x0004909001007387 */ /* 0x000fea0000100a00 */
[C---:B------:R-:W-:Y:S01]  /*4cfb0*/  HMMA.1688.F32.TF32 R160, R28.reuse, R56, R160 ;  /* 0x000000381ca0723c */ /* 0x040fe200000810a0 */
[----:B------:R1:W-:Y:S05]  /*4cfc0*/  STL.64 [R1+0x498], R146 ;  /* 0x0004989201007387 */ /* 0x0003ea0000100a00 */
[C---:B------:R-:W-:Y:S01]  /*4cfd0*/  HMMA.1688.F32.TF32 R180, R28.reuse, R36, R180 ;  /* 0x000000241cb4723c */ /* 0x040fe200000810b4 */
[----:B-1----:R-:W3:Y:S04]  /*4cfe0*/  LDL.LU.64 R146, [R1+0x5938] ;  /* 0x0059380001927983 */ /* 0x002ee80000300a00 */
[----:B------:R-:W4:Y:S04]  /*4cff0*/  LDL.LU.64 R144, [R1+0x5930] ;  /* 0x0059300001907983 */ /* 0x000f280000300a00 */
[----:B------:R-:W-:Y:S04]  /*4d000*/  STL.64 [R1+0x480], R156 ;  /* 0x0004809c01007387 */ /* 0x000fe80000100a00 */
[----:B------:R1:W-:Y:S04]  /*4d010*/  STL.64 [R1+0x488], R158 ;  /* 0x0004889e01007387 */ /* 0x0003e80000100a00 */
[----:B-1----:R-:W3:Y:S04]  /*4d020*/  LDL.LU.64 R158, [R1+0x5928] ;  /* 0x00592800019e7983 */ /* 0x002ee80000300a00 */
[----:B------:R-:W4:Y:S04]  /*4d030*/  LDL.LU.64 R156, [R1+0x5920] ;  /* 0x00592000019c7983 */ /* 0x000f280000300a00 */
        /* <DEDUP_REMOVED lines=8> */
[----:B------:R-:W-:Y:S04]  /*4d0c0*/  STL.64 [R1+0x3e0], R140 ;  /* 0x0003e08c01007387 */ /* 0x000fe80000100a00 */
[----:B------:R1:W-:Y:S01]  /*4d0d0*/  STL.64 [R1+0x3e8], R142 ;  /* 0x0003e88e01007387 */ /* 0x0003e20000100a00 */
[----:B------:R-:W-:Y:S03]  /*4d0e0*/  HMMA.1688.F32.TF32 R28, R28, R248, R176 ;  /* 0x000000f81c1c723c */ /* 0x000fe600000810b0 */
[----:B-1----:R-:W4:Y:S04]  /*4d0f0*/  LDL.LU.64 R142, [R1+0x58f8] ;  /* 0x0058f800018e7983 */ /* 0x002f280000300a00 */
        /* <DEDUP_REMOVED lines=10> */
[----:B------:R-:W4:Y:S01]  /*4d1a0*/  LDL.LU.64 R176, [R1+0x58c0] ;  /* 0x0058c00001b07983 */ /* 0x000f220000300a00 */
[----:B------:R-:W-:Y:S01]  /*4d1b0*/  IMAD.MOV.U32 R172, RZ, RZ, R25 ;  /* 0x000000ffffac7224 */ /* 0x000fe200078e0019 */
[----:B------:R-:W-:-:S02]  /*4d1c0*/  MOV R173, R24 ;  /* 0x0000001800ad7202 */ /* 0x000fc40000000f00 */
[----:B------:R-:W-:Y:S04]  /*4d1d0*/  LDS R24, [R0+UR12+0x4100] ;  /* 0x0041000c00187984 */ /* 0x000fe80008000800 */
[----:B------:R-:W2:Y:S04]  /*4d1e0*/  LDS R25, [R2+UR12+0x4100] ;  /* 0x0041000c02197984 */ /* 0x000ea80008000800 */
[----:B------:R-:W-:Y:S04]  /*4d1f0*/  STL.64 [R1+0x3b0], R28 ;  /* 0x0003b01c01007387 */ /* 0x000fe80000100a00 */
[----:B------:R2:W-:Y:S01]  /*4d200*/  STL.64 [R1+0x3b8], R30 ;  /* 0x0003b81e01007387 */ /* 0x0005e20000100a00 */
[----:B------:R-:W-:-:S02]  /*4d210*/  IMAD.MOV.U32 R174, RZ, RZ, R21 ;  /* 0x000000ffffae7224 */ /* 0x000fc400078e0015 */
[----:B------:R-:W-:Y:S01]  /*4d220*/  IMAD.MOV.U32 R175, RZ, RZ, R20 ;  /* 0x000000ffffaf7224 */ /* 0x000fe200078e0014 */
[----:B------:R-:W-:Y:S04]  /*4d230*/  LDS R21, [R252+UR12+0x4100] ;  /* 0x0041000cfc157984 */ /* 0x000fe80008000800 */
[----:B------:R-:W1:Y:S01]  /*4d240*/  LDS R20, [R3+UR12+0x4100] ;  /* 0x0041000c03147984 */ /* 0x000e620008000800 */
[C---:B--2---:R-:W-:Y:S06]  /*4d250*/  HMMA.1688.F32.TF32 R28, R24.reuse, R44, R64 ;  /* 0x0000002c181c723c */ /* 0x044fec0000081040 */
[----:B------:R-:W-:-:S15]  /*4d260*/  HMMA.1688.F32.TF32 R64, R24, R40, R172 ;  /* 0x000000281840723c */ /* 0x000fde00000810ac */
[----:B------:R-:W-:-:S02]  /*4d270*/  NOP ;  /* 0x0000000000007918 */ /* 0x000fc40000000000 */
[----:B------:R-:W-:Y:S04]  /*4d280*/  STL.64 [R1+0x3a0], R28 ;  /* 0x0003a01c01007387 */ /* 0x000fe80000100a00 */
[----:B------:R2:W-:Y:S02]  /*4d290*/  STL.64 [R1+0x3a8], R30 ;  /* 0x0003a81e01007387 */ /* 0x0005e40000100a00 */
[C---:B--2---:R-:W-:Y:S02]  /*4d2a0*/  HMMA.1688.F32.TF32 R28, R24.reuse, R52, R168 ;  /* 0x00000034181c723c */ /* 0x044fe400000810a8 */
[----:B------:R-:W-:Y:S04]  /*4d2b0*/  STL.64 [R1+0x310], R64 ;  /* 0x0003104001007387 */ /* 0x000fe80000100a00 */
[----:B------:R2:W-:Y:S01]  /*4d2c0*/  STL.64 [R1+0x318], R66 ;  /* 0x0003184201007387 */ /* 0x0005e20000100a00 */
[C---:B------:R-:W-:Y:S06]  /*4d2d0*/  HMMA.1688.F32.TF32 R168, R24.reuse, R48, R188 ;  /* 0x0000003018a8723c */ /* 0x040fec00000810bc */
[C---:B--2---:R-:W-:Y:S10]  /*4d2e0*/  HMMA.1688.F32.TF32 R64, R24.reuse, R60, R192 ;  /* 0x0000003c1840723c */ /* 0x044ff400000810c0 */
[----:B------:R-:W-:Y:S04]  /*4d2f0*/  STL.64 [R1+0x300], R28 ;  /* 0x0003001c01007387 */ /* 0x000fe80000100a00 */
[----:B------:R2:W-:Y:S02]  /*4d300*/  STL.64 [R1+0x308], R30 ;  /* 0x0003081e01007387 */ /* 0x0005e40000100a00 */
[C---:B--2---:R-:W-:Y:S02]  /*4d310*/  HMMA.1688.F32.TF32 R28, R24.reuse, R56, R236 ;  /* 0x00000038181c723c */ /* 0x044fe400000810ec */
[----:B------:R-:W-:Y:S04]  /*4d320*/  STL.64 [R1+0x2f0], R168 ;  /* 0x0002f0a801007387 */ /* 0x000fe80000100a00 */
[----:B------:R2:W-:Y:S04]  /*4d330*/  STL.64 [R1+0x2f8], R170 ;  /* 0x0002f8aa01007387 */ /* 0x0005e80000100a00 */
[----:B------:R-:W-:Y:S04]  /*4d340*/  STL.64 [R1+0x2e0], R64 ;  /* 0x0002e04001007387 */ /* 0x000fe80000100a00 */
[----:B------:R1:W-:Y:S01]  /*4d350*/  STL.64 [R1+0x2e8], R66 ;  /* 0x0002e84201007387 */ /* 0x0003e20000100a00 */
[C---:B--2---:R-:W-:Y:S08]  /*4d360*/  HMMA.1688.F32.TF32 R168, R24.reuse, R36, R240 ;  /* 0x0000002418a8723c */ /* 0x044ff000000810f0 */
[----:B------:R-:W-:Y:S01]  /*4d370*/  STL.64 [R1+0x2d0], R28 ;  /* 0x0002d01c01007387 */ /* 0x000fe20000100a00 */
[----:B-1----:R-:W-:Y:S03]  /*4d380*/  HMMA.1688.F32.TF32 R64, R24, R248, R68 ;  /* 0x000000f81840723c */ /* 0x002fe60000081044 */
[----:B------:R1:W-:Y:S03]  /*4d390*/  STL.64 [R1+0x2d8], R30 ;  /* 0x0002d81e01007387 */ /* 0x0003e60000100a00 */
[C---:B------:R-:W-:Y:S06]  /*4d3a0*/  HMMA.1688.F32.TF32 R24, R20.reuse, R40, R96 ;  /* 0x000000281418723c */ /* 0x040fec0000081060 */
[----:B-1----:R-:W-:Y:S02]  /*4d3b0*/  HMMA.1688.F32.TF32 R28, R20, R44, R76 ;  /* 0x0000002c141c723c */ /* 0x002fe4000008104c */
[----:B------:R-:W-:Y:S04]  /*4d3c0*/  STL.64 [R1+0x2c0], R168 ;  /* 0x0002c0a801007387 */ /* 0x000fe80000100a00 */
[----:B------:R-:W-:Y:S05]  /*4d3d0*/  STL.64 [R1+0x2c8], R170 ;  /* 0x0002c8aa01007387 */ /* 0x000fea0000100a00 */
[----:B------:R-:W-:Y:S04]  /*4d3e0*/  STL.64 [R1+0x2b0], R64 ;  /* 0x0002b04001007387 */ /* 0x000fe80000100a00 */
[----:B------:R1:W-:Y:S01]  /*4d3f0*/  STL.64 [R1+0x2b8], R66 ;  /* 0x0002b84201007387 */ /* 0x0003e20000100a00 */
[----:B------:R-:W-:-:S02]  /*4d400*/  IMAD.MOV.U32 R240, RZ, RZ, R137 ;  /* 0x000000fffff07224 */ /* 0x000fc400078e0089 */
[----:B------:R-:W-:Y:S01]  /*4d410*/  IMAD.MOV.U32 R241, RZ, RZ, R136 ;  /* 0x000000fffff17224 */ /* 0x000fe200078e0088 */
[----:B---3--:R-:W-:Y:S01]  /*4d420*/  MOV R195, R158 ;  /* 0x0000009e00c37202 */ /* 0x008fe20000000f00 */
[----:B------:R-:W-:Y:S01]  /*4d430*/  IMAD.MOV.U32 R194, RZ, RZ, R159 ;  /* 0x000000ffffc27224 */ /* 0x000fe200078e009f */
[----:B----4-:R-:W-:Y:S01]  /*4d440*/  MOV R190, R144 ;  /* 0x0000009000be7202 */ /* 0x010fe20000000f00 */
[----:B------:R-:W-:Y:S01]  /*4d450*/  IMAD.MOV.U32 R191, RZ, RZ, R139 ;  /* 0x000000ffffbf7224 */ /* 0x000fe200078e008b */
[----:B------:R-:W-:Y:S01]  /*4d460*/  LDS R76, [R3+UR12+0x4180] ;  /* 0x0041800c034c7984 */ /* 0x000fe20008000800 */
[C---:B-1----:R-:W-:Y:S03]  /*4d470*/  HMMA.1688.F32.TF32 R64, R20.reuse, R52, R92 ;  /* 0x000000341440723c */ /* 0x042fe6000008105c */
[----:B------:R-:W-:Y:S04]  /*4d480*/  STL.64 [R1+0x220], R28 ;  /* 0x0002201c01007387 */ /* 0x000fe80000100a00 */
[----:B------:R1:W-:Y:S04]  /*4d490*/  STL.64 [R1+0x228], R30 ;  /* 0x0002281e01007387 */ /* 0x0003e80000100a00 */
[----:B------:R-:W-:Y:S04]  /*4d4a0*/  STL.64 [R1+0x210], R24 ;  /* 0x0002101801007387 */ /* 0x000fe80000100a00 */
[----:B------:R2:W-:Y:S01]  /*4d4b0*/  STL.64 [R1+0x218], R26 ;  /* 0x0002181a01007387 */ /* 0x0005e20000100a00 */
[C---:B-1----:R-:W-:Y:S01]  /*4d4c0*/  HMMA.1688.F32.TF32 R28, R20.reuse, R48, R88 ;  /* 0x00000030141c723c */ /* 0x042fe20000081058 */
[----:B------:R-:W-:Y:S01]  /*4d4d0*/  MOV R96, R186 ;  /* 0x000000ba00607202 */ /* 0x000fe20000000f00 */
[----:B------:R-:W-:Y:S01]  /*4d4e0*/  IMAD.MOV.U32 R97, RZ, RZ, R185 ;  /* 0x000000ffff617224 */ /* 0x000fe200078e00b9 */
[----:B------:R-:W-:Y:S04]  /*4d4f0*/  LDS R78, [R3+UR12+0x5180] ;  /* 0x0051800c034e7984 */ /* 0x000fe80008000800 */
[----:B------:R-:W-:Y:S01]  /*4d500*/  LDS R77, [R252+UR12+0x4180] ;  /* 0x0041800cfc4d7984 */ /* 0x000fe20008000800 */
[C---:B--2---:R-:W-:Y:S03]  /*4d510*/  HMMA.1688.F32.TF32 R24, R20.reuse, R60, R84 ;  /* 0x0000003c1418723c */ /* 0x044fe60000081054 */
[----:B------:R-:W-:Y:S04]  /*4d520*/  STL.64 [R1+0x200], R64 ;  /* 0x0002004001007387 */ /* 0x000fe80000100a00 */
[----:B------:R1:W-:Y:S01]  /*4d530*/  STL.64 [R1+0x208], R66 ;  /* 0x0002084201007387 */ /* 0x0003e20000100a00 */
[----:B------:R-:W-:Y:S01]  /*4d540*/  IMAD.MOV.U32 R88, RZ, RZ, R166 ;  /* 0x000000ffff587224 */ /* 0x000fe200078e00a6 */
[----:B------:R-:W-:Y:S01]  /*4d550*/  MOV R90, R184 ;  /* 0x000000b8005a7202 */ /* 0x000fe20000000f00 */
[----:B------:R-:W-:Y:S01]  /*4d560*/  IMAD.MOV.U32 R89, RZ, RZ, R167 ;  /* 0x000000ffff597224 */ /* 0x000fe200078e00a7 */
[----:B------:R-:W-:Y:S01]  /*4d570*/  MOV R93, R146 ;  /* 0x00000092005d7202 */ /* 0x000fe20000000f00 */
[----:B------:R-:W-:Y:S01]  /*4d580*/  IMAD.MOV.U32 R91, RZ, RZ, R32 ;  /* 0x000000ffff5b7224 */ /* 0x000fe200078e0020 */
[----:B------:R-:W2:Y:S04]  /*4d590*/  LDS R79, [R252+UR12+0x5180] ;  /* 0x0051800cfc4f7984 */ /* 0x000ea80008000800 */
[----:B------:R-:W-:Y:S01]  /*4d5a0*/  STL.64 [R1+0x1f0], R28 ;  /* 0x0001f01c01007387 */ /* 0x000fe20000100a00 */
[C---:B-1----:R-:W-:Y:S03]  /*4d5b0*/  HMMA.1688.F32.TF32 R64, R20.reuse, R56, R80 ;  /* 0x000000381440723c */ /* 0x042fe60000081050 */
[----:B------:R1:W-:Y:S04]  /*4d5c0*/  STL.64 [R1+0x1f8], R30 ;  /* 0x0001f81e01007387 */ /* 0x0003e80000100a00 */
[----:B------:R-:W-:Y:S04]  /*4d5d0*/  STL.64 [R1+0x1e0], R24 ;  /* 0x0001e01801007387 */ /* 0x000fe80000100a00 */
[----:B------:R3:W-:Y:S01]  /*4d5e0*/  STL.64 [R1+0x1e8], R26 ;  /* 0x0001e81a01007387 */ /* 0x0007e20000100a00 */
[----:B-1----:R-:W-:Y:S01]  /*4d5f0*/  HMMA.1688.F32.TF32 R28, R20, R36, R224 ;  /* 0x00000024141c723c */ /* 0x002fe200000810e0 */
[----:B------:R-:W-:Y:S01]  /*4d600*/  IMAD.MOV.U32 R92, RZ, RZ, R145 ;  /* 0x000000ffff5c7224 */ /* 0x000fe200078e0091 */
[----:B------:R-:W-:Y:S01]  /*4d610*/  MOV R99, R143 ;  /* 0x0000008f00637202 */ /* 0x000fe20000000f00 */
[----:B------:R-:W-:Y:S01]  /*4d620*/  IMAD.MOV.U32 R94, RZ, RZ, R33 ;  /* 0x000000ffff5e7224 */ /* 0x000fe200078e0021 */
[----:B------:R-:W-:Y:S01]  /*4d630*/  MOV R192, R140 ;  /* 0x0000008c00c07202 */ /* 0x000fe20000000f00 */
[----:B------:R-:W-:Y:S01]  /*4d640*/  IMAD.MOV.U32 R95, RZ, RZ, R187 ;  /* 0x000000ffff5f7224 */ /* 0x000fe200078e00bb */
[----:B------:R-:W-:Y:S05]  /*4d650*/  LDS R80, [R0+UR12+0x4200] ;  /* 0x0042000c00507984 */ /* 0x000fea0008000800 */
[----:B------:R-:W-:Y:S04]  /*4d660*/  STL.64 [R1+0x1d0], R64 ;  /* 0x0001d04001007387 */ /* 0x000fe80000100a00 */
[----:B------:R-:W-:Y:S01]  /*4d670*/  STL.64 [R1+0x1d8], R66 ;  /* 0x0001d84201007387 */ /* 0x000fe20000100a00 */
[----:B------:R-:W-:Y:S01]  /*4d680*/  MOV R224, R156 ;  /* 0x0000009c00e07202 */ /* 0x000fe20000000f00 */
[----:B------:R-:W-:-:S02]  /*4d690*/  IMAD.MOV.U32 R225, RZ, RZ, R157 ;  /* 0x000000ffffe17224 */ /* 0x000fc400078e009d */
[----:B------:R-:W-:Y:S01]  /*4d6a0*/  IMAD.MOV.U32 R98, RZ, RZ, R142 ;  /* 0x000000ffff627224 */ /* 0x000fe200078e008e */
[----:B------:R-:W-:Y:S01]  /*4d6b0*/  MOV R242, R163 ;  /* 0x000000a300f27202 */ /* 0x000fe20000000f00 */
[----:B------:R-:W-:Y:S01]  /*4d6c0*/  IMAD.MOV.U32 R243, RZ, RZ, R162 ;  /* 0x000000fffff37224 */ /* 0x000fe200078e00a2 */
[----:B------:R-:W-:Y:S01]  /*4d6d0*/  MOV R237, R160 ;  /* 0x000000a000ed7202 */ /* 0x000fe20000000f00 */
[----:B------:R-:W-:Y:S01]  /*4d6e0*/  IMAD.MOV.U32 R236, RZ, RZ, R161 ;  /* 0x000000ffffec7224 */ /* 0x000fe200078e00a1 */
[----:B------:R-:W-:Y:S01]  /*4d6f0*/  STL.64 [R1+0x1c0], R28 ;  /* 0x0001c01c01007387 */ /* 0x000fe20000100a00 */
[----:B------:R-:W-:Y:S02]  /*4d700*/  IMAD.MOV.U32 R238, RZ, RZ, R165 ;  /* 0x000000ffffee7224 */ /* 0x000fe400078e00a5 */
[----:B------:R-:W-:Y:S01]  /*4d710*/  IMAD.MOV.U32 R239, RZ, RZ, R164 ;  /* 0x000000ffffef7224 */ /* 0x000fe200078e00a4 */
[----:B------:R-:W-:Y:S01]  /*4d720*/  LDS R82, [R0+UR12+0x5200] ;  /* 0x0052000c00527984 */ /* 0x000fe20008000800 */
[----:B------:R-:W-:-:S03]  /*4d730*/  IMAD.MOV.U32 R193, RZ, RZ, R141 ;  /* 0x000000ffffc17224 */ /* 0x000fc600078e008d */
[----:B------:R-:W-:Y:S04]  /*4d740*/  LDS R81, [R2+UR12+0x4200] ;  /* 0x0042000c02517984 */ /* 0x000fe80008000800 */
[----:B------:R-:W1:Y:S04]  /*4d750*/  LDS R83, [R2+UR12+0x5200] ;  /* 0x0052000c02537984 */ /* 0x000e680008000800 */
[----:B------:R-:W-:Y:S04]  /*4d760*/  LDS R84, [R3+UR12+0x4200] ;  /* 0x0042000c03547984 */ /* 0x000fe80008000800 */
[----:B------:R-:W-:Y:S01]  /*4d770*/  LDS R86, [R3+UR12+0x5200] ;  /* 0x0052000c03567984 */ /* 0x000fe20008000800 */
[----:B---3--:R-:W-:Y:S03]  /*4d780*/  HMMA.1688.F32.TF32 R24, R20, R248, R176 ;  /* 0x000000f81418723c */ /* 0x008fe600000810b0 */
[----:B------:R-:W-:Y:S04]  /*4d790*/  LDS R85, [R252+UR12+0x4200] ;  /* 0x0042000cfc557984 */ /* 0x000fe80008000800 */
[----:B------:R-:W3:Y:S01]  /*4d7a0*/  LDS R87, [R252+UR12+0x5200] ;  /* 0x0052000cfc577984 */ /* 0x000ee20008000800 */
[----:B------:R-:W-:Y:S03]  /*4d7b0*/  HMMA.1688.F32.TF32 R20, R72, R44, R180 ;  /* 0x0000002c4814723c */ /* 0x000fe600000810b4 */
[----:B------:R-:W-:Y:S01]  /*4d7c0*/  STL.64 [R1+0x1c8], R30 ;  /* 0x0001c81e01007387 */ /* 0x000fe20000100a00 */
[----:B------:R-:W-:Y:S01]  /*4d7d0*/  IMAD.MOV.U32 R226, RZ, RZ, R147 ;  /* 0x000000ffffe27224 */ /* 0x000fe200078e0093 */
[----:B------:R-:W-:-:S10]  /*4d7e0*/  MOV R227, R138 ;  /* 0x0000008a00e37202 */ /* 0x000fd40000000f00 */
[----:B------:R-:W-:Y:S04]  /*4d7f0*/  STL.64 [R1+0x1b0], R24 ;  /* 0x0001b01801007387 */ /* 0x000fe80000100a00 */
[----:B------:R-:W-:Y:S04]  /*4d800*/  STL.64 [R1+0x1b8], R26 ;  /* 0x0001b81a01007387 */ /* 0x000fe80000100a00 */
[----:B------:R-:W4:Y:S04]  /*4d810*/  LDL.LU R156, [R1+0x58bc] ;  /* 0x0058bc00019c7983 */ /* 0x000f280000300800 */
[----:B------:R-:W-:Y:S04]  /*4d820*/  STL.64 [R1+0x1a0], R20 ;  /* 0x0001a01401007387 */ /* 0x000fe80000100a00 */
[----:B------:R2:W-:Y:S04]  /*4d830*/  STL.64 [R1+0x1a8], R22 ;  /* 0x0001a81601007387 */ /* 0x0005e80000100a00 */
[----:B------:R-:W3:Y:S04]  /*4d840*/  LDL.LU R157, [R1+0x58b8] ;  /* 0x0058b800019d7983 */ /* 0x000ee80000300800 */
[----:B------:R-:W2:Y:S04]  /*4d850*/  LDL.LU R147, [R1+0x58b4] ;  /* 0x0058b40001937983 */ /* 0x000ea80000300800 */
        /* <DEDUP_REMOVED lines=25> */
[----:B----4-:R-:W-:-:S02]  /*4d9f0*/  IMAD.MOV.U32 R189, RZ, RZ, R156 ;  /* 0x000000ffffbd7224 */ /* 0x010fc400078e009c */
[----:B---3--:R-:W-:Y:S02]  /*4da00*/  IMAD.MOV.U32 R188, RZ, RZ, R157 ;  /* 0x000000ffffbc7224 */ /* 0x008fe400078e009d */
[----:B------:R-:W3:Y:S04]  /*4da10*/  LDL.LU R157, [R1+0x584c] ;  /* 0x00584c00019d7983 */ /* 0x000ee80000300800 */
[----:B------:R-:W4:Y:S04]  /*4da20*/  LDL.LU R156, [R1+0x5848] ;  /* 0x00584800019c7983 */ /* 0x000f280000300800 */
[----:B------:R-:W3:Y:S01]  /*4da30*/  LDL.LU R144, [R1+0x5844] ;  /* 0x0058440001907983 */ /* 0x000ee20000300800 */
[----:B--2---:R-:W-:Y:S01]  /*4da40*/  IMAD.MOV.U32 R170, RZ, RZ, R138 ;  /* 0x000000ffffaa7224 */ /* 0x004fe200078e008a */
[----:B------:R-:W-:-:S02]  /*4da50*/  MOV R169, R166 ;  /* 0x000000a600a97202 */ /* 0x000fc40000000f00 */
[----:B------:R-:W2:Y:S01]  /*4da60*/  LDL.LU R139, [R1+0x5840] ;  /* 0x00584000018b7983 */ /* 0x000ea20000300800 */
[----:B------:R-:W-:-:S03]  /*4da70*/  IMAD.MOV.U32 R168, RZ, RZ, R167 ;  /* 0x000000ffffa87224 */ /* 0x000fc600078e00a7 */
[----:B------:R-:W2:Y:S01]  /*4da80*/  LDL.LU R167, [R1+0x583c] ;  /* 0x00583c0001a77983 */ /* 0x000ea20000300800 */
[----:B------:R-:W-:-:S03]  /*4da90*/  IMAD.MOV.U32 R171, RZ, RZ, R147 ;  /* 0x000000ffffab7224 */ /* 0x000fc600078e0093 */
[----:B------:R-:W2:Y:S04]  /*4daa0*/  LDL.LU R166, [R1+0x5838] ;  /* 0x0058380001a67983 */ /* 0x000ea80000300800 */
[----:B------:R-:W2:Y:S01]  /*4dab0*/  LDL.LU R138, [R1+0x5834] ;  /* 0x00583400018a7983 */ /* 0x000ea20000300800 */
[----:B------:R-:W-:Y:S02]  /*4dac0*/  IMAD.MOV.U32 R174, RZ, RZ, R32 ;  /* 0x000000ffffae7224 */ /* 0x000fe400078e0020 */
[----:B------:R-:W-:Y:S01]  /*4dad0*/  IMAD.MOV.U32 R173, RZ, RZ, R145 ;  /* 0x000000ffffad7224 */ /* 0x000fe200078e0091 */
[----:B------:R-:W2:Y:S01]  /*4dae0*/  LDL.LU R147, [R1+0x5830] ;  /* 0x0058300001937983 */ /* 0x000ea20000300800 */
[----:B------:R-:W-:-:S03]  /*4daf0*/  MOV R172, R146 ;  /* 0x0000009200ac7202 */ /* 0x000fc60000000f00 */
[----:B------:R-:W2:Y:S01]  /*4db00*/  LDL.LU R146, [R1+0x582c] ;  /* 0x00582c0001927983 */ /* 0x000ea20000300800 */
[----:B------:R-:W-:-:S03]  /*4db10*/  MOV R175, R184 ;  /* 0x000000b800af7202 */ /* 0x000fc60000000f00 */
[----:B------:R-:W2:Y:S04]  /*4db20*/  LDL.LU R145, [R1+0x5828] ;  /* 0x0058280001917983 */ /* 0x000ea80000300800 */
[----:B------:R-:W2:Y:S01]  /*4db30*/  LDL.LU R32, [R1+0x5824] ;  /* 0x0058240001207983 */ /* 0x000ea20000300800 */
[----:B------:R-:W-:Y:S01]  /*4db40*/  MOV R178, R187 ;  /* 0x000000bb00b27202 */ /* 0x000fe20000000f00 */
[----:B------:R-:W-:Y:S02]  /*4db50*/  IMAD.MOV.U32 R177, RZ, RZ, R186 ;  /* 0x000000ffffb17224 */ /* 0x000fe400078e00ba */
[----:B------:R-:W4:Y:S01]  /*4db60*/  LDL.LU R184, [R1+0x5820] ;  /* 0x0058200001b87983 */ /* 0x000f220000300800 */
[----:B------:R-:W-:-:S03]  /*4db70*/  IMAD.MOV.U32 R176, RZ, RZ, R185 ;  /* 0x000000ffffb07224 */ /* 0x000fc600078e00b9 */
[----:B------:R-:W4:Y:S04]  /*4db80*/  LDL.LU R185, [R1+0x581c] ;  /* 0x00581c0001b97983 */ /* 0x000f280000300800 */
[----:B------:R-:W4:Y:S04]  /*4db90*/  LDL.LU R186, [R1+0x5818] ;  /* 0x0058180001ba7983 */ /* 0x000f280000300800 */
[----:B------:R-:W4:Y:S01]  /*4dba0*/  LDL.LU R187, [R1+0x5814] ;  /* 0x0058140001bb7983 */ /* 0x000f220000300800 */
[----:B------:R-:W-:Y:S01]  /*4dbb0*/  IMAD.MOV.U32 R179, RZ, RZ, R33 ;  /* 0x000000ffffb37224 */ /* 0x000fe200078e0021 */
[----:B------:R-:W-:-:S02]  /*4dbc0*/  MOV R181, R137 ;  /* 0x0000008900b57202 */ /* 0x000fc40000000f00 */
[----:B------:R-:W2:Y:S01]  /*4dbd0*/  LDL.LU R33, [R1+0x5810] ;  /* 0x0058100001217983 */ /* 0x000ea20000300800 */
[----:B------:R-:W-:-:S03]  /*4dbe0*/  IMAD.MOV.U32 R180, RZ, RZ, R136 ;  /* 0x000000ffffb47224 */ /* 0x000fc600078e0088 */
[----:B------:R-:W2:Y:S01]  /*4dbf0*/  LDL.LU R136, [R1+0x580c] ;  /* 0x00580c0001887983 */ /* 0x000ea20000300800 */
[----:B------:R-:W-:Y:S02]  /*4dc00*/  IMAD.MOV.U32 R182, RZ, RZ, R143 ;  /* 0x000000ffffb67224 */ /* 0x000fe400078e008f */
[----:B------:R-:W-:Y:S01]  /*4dc10*/  IMAD.MOV.U32 R183, RZ, RZ, R142 ;  /* 0x000000ffffb77224 */ /* 0x000fe200078e008e */
[----:B------:R-:W2:Y:S04]  /*4dc20*/  LDL.LU R137, [R1+0x5808] ;  /* 0x0058080001897983 */ /* 0x000ea80000300800 */
[----:B------:R-:W2:Y:S04]  /*4dc30*/  LDL.LU R143, [R1+0x5804] ;  /* 0x00580400018f7983 */ /* 0x000ea80000300800 */
[----:B------:R-:W2:Y:S01]  /*4dc40*/  LDL.LU R142, [R1+0x5800] ;  /* 0x00580000018e7983 */ /* 0x000ea20000300800 */
[----:B----4-:R-:W-:Y:S07]  /*4dc50*/  HMMA.1688.F32.TF32 R20, R72, R40, R184 ;  /* 0x000000284814723c */ /* 0x010fee00000810b8 */
[----:B------:R-:W-:Y:S01]  /*4dc60*/  MOV R184, R160 ;  /* 0x000000a000b87202 */ /* 0x000fe20000000f00 */
[----:B------:R-:W-:Y:S01]  /*4dc70*/  IMAD.MOV.U32 R185, RZ, RZ, R161 ;  /* 0x000000ffffb97224 */ /* 0x000fe200078e00a1 */
[----:B------:R-:W4:Y:S01]  /*4dc80*/  LDL.LU R160, [R1+0x57fc] ;  /* 0x0057fc0001a07983 */ /* 0x000f220000300800 */
[----:B------:R-:W-:Y:S01]  /*4dc90*/  IMAD.MOV.U32 R186, RZ, RZ, R162 ;  /* 0x000000ffffba7224 */ /* 0x000fe200078e00a2 */
[----:B------:R-:W-:-:S02]  /*4dca0*/  MOV R187, R163 ;  /* 0x000000a300bb7202 */ /* 0x000fc40000000f00 */
[----:B------:R-:W4:Y:S04]  /*4dcb0*/  LDL.LU R161, [R1+0x57f8] ;  /* 0x0057f80001a17983 */ /* 0x000f280000300800 */
[----:B------:R-:W4:Y:S04]  /*4dcc0*/  LDL.LU R162, [R1+0x57f4] ;  /* 0x0057f40001a27983 */ /* 0x000f280000300800 */
[----:B------:R-:W4:Y:S04]  /*4dcd0*/  LDL.LU R163, [R1+0x57f0] ;  /* 0x0057f00001a37983 */ /* 0x000f280000300800 */
[----:B------:R1:W-:Y:S04]  /*4dce0*/  STL.64 [R1+0x5580], R22 ;  /* 0x0055801601007387 */ /* 0x0003e80000100a00 */
[----:B------:R3:W-:Y:S01]  /*4dcf0*/  STL.64 [R1+0x5578], R20 ;  /* 0x0055781401007387 */ /* 0x0007e20000100a00 */
[----:B-1----:R-:W-:Y:S01]  /*4dd00*/  MOV R22, R164 ;  /* 0x000000a400167202 */ /* 0x002fe20000000f00 */
[----:B------:R-:W-:-:S02]  /*4dd10*/  IMAD.MOV.U32 R23, RZ, RZ, R165 ;  /* 0x000000ffff177224 */ /* 0x000fc400078e00a5 */
[----:B---3--:R-:W-:Y:S02]  /*4dd20*/  IMAD.MOV.U32 R20, RZ, RZ, R141 ;  /* 0x000000ffff147224 */ /* 0x008fe400078e008d */
[----:B------:R-:W3:Y:S01]  /*4dd30*/  LDL.LU R141, [R1+0x57ec] ;  /* 0x0057ec00018d7983 */ /* 0x000ee20000300800 */
[----:B------:R-:W-:-:S03]  /*4dd40*/  IMAD.MOV.U32 R21, RZ, RZ, R140 ;  /* 0x000000ffff157224 */ /* 0x000fc600078e008c */
[----:B------:R-:W3:Y:S04]  /*4dd50*/  LDL.LU R140, [R1+0x57e8] ;  /* 0x0057e800018c7983 */ /* 0x000ee80000300800 */
[----:B------:R-:W3:Y:S04]  /*4dd60*/  LDL.LU R164, [R1+0x57e4] ;  /* 0x0057e40001a47983 */ /* 0x000ee80000300800 */
[----:B------:R-:W3:Y:S01]  /*4dd70*/  LDL.LU R165, [R1+0x57e0] ;  /* 0x0057e00001a57983 */ /* 0x000ee20000300800 */
[----:B----4-:R-:W-:Y:S07]  /*4dd80*/  HMMA.1688.F32.TF32 R24, R72, R52, R160 ;  /* 0x000000344818723c */ /* 0x010fee00000810a0 */
        /* <DEDUP_REMOVED lines=8> */
[----:B------:R2:W-:Y:S04]  /*4de10*/  STL.64 [R1+0x5590], R26 ;  /* 0x0055901a01007387 */ /* 0x0005e80000100a00 */
[----:B------:R1:W-:Y:S01]  /*4de20*/  STL.64 [R1+0x5588], R24 ;  /* 0x0055881801007387 */ /* 0x0003e20000100a00 */
[----:B--2---:R-:W-:Y:S01]  /*4de30*/  IMAD.MOV.U32 R26, RZ, RZ, R139 ;  /* 0x000000ffff1a7224 */ /* 0x004fe200078e008b */
[----:B------:R-:W-:-:S02]  /*4de40*/  MOV R27, R144 ;  /* 0x00000090001b7202 */ /* 0x000fc40000000f00 */
[----:B-1----:R-:W-:Y:S01]  /*4de50*/  MOV R24, R166 ;  /* 0x000000a600187202 */ /* 0x002fe20000000f00 */
[----:B------:R-:W-:Y:S01]  /*4de60*/  IMAD.MOV.U32 R25, RZ, RZ, R167 ;  /* 0x000000ffff197224 */ /* 0x000fe200078e00a7 */
[----:B------:R-:W2:Y:S04]  /*4de70*/  LDL.LU R166, [R1+0x57cc] ;  /* 0x0057cc0001a67983 */ /* 0x000ea80000300800 */
[----:B------:R-:W2:Y:S04]  /*4de80*/  LDL.LU R167, [R1+0x57c8] ;  /* 0x0057c80001a77983 */ /* 0x000ea80000300800 */
[----:B------:R-:W2:Y:S04]  /*4de90*/  LDL.LU R139, [R1+0x57c4] ;  /* 0x0057c400018b7983 */ /* 0x000ea80000300800 */
[----:B------:R-:W3:Y:S01]  /*4dea0*/  LDL.LU R144, [R1+0x57c0] ;  /* 0x0057c00001907983 */ /* 0x000ee20000300800 */
[----:B----4-:R-:W-:Y:S07]  /*4deb0*/  HMMA.1688.F32.TF32 R28, R72, R48, R156 ;  /* 0x00000030481c723c */ /* 0x010fee000008109c */
[----:B------:R-:W-:Y:S01]  /*4dec0*/  IMAD.MOV.U32 R156, RZ, RZ, R145 ;  /* 0x000000ffff9c7224 */ /* 0x000fe200078e0091 */
[----:B------:R-:W-:Y:S01]  /*4ded0*/  MOV R158, R147 ;  /* 0x00000093009e7202 */ /* 0x000fe20000000f00 */
[----:B------:R-:W3:Y:S01]  /*4dee0*/  LDL.LU R145, [R1+0x57bc] ;  /* 0x0057bc0001917983 */ /* 0x000ee20000300800 */
[----:B------:R-:W-:-:S03]  /*4def0*/  IMAD.MOV.U32 R157, RZ, RZ, R146 ;  /* 0x000000ffff9d7224 */ /* 0x000fc600078e0092 */
[----:B------:R-:W3:Y:S04]  /*4df00*/  LDL.LU R146, [R1+0x57b8] ;  /* 0x0057b80001927983 */ /* 0x000ee80000300800 */
[----:B------:R-:W3:Y:S01]  /*4df10*/  LDL.LU R147, [R1+0x57b4] ;  /* 0x0057b40001937983 */ /* 0x000ee20000300800 */
[----:B------:R-:W-:-:S03]  /*4df20*/  IMAD.MOV.U32 R159, RZ, RZ, R138 ;  /* 0x000000ffff9f7224 */ /* 0x000fc600078e008a */
[----:B------:R-:W4:Y:S04]  /*4df30*/  LDL.LU R138, [R1+0x57b0] ;  /* 0x0057b000018a7983 */ /* 0x000f280000300800 */
[----:B------:R1:W-:Y:S04]  /*4df40*/  STL.64 [R1+0x55a0], R30 ;  /* 0x0055a01e01007387 */ /* 0x0003e80000100a00 */
[----:B------:R2:W-:Y:S01]  /*4df50*/  STL.64 [R1+0x5598], R28 ;  /* 0x0055981c01007387 */ /* 0x0005e20000100a00 */
[----:B-1----:R-:W-:Y:S02]  /*4df60*/  IMAD.MOV.U32 R30, RZ, RZ, R33 ;  /* 0x000000ffff1e7224 */ /* 0x002fe400078e0021 */
[----:B------:R-:W-:-:S02]  /*4df70*/  IMAD.MOV.U32 R31, RZ, RZ, R32 ;  /* 0x000000ffff1f7224 */ /* 0x000fc400078e0020 */
[----:B--2---:R-:W-:Y:S01]  /*4df80*/  IMAD.MOV.U32 R28, RZ, RZ, R137 ;  /* 0x000000ffff1c7224 */ /* 0x004fe200078e0089 */
[----:B------:R-:W-:Y:S01]  /*4df90*/  MOV R29, R136 ;  /* 0x00000088001d7202 */ /* 0x000fe20000000f00 */
[----:B------:R-:W2:Y:S04]  /*4dfa0*/  LDL.LU R137, [R1+0x57ac] ;  /* 0x0057ac0001897983 */ /* 0x000ea80000300800 */
[----:B------:R-:W4:Y:S01]  /*4dfb0*/  LDL.LU R136, [R1+0x57a8] ;  /* 0x0057a80001887983 */ /* 0x000f220000300800 */
[----:B---3--:R-:W-:Y:S07]  /*4dfc0*/  HMMA.1688.F32.TF32 R32, R72, R60, R144 ;  /* 0x0000003c4820723c */ /* 0x008fee0000081090 */
[----:B------:R-:W-:Y:S01]  /*4dfd0*/  MOV R144, R140 ;  /* 0x0000008c00907202 */ /* 0x000fe20000000f00 */
[----:B------:R-:W-:Y:S01]  /*4dfe0*/  IMAD.MOV.U32 R145, RZ, RZ, R141 ;  /* 0x000000ffff917224 */ /* 0x000fe200078e008d */
[----:B------:R-:W3:Y:S01]  /*4dff0*/  LDL.LU R140, [R1+0x57a4] ;  /* 0x0057a400018c7983 */ /* 0x000ee20000300800 */
[----:B------:R-:W-:Y:S01]  /*4e000*/  IMAD.MOV.U32 R146, RZ, RZ, R142 ;  /* 0x000000ffff927224 */ /* 0x000fe200078e008e */
[----:B------:R-:W-:-:S02]  /*4e010*/  MOV R147, R143 ;  /* 0x0000008f00937202 */ /* 0x000fc40000000f00 */
[----:B------:R-:W3:Y:S04]  /*4e020*/  LDL.LU R141, [R1+0x57a0] ;  /* 0x0057a000018d7983 */ /* 0x000ee80000300800 */
[----:B------:R-:W3:Y:S04]  /*4e030*/  LDL.LU R142, [R1+0x579c] ;  /* 0x00579c00018e7983 */ /* 0x000ee80000300800 */
[----:B------:R-:W3:Y:S04]  /*4e040*/  LDL.LU R143, [R1+0x5798] ;  /* 0x00579800018f7983 */ /* 0x000ee80000300800 */
[----:B------:R1:W-:Y:S04]  /*4e050*/  STL.64 [R1+0x55b0], R34 ;  /* 0x0055b02201007387 */ /* 0x0003e80000100a00 */
[----:B------:R2:W-:Y:S01]  /*4e060*/  STL.64 [R1+0x55a8], R32 ;  /* 0x0055a82001007387 */ /* 0x0005e20000100a00 */
[----:B-1----:R-:W-:Y:S01]  /*4e070*/  MOV R34, R165 ;  /* 0x000000a500227202 */ /* 0x002fe20000000f00 */
[----:B------:R-:W-:-:S02]  /*4e080*/  IMAD.MOV.U32 R35, RZ, RZ, R164 ;  /* 0x000000ffff237224 */ /* 0x000fc400078e00a4 */
[----:B--2---:R-:W-:Y:S02]  /*4e090*/  IMAD.MOV.U32 R32, RZ, RZ, R167 ;  /* 0x000000ffff207224 */ /* 0x004fe400078e00a7 */
[----:B------:R-:W2:Y:S01]  /*4e0a0*/  LDL.LU R167, [R1+0x5794] ;  /* 0x0057940001a77983 */ /* 0x000ea20000300800 */
[----:B------:R-:W-:-:S03]  /*4e0b0*/  IMAD.MOV.U32 R33, RZ, RZ, R166 ;  /* 0x000000ffff217224 */ /* 0x000fc600078e00a6 */
[----:B------:R-:W2:Y:S04]  /*4e0c0*/  LDL.LU R166, [R1+0x5790] ;  /* 0x0057900001a67983 */ /* 0x000ea80000300800 */
[----:B------:R-:W2:Y:S04]  /*4e0d0*/  LDL.LU R165, [R1+0x578c] ;  /* 0x00578c0001a57983 */ /* 0x000ea80000300800 */
[----:B------:R-:W2:Y:S01]  /*4e0e0*/  LDL.LU R164, [R1+0x5788] ;  /* 0x0057880001a47983 */ /* 0x000ea20000300800 */
[----:B---3--:R-:W-:Y:S07]  /*4e0f0*/  HMMA.1688.F32.TF32 R64, R72, R56, R140 ;  /* 0x000000384840723c */ /* 0x008fee000008108c */
[----:B----4-:R-:W-:Y:S01]  /*4e100*/  IMAD.MOV.U32 R140, RZ, RZ, R136 ;  /* 0x000000ffff8c7224 */ /* 0x010fe200078e0088 */
[----:B------:R-:W-:Y:S01]  /*4e110*/  MOV R141, R137 ;  /* 0x00000089008d7202 */ /* 0x000fe20000000f00 */
[----:B------:R-:W3:Y:S01]  /*4e120*/  LDL.LU R136, [R1+0x5784] ;  /* 0x0057840001887983 */ /* 0x000ee20000300800 */
[----:B------:R-:W-:-:S02]  /*4e130*/  IMAD.MOV.U32 R142, RZ, RZ, R138 ;  /* 0x000000ffff8e7224 */ /* 0x000fc400078e008a */
[----:B------:R-:W-:Y:S01]  /*4e140*/  IMAD.MOV.U32 R143, RZ, RZ, R139 ;  /* 0x000000ffff8f7224 */ /* 0x000fe200078e008b */
[----:B------:R-:W3:Y:S04]  /*4e150*/  LDL.LU R137, [R1+0x5780] ;  /* 0x0057800001897983 */ /* 0x000ee80000300800 */
[----:B------:R-:W3:Y:S04]  /*4e160*/  LDL.LU R138, [R1+0x577c] ;  /* 0x00577c00018a7983 */ /* 0x000ee80000300800 */
[----:B------:R-:W3:Y:S04]  /*4e170*/  LDL.LU R139, [R1+0x5778] ;  /* 0x00577800018b7983 */ /* 0x000ee80000300800 */
        /* <DEDUP_REMOVED lines=9> */
[----:B------:R-:W2:Y:S01]  /*4e210*/  LDL.LU R167, [R1+0x5768] ;  /* 0x0057680001a77983 */ /* 0x000ea20000300800 */
[----:B---3--:R-:W-:Y:S03]  /*4e220*/  HMMA.1688.F32.TF32 R68, R72, R36, R136 ;  /* 0x000000244844723c */ /* 0x008fe60000081088 */
[----:B------:R-:W-:Y:S04]  /*4e230*/  LDS R136, [R0+UR12+0x4280] ;  /* 0x0042800c00887984 */ /* 0x000fe80008000800 */
[----:B------:R-:W-:Y:S01]  /*4e240*/  LDS R138, [R0+UR12+0x5280] ;  /* 0x0052800c008a7984 */ /* 0x000fe20008000800 */
[----:B------:R-:W-:Y:S03]  /*4e250*/  HMMA.1688.F32.TF32 R28, R76, R56, R28 ;  /* 0x000000384c1c723c */ /* 0x000fe6000008101c */
[----:B------:R-:W-:Y:S04]  /*4e260*/  LDS R137, [R2+UR12+0x4280] ;  /* 0x0042800c02897984 */ /* 0x000fe80008000800 */
[----:B------:R-:W1:Y:S08]  /*4e270*/  LDS R139, [R2+UR12+0x5280] ;  /* 0x0052800c028b7984 */ /* 0x000e700008000800 */
[----:B------:R-:W-:Y:S04]  /*4e280*/  STL.64 [R1+0x55d0], R70 ;  /* 0x0055d04601007387 */ /* 0x000fe80000100a00 */
[----:B------:R3:W-:Y:S04]  /*4e290*/  STL.64 [R1+0x55c8], R68 ;  /* 0x0055c84401007387 */ /* 0x0007e80000100a00 */
[----:B---3--:R-:W3:Y:S04]  /*4e2a0*/  LDL.LU R68, [R1+0x880] ;  /* 0x0008800001447983 */ /* 0x008ee80000300800 */
[----:B------:R-:W3:Y:S04]  /*4e2b0*/  LDL.LU R69, [R1+0x884] ;  /* 0x0008840001457983 */ /* 0x000ee80000300800 */
[----:B------:R-:W3:Y:S04]  /*4e2c0*/  LDL.LU R70, [R1+0x888] ;  /* 0x0008880001467983 */ /* 0x000ee80000300800 */
[----:B------:R-:W3:Y:S01]  /*4e2d0*/  LDL.LU R71, [R1+0x88c] ;  /* 0x00088c0001477983 */ /* 0x000ee20000300800 */
[----:B--2---:R-:W-:-:S15]  /*4e2e0*/  HMMA.1688.F32.TF32 R72, R72, R248, R164 ;  /* 0x000000f84848723c */ /* 0x004fde00000810a4 */
[----:B------:R-:W-:-:S08]  /*4e2f0*/  NOP ;  /* 0x0000000000007918 */ /* 0x000fd00000000000 */
[----:B------:R-:W-:Y:S04]  /*4e300*/  STL.64 [R1+0x55e0], R74 ;  /* 0x0055e04a01007387 */ /* 0x000fe80000100a00 */
[----:B------:R2:W-:Y:S02]  /*4e310*/  STL.64 [R1+0x55d8], R72 ;  /* 0x0055d84801007387 */ /* 0x0005e40000100a00 */
[C---:B--2---:R-:W-:Y:S06]  /*4e320*/  HMMA.1688.F32.TF32 R72, R76.reuse, R40, R64 ;  /* 0x000000284c48723c */ /* 0x044fec0000081040 */
[C---:B------:R-:W-:Y:S06]  /*4e330*/  HMMA.1688.F32.TF32 R64, R76.reuse, R48, R32 ;  /* 0x000000304c40723c */ /* 0x040fec0000081020 */
[C---:B------:R-:W-:Y:S06]  /*4e340*/  HMMA.1688.F32.TF32 R32, R76.reuse, R60, R144 ;  /* 0x0000003c4c20723c */ /* 0x040fec0000081090 */
[C---:B---3--:R-:W-:Y:S06]  /*4e350*/  HMMA.1688.F32.TF32 R164, R76.reuse, R44, R68 ;  /* 0x0000002c4ca4723c */ /* 0x048fec0000081044 */
[----:B------:R-:W-:-:S15]  /*4e360*/  HMMA.1688.F32.TF32 R68, R76, R52, R140 ;  /* 0x000000344c44723c */ /* 0x000fde000008108c */
[----:B------:R-:W-:-:S02]  /*4e370*/  NOP ;  /* 0x0000000000007918 */ /* 0x000fc40000000000 */
        /* <DEDUP_REMOVED lines=10> */
[C---:B--2---:R-:W-:Y:S03]  /*4e420*/  HMMA.1688.F32.TF32 R64, R76.reuse, R36, R156 ;  /* 0x000000244c40723c */ /* 0x044fe6000008109c */
[----:B------:R-:W-:Y:S04]  /*4e430*/  STL.64 [R1+0x420], R28 ;  /* 0x0004201c01007387 */ /* 0x000fe80000100a00 */
[----:B------:R2:W-:Y:S01]  /*4e440*/  STL.64 [R1+0x428], R30 ;  /* 0x0004281e01007387 */ /* 0x0005e20000100a00 */
[----:B---3--:R-:W-:Y:S06]  /*4e450*/  HMMA.1688.F32.TF32 R32, R76, R248, R24 ;  /* 0x000000f84c20723c */ /* 0x008fec0000081018 */
[C---:B------:R-:W-:Y:S06]  /*4e460*/  HMMA.1688.F32.TF32 R24, R80.reuse, R40, R20 ;  /* 0x000000285018723c */ /* 0x040fec0000081014 */
[C---:B--2---:R-:W-:Y:S01]  /*4e470*/  HMMA.1688.F32.TF32 R28, R80.reuse, R44, R160 ;  /* 0x0000002c501c723c */ /* 0x044fe200000810a0 */
[----:B------:R-:W-:Y:S04]  /*4e480*/  LDS R160, [R0+UR12+0x4300] ;  /* 0x0043000c00a07984 */ /* 0x000fe80008000800 */
[----:B------:R-:W-:Y:S01]  /*4e490*/  STL.64 [R1+0x410], R64 ;  /* 0x0004104001007387 */ /* 0x000fe20000100a00 */
[C---:B------:R-:W-:Y:S03]  /*4e4a0*/  HMMA.1688.F32.TF32 R20, R80.reuse, R52, R184 ;  /* 0x000000345014723c */ /* 0x040fe600000810b8 */
[----:B------:R-:W-:Y:S04]  /*4e4b0*/  STL.64 [R1+0x418], R66 ;  /* 0x0004184201007387 */ /* 0x000fe80000100a00 */
[----:B------:R-:W-:Y:S04]  /*4e4c0*/  STL.64 [R1+0x390], R32 ;  /* 0x0003902001007387 */ /* 0x000fe80000100a00 */
[----:B------:R-:W-:Y:S04]  /*4e4d0*/  STL.64 [R1+0x398], R34 ;  /* 0x0003982201007387 */ /* 0x000fe80000100a00 */
[----:B------:R-:W-:Y:S04]  /*4e4e0*/  LDS R162, [R0+UR12+0x5300] ;  /* 0x0053000c00a27984 */ /* 0x000fe80008000800 */
[----:B------:R-:W-:Y:S04]  /*4e4f0*/  STL.64 [R1+0x380], R28 ;  /* 0x0003801c01007387 */ /* 0x000fe80000100a00 */
[----:B------:R2:W-:Y:S04]  /*4e500*/  STL.64 [R1+0x388], R30 ;  /* 0x0003881e01007387 */ /* 0x0005e80000100a00 */
[----:B------:R-:W-:Y:S04]  /*4e510*/  STL.64 [R1+0x370], R24 ;  /* 0x0003701801007387 */ /* 0x000fe80000100a00 */
[----:B------:R3:W-:Y:S01]  /*4e520*/  STL.64 [R1+0x378], R26 ;  /* 0x0003781a01007387 */ /* 0x0007e20000100a00 */
[C---:B--2---:R-:W-:Y:S03]  /*4e530*/  HMMA.1688.F32.TF32 R28, R80.reuse, R48, R180 ;  /* 0x00000030501c723c */ /* 0x044fe600000810b4 */
[----:B------:R-:W-:Y:S04]  /*4e540*/  STL.64 [R1+0x360], R20 ;  /* 0x0003601401007387 */ /* 0x000fe80000100a00 */
[----:B------:R2:W-:Y:S01]  /*4e550*/  STL.64 [R1+0x368], R22 ;  /* 0x0003681601007387 */ /* 0x0005e20000100a00 */
[C---:B---3--:R-:W-:Y:S03]  /*4e560*/  HMMA.1688.F32.TF32 R24, R80.reuse, R60, R176 ;  /* 0x0000003c5018723c */ /* 0x048fe600000810b0 */
[----:B------:R-:W-:Y:S04]  /*4e570*/  LDS R161, [R2+UR12+0x4300] ;  /* 0x0043000c02a17984 */ /* 0x000fe80008000800 */
[----:B------:R-:W-:Y:S01]  /*4e580*/  LDS R163, [R2+UR12+0x5300] ;  /* 0x0053000c02a37984 */ /* 0x000fe20008000800 */
[C---:B--2---:R-:W-:Y:S07]  /*4e590*/  HMMA.1688.F32.TF32 R20, R80.reuse, R56, R172 ;  /* 0x000000385014723c */ /* 0x044fee00000810ac */
        /* <DEDUP_REMOVED lines=8> */
[C---:B--2---:R-:W-:Y:S01]  /*4e620*/  HMMA.1688.F32.TF32 R20, R84.reuse, R44, R192 ;  /* 0x0000002c5414723c */ /* 0x044fe200000810c0 */
[----:B------:R-:W-:Y:S04]  /*4e630*/  LDS R192, [R3+UR12+0x4300] ;  /* 0x0043000c03c07984 */ /* 0x000fe80008000800 */
        /* <DEDUP_REMOVED lines=19> */
[C---:B---3--:R-:W-:Y:S06]  /*4e770*/  HMMA.1688.F32.TF32 R24, R84.reuse, R56, R88 ;  /* 0x000000385418723c */ /* 0x048fec0000081058 */
[----:B--2---:R-:W-:Y:S01]  /*4e780*/  HMMA.1688.F32.TF32 R20, R84, R36, R224 ;  /* 0x000000245414723c */ /* 0x004fe200000810e0 */
[----:B------:R-:W-:Y:S01]  /*4e790*/  IMAD.MOV.U32 R240, RZ, RZ, R133 ;  /* 0x000000fffff07224 */ /* 0x000fe200078e0085 */
[----:B------:R-:W-:Y:S01]  /*4e7a0*/  MOV R242, R135 ;  /* 0x0000008700f27202 */ /* 0x000fe20000000f00 */
[----:B------:R-:W-:Y:S01]  /*4e7b0*/  IMAD.MOV.U32 R241, RZ, RZ, R134 ;  /* 0x000000fffff17224 */ /* 0x000fe200078e0086 */
[----:B------:R-:W-:Y:S05]  /*4e7c0*/  LDS R224, [R0+UR12+0x4380] ;  /* 0x0043800c00e07984 */ /* 0x000fea0008000800 */
[----:B------:R-:W-:Y:S04]  /*4e7d0*/  STL.64 [R1+0x250], R28 ;  /* 0x0002501c01007387 */ /* 0x000fe80000100a00 */
[----:B------:R-:W-:Y:S04]  /*4e7e0*/  STL.64 [R1+0x258], R30 ;  /* 0x0002581e01007387 */ /* 0x000fe80000100a00 */
[----:B------:R-:W-:Y:S04]  /*4e7f0*/  STL.64 [R1+0x240], R24 ;  /* 0x0002401801007387 */ /* 0x000fe80000100a00 */
[----:B------:R-:W-:Y:S04]  /*4e800*/  STL.64 [R1+0x248], R26 ;  /* 0x0002481a01007387 */ /* 0x000fe80000100a00 */
[----:B------:R-:W2:Y:S01]  /*4e810*/  LDL.LU R133, [R1+0x5764] ;  /* 0x0057640001857983 */ /* 0x000ea20000300800 */
[----:B------:R-:W-:-:S03]  /*4e820*/  IMAD.MOV.U32 R243, RZ, RZ, R131 ;  /* 0x000000fffff37224 */ /* 0x000fc600078e0083 */
[----:B------:R-:W-:Y:S04]  /*4e830*/  STL.64 [R1+0x230], R20 ;  /* 0x0002301401007387 */ /* 0x000fe80000100a00 */
[----:B------:R-:W-:Y:S04]  /*4e840*/  STL.64 [R1+0x238], R22 ;  /* 0x0002381601007387 */ /* 0x000fe80000100a00 */
[----:B------:R-:W2:Y:S04]  /*4e850*/  LDL.LU R134, [R1+0x5760] ;  /* 0x0057600001867983 */ /* 0x000ea80000300800 */
[----:B------:R-:W2:Y:S04]  /*4e860*/  LDL.LU R135, [R1+0x575c] ;  /* 0x00575c0001877983 */ /* 0x000ea80000300800 */
[----:B------:R-:W3:Y:S04]  /*4e870*/  LDL.LU R131, [R1+0x5758] ;  /* 0x0057580001837983 */ /* 0x000ee80000300800 */
[----:B------:R-:W4:Y:S04]  /*4e880*/  LDL.LU R236, [R1+0x810] ;  /* 0x0008100001ec7983 */ /* 0x000f280000300800 */
[----:B------:R-:W4:Y:S04]  /*4e890*/  LDL.LU R237, [R1+0x814] ;  /* 0x0008140001ed7983 */ /* 0x000f280000300800 */
[----:B------:R-:W4:Y:S04]  /*4e8a0*/  LDL.LU R238, [R1+0x818] ;  /* 0x0008180001ee7983 */ /* 0x000f280000300800 */
[----:B------:R-:W4:Y:S01]  /*4e8b0*/  LDL.LU R239, [R1+0x81c] ;  /* 0x00081c0001ef7983 */ /* 0x000f220000300800 */
[C---:B-1----:R-:W-:Y:S03]  /*4e8c0*/  HMMA.1688.F32.TF32 R88, R136.reuse, R52, R100 ;  /* 0x000000348858723c */ /* 0x042fe60000081064 */
[----:B------:R-:W-:Y:S03]  /*4e8d0*/  LDS R226, [R0+UR12+0x5380] ;  /* 0x0053800c00e27984 */ /* 0x000fe60008000800 */
[C---:B------:R-:W-:Y:S01]  /*4e8e0*/  HMMA.1688.F32.TF32 R92, R136.reuse, R48, R104 ;  /* 0x00000030885c723c */ /* 0x040fe20000081068 */
[----:B------:R-:W-:Y:S04]  /*4e8f0*/  LDS R225, [R2+UR12+0x4380] ;  /* 0x0043800c02e17984 */ /* 0x000fe80008000800 */
[----:B------:R-:W-:Y:S01]  /*4e900*/  LDS R227, [R2+UR12+0x5380] ;  /* 0x0053800c02e37984 */ /* 0x000fe20008000800 */
[C---:B------:R-:W-:Y:S06]  /*4e910*/  HMMA.1688.F32.TF32 R96, R136.reuse, R60, R108 ;  /* 0x0000003c8860723c */ /* 0x040fec000008106c */
[C---:B------:R-:W-:Y:S06]  /*4e920*/  HMMA.1688.F32.TF32 R100, R136.reuse, R56, R112 ;  /* 0x000000388864723c */ /* 0x040fec0000081070 */
[C---:B------:R-:W-:Y:S06]  /*4e930*/  HMMA.1688.F32.TF32 R104, R136.reuse, R36, R116 ;  /* 0x000000248868723c */ /* 0x040fec0000081074 */
[C---:B------:R-:W-:Y:S06]  /*4e940*/  HMMA.1688.F32.TF32 R108, R136.reuse, R248, R120 ;  /* 0x000000f8886c723c */ /* 0x040fec0000081078 */
[----:B---3--:R-:W-:Y:S01]  /*4e950*/  HMMA.1688.F32.TF32 R80, R136, R44, R128 ;  /* 0x0000002c8850723c */ /* 0x008fe20000081080 */
[----:B------:R-:W-:Y:S04]  /*4e960*/  LDS R128, [R3+UR12+0x4280] ;  /* 0x0042800c03807984 */ /* 0x000fe80008000800 */
[----:B------:R-:W-:Y:S04]  /*4e970*/  LDS R130, [R3+UR12+0x5280] ;  /* 0x0052800c03827984 */ /* 0x000fe80008000800 */
[----:B------:R-:W-:Y:S04]  /*4e980*/  LDS R129, [R252+UR12+0x4280] ;  /* 0x0042800cfc817984 */ /* 0x000fe80008000800 */
[----:B------:R-:W4:Y:S01]  /*4e990*/  LDS R131, [R252+UR12+0x5280] ;  /* 0x0052800cfc837984 */ /* 0x000f220008000800 */
[----:B--2---:R-:W-:Y:S06]  /*4e9a0*/  HMMA.1688.F32.TF32 R76, R84, R248, R132 ;  /* 0x000000f8544c723c */ /* 0x004fec0000081084 */
[----:B------:R-:W-:-:S15]  /*4e9b0*/  HMMA.1688.F32.TF32 R84, R136, R40, R124 ;  /* 0x000000288854723c */ /* 0x000fde000008107c */
[----:B------:R-:W-:-:S02]  /*4e9c0*/  NOP ;  /* 0x0000000000007918 */ /* 0x000fc40000000000 */
[----:B------:R-:W-:Y:S04]  /*4e9d0*/  STL.64 [R1+0x54e0], R78 ;  /* 0x0054e04e01007387 */ /* 0x000fe80000100a00 */
[----:B------:R-:W-:Y:S04]  /*4e9e0*/  STL.64 [R1+0x54d8], R76 ;  /* 0x0054d84c01007387 */ /* 0x000fe80000100a00 */
[----:B------:R-:W-:Y:S04]  /*4e9f0*/  STL.64 [R1+0x54f0], R82 ;  /* 0x0054f05201007387 */ /* 0x000fe80000100a00 */
[----:B------:R-:W-:Y:S01]  /*4ea00*/  STL.64 [R1+0x54e8], R80 ;  /* 0x0054e85001007387 */ /* 0x000fe20000100a00 */
[C---:B----4-:R-:W-:Y:S03]  /*4ea10*/  HMMA.1688.F32.TF32 R24, R128.reuse, R44, R236 ;  /* 0x0000002c8018723c */ /* 0x050fe600000810ec */
        /* <DEDUP_REMOVED lines=12> */
[----:B------:R-:W-:Y:S04]  /*4eae0*/  STL.64 [R1+0x5520], R102 ;  /* 0x0055206601007387 */ /* 0x000fe80000100a00 */
[----:B------:R-:W-:Y:S04]  /*4eaf0*/  STL.64 [R1+0x5518], R100 ;  /* 0x0055186401007387 */ /* 0x000fe80000100a00 */
[----:B------:R-:W-:Y:S04]  /*4eb00*/  STL.64 [R1+0x5530], R106 ;  /* 0x0055306a01007387 */ /* 0x000fe80000100a00 */
[----:B------:R-:W-:Y:S04]  /*4eb10*/  STL.64 [R1+0x5528], R104 ;  /* 0x0055286801007387 */ /* 0x000fe80000100a00 */
[----:B------:R-:W-:Y:S04]  /*4eb20*/  STL.64 [R1+0x5540], R110 ;  /* 0x0055406e01007387 */ /* 0x000fe80000100a00 */
[----:B------:R-:W-:Y:S04]  /*4eb30*/  STL.64 [R1+0x5538], R108 ;  /* 0x0055386c01007387 */ /* 0x000fe80000100a00 */
[----:B------:R1:W-:Y:S04]  /*4eb40*/  STL.64 [R1+0x170], R24 ;  /* 0x0001701801007387 */ /* 0x0003e80000100a00 */
[----:B------:R2:W-:Y:S04]  /*4eb50*/  STL.64 [R1+0x178], R26 ;  /* 0x0001781a01007387 */ /* 0x0005e80000100a00 */
        /* <DEDUP_REMOVED lines=12> */
[----:B------:R-:W3:Y:S04]  /*4ec20*/  LDL.LU R180, [R1+0x530] ;  /* 0x0005300001b47983 */ /* 0x000ee80000300800 */
[----:B------:R-:W3:Y:S04]  /*4ec30*/  LDL.LU R181, [R1+0x534] ;  /* 0x0005340001b57983 */ /* 0x000ee80000300800 */
[----:B------:R-:W3:Y:S01]  /*4ec40*/  LDL.LU R182, [R1+0x538] ;  /* 0x0005380001b67983 */ /* 0x000ee20000300800 */
[----:B------:R-:W-:Y:S03]  /*4ec50*/  HMMA.1688.F32.TF32 R20, R128, R40, R240 ;  /* 0x000000288014723c */ /* 0x000fe600000810f0 */
[----:B------:R-:W3:Y:S04]  /*4ec60*/  LDL.LU R183, [R1+0x53c] ;  /* 0x00053c0001b77983 */ /* 0x000ee80000300800 */
[----:B------:R-:W4:Y:S01]  /*4ec70*/  LDL.LU R184, [R1+0x540] ;  /* 0x0005400001b87983 */ /* 0x000f220000300800 */
[----:B------:R-:W-:-:S03]  /*4ec80*/  MOV R243, R152 ;  /* 0x0000009800f37202 */ /* 0x000fc60000000f00 */
[----:B------:R-:W4:Y:S01]  /*4ec90*/  LDL.LU R185, [R1+0x544] ;  /* 0x0005440001b97983 */ /* 0x000f220000300800 */
[----:B------:R-:W-:-:S03]  /*4eca0*/  IMAD.MOV.U32 R242, RZ, RZ, R153 ;  /* 0x000000fffff27224 */ /* 0x000fc600078e0099 */
[----:B------:R-:W4:Y:S01]  /*4ecb0*/  LDL.LU R186, [R1+0x548] ;  /* 0x0005480001ba7983 */ /* 0x000f220000300800 */
[----:B------:R-:W-:-:S03]  /*4ecc0*/  IMAD.MOV.U32 R241, RZ, RZ, R154 ;  /* 0x000000fffff17224 */ /* 0x000fc600078e009a */
[----:B------:R-:W4:Y:S01]  /*4ecd0*/  LDL.LU R187, [R1+0x54c] ;  /* 0x00054c0001bb7983 */ /* 0x000f220000300800 */
[----:B------:R-:W-:-:S03]  /*4ece0*/  MOV R240, R155 ;  /* 0x0000009b00f07202 */ /* 0x000fc60000000f00 */
        /* <DEDUP_REMOVED lines=8> */
[----:B------:R-:W4:Y:S04]  /*4ed70*/  LDL.LU R148, [R1+0x600] ;  /* 0x0006000001947983 */ /* 0x000f280000300800 */
[----:B------:R-:W4:Y:S04]  /*4ed80*/  LDL.LU R149, [R1+0x604] ;  /* 0x0006040001957983 */ /* 0x000f280000300800 */
[----:B------:R-:W4:Y:S04]  /*4ed90*/  LDL.LU R150, [R1+0x608] ;  /* 0x0006080001967983 */ /* 0x000f280000300800 */
[----:B------:R-:W4:Y:S04]  /*4eda0*/  LDL.LU R151, [R1+0x60c] ;  /* 0x00060c0001977983 */ /* 0x000f280000300800 */
[----:B-1----:R-:W3:Y:S04]  /*4edb0*/  LDL.LU R24, [R1+0x610] ;  /* 0x0006100001187983 */ /* 0x002ee80000300800 */
[----:B------:R-:W3:Y:S04]  /*4edc0*/  LDL.LU R25, [R1+0x614] ;  /* 0x0006140001197983 */ /* 0x000ee80000300800 */
[----:B--2---:R-:W3:Y:S04]  /*4edd0*/  LDL.LU R26, [R1+0x618] ;  /* 0x00061800011a7983 */ /* 0x004ee80000300800 */
[----:B------:R-:W3:Y:S04]  /*4ede0*/  LDL.LU R27, [R1+0x61c] ;  /* 0x00061c00011b7983 */ /* 0x000ee80000300800 */
        /* <DEDUP_REMOVED lines=8> */
[----:B------:R-:W3:Y:S04]  /*4ee70*/  LDL.LU R72, [R1+0x7f0] ;  /* 0x0007f00001487983 */ /* 0x000ee80000300800 */
[----:B------:R-:W3:Y:S04]  /*4ee80*/  LDL.LU R73, [R1+0x7f4] ;  /* 0x0007f40001497983 */ /* 0x000ee80000300800 */
[----:B------:R-:W3:Y:S04]  /*4ee90*/  LDL.LU R74, [R1+0x7f8] ;  /* 0x0007f800014a7983 */ /* 0x000ee80000300800 */
        /* <DEDUP_REMOVED lines=21> */
[----:B------:R-:W-:-:S03]  /*4eff0*/  IMAD.MOV.U32 R93, RZ, RZ, R20 ;  /* 0x000000ffff5d7224 */ /* 0x000fc600078e0014 */
[----:B------:R-:W2:Y:S01]  /*4f000*/  LDL.LU R156, [R1+0x620] ;  /* 0x00062000019c7983 */ /* 0x000ea20000300800 */
[----:B------:R-:W-:-:S03]  /*4f010*/  MOV R94, R21 ;  /* 0x00000015005e7202 */ /* 0x000fc60000000f00 */
[----:B------:R-:W2:Y:S01]  /*4f020*/  LDL.LU R157, [R1+0x624] ;  /* 0x00062400019d7983 */ /* 0x000ea20000300800 */
[----:B------:R-:W-:-:S03]  /*4f030*/  IMAD.MOV.U32 R95, RZ, RZ, R22 ;  /* 0x000000ffff5f7224 */ /* 0x000fc600078e0016 */
[----:B------:R-:W2:Y:S01]  /*4f040*/  LDL.LU R158, [R1+0x628] ;  /* 0x00062800019e7983 */ /* 0x000ea20000300800 */
[----:B------:R-:W-:-:S03]  /*4f050*/  IMAD.MOV.U32 R99, RZ, RZ, R23 ;  /* 0x000000ffff637224 */ /* 0x000fc600078e0017 */
        /* <DEDUP_REMOVED lines=9> */
[----:B------:R-:W-:Y:S01]  /*4f0f0*/  STL.64 [R1+0x5560], R94 ;  /* 0x0055605e01007387 */ /* 0x000fe20000100a00 */
[----:B------:R-:W-:Y:S01]  /*4f100*/  MOV R76, R200 ;  /* 0x000000c8004c7202 */ /* 0x000fe20000000f00 */
[----:B------:R-:W-:Y:S01]  /*4f110*/  IMAD.MOV.U32 R77, RZ, RZ, R201 ;  /* 0x000000ffff4d7224 */ /* 0x000fe200078e00c9 */
[----:B------:R-:W-:Y:S01]  /*4f120*/  MOV R79, R196 ;  /* 0x000000c4004f7202 */ /* 0x000fe20000000f00 */
[----:B------:R-:W-:-:S02]  /*4f130*/  IMAD.MOV.U32 R78, RZ, RZ, R202 ;  /* 0x000000ffff4e7224 */ /* 0x000fc400078e00ca */
        /* <DEDUP_REMOVED lines=8> */
[C---:B---3--:R-:W-:Y:S06]  /*4f1c0*/  HMMA.1688.F32.TF32 R72, R128.reuse, R52, R72 ;  /* 0x000000348048723c */ /* 0x048fec0000081048 */
[----:B----4-:R-:W-:-:S15]  /*4f1d0*/  HMMA.1688.F32.TF32 R112, R128, R48, R164 ;  /* 0x000000308070723c */ /* 0x010fde00000810a4 */
[----:B------:R-:W-:-:S03]  /*4f1e0*/  NOP ;  /* 0x0000000000007918 */ /* 0x000fc60000000000 */
[----:B------:R-:W-:Y:S01]  /*4f1f0*/  IMAD.MOV.U32 R92, RZ, RZ, R75 ;  /* 0x000000ffff5c7224 */ /* 0x000fe200078e004b */
[----:B--2---:R-:W-:Y:S01]  /*4f200*/  HMMA.1688.F32.TF32 R116, R128, R60, R68 ;  /* 0x0000003c8074723c */ /* 0x004fe20000081044 */
[----:B------:R-:W-:Y:S01]  /*4f210*/  IMAD.MOV.U32 R98, RZ, RZ, R74 ;  /* 0x000000ffff627224 */ /* 0x000fe200078e004a */
[----:B------:R-:W-:Y:S01]  /*4f220*/  MOV R97, R73 ;  /* 0x0000004900617202 */ /* 0x000fe20000000f00 */
[----:B------:R-:W-:-:S03]  /*4f230*/  IMAD.MOV.U32 R96, RZ, RZ, R72 ;  /* 0x000000ffff607224 */ /* 0x000fc600078e0048 */
[C---:B------:R-:W-:Y:S01]  /*4f240*/  HMMA.1688.F32.TF32 R120, R128.reuse, R56, R64 ;  /* 0x000000388078723c */ /* 0x040fe20000081040 */
[----:B------:R-:W-:Y:S04]  /*4f250*/  STL.64 [R1+0x5558], R92 ;  /* 0x0055585c01007387 */ /* 0x000fe80000100a00 */
[----:B------:R-:W-:Y:S04]  /*4f260*/  STL.64 [R1+0x5550], R98 ;  /* 0x0055506201007387 */ /* 0x000fe80000100a00 */
[----:B------:R-:W-:Y:S04]  /*4f270*/  STL.64 [R1+0x5548], R96 ;  /* 0x0055486001007387 */ /* 0x000fe80000100a00 */
[----:B------:R-:W-:Y:S01]  /*4f280*/  STL.64 [R1+0x5570], R114 ;  /* 0x0055707201007387 */ /* 0x000fe20000100a00 */
[----:B------:R-:W-:Y:S03]  /*4f290*/  HMMA.1688.F32.TF32 R124, R128, R36, R140 ;  /* 0x00000024807c723c */ /* 0x000fe6000008108c */
[----:B------:R-:W-:Y:S04]  /*4f2a0*/  STL.64 [R1+0x5568], R112 ;  /* 0x0055687001007387 */ /* 0x000fe80000100a00 */
[----:B------:R-:W-:Y:S04]  /*4f2b0*/  STL.64 [R1+0x55f0], R118 ;  /* 0x0055f07601007387 */ /* 0x000fe80000100a00 */
[----:B------:R-:W-:Y:S01]  /*4f2c0*/  STL.64 [R1+0x55e8], R116 ;  /* 0x0055e87401007387 */ /* 0x000fe20000100a00 */
[C---:B------:R-:W-:Y:S03]  /*4f2d0*/  HMMA.1688.F32.TF32 R132, R160.reuse, R44, R144 ;  /* 0x0000002ca084723c */ /* 0x040fe60000081090 */
[----:B------:R-:W-:Y:S03]  /*4f2e0*/  STL.64 [R1+0x5600], R122 ;  /* 0x0056007a01007387 */ /* 0x000fe60000100a00 */
[C---:B------:R-:W-:Y:S01]  /*4f2f0*/  HMMA.1688.F32.TF32 R140, R160.reuse, R52, R156 ;  /* 0x00000034a08c723c */ /* 0x040fe2000008109c */
[----:B------:R-:W-:Y:S05]  /*4f300*/  STL.64 [R1+0x55f8], R120 ;  /* 0x0055f87801007387 */ /* 0x000fea0000100a00 */
[C---:B------:R-:W-:Y:S06]  /*4f310*/  HMMA.1688.F32.TF32 R144, R160.reuse, R48, R24 ;  /* 0x00000030a090723c */ /* 0x040fec0000081018 */
[----:B------:R-:W-:Y:S01]  /*4f320*/  HMMA.1688.F32.TF32 R156, R160, R36, R20 ;  /* 0x00000024a09c723c */ /* 0x000fe20000081014 */
[----:B------:R-:W-:-:S06]  /*4f330*/  IMAD.MOV.U32 R24, RZ, RZ, R229 ;  /* 0x000000ffff187224 */ /* 0x000fcc00078e00e5 */
[----:B------:R-:W-:Y:S01]  /*4f340*/  MOV R20, R42 ;  /* 0x0000002a00147202 */ /* 0x000fe20000000f00 */
[----:B------:R-:W-:Y:S01]  /*4f350*/  IMAD.MOV.U32 R21, RZ, RZ, R43 ;  /* 0x000000ffff157224 */ /* 0x000fe200078e002b */
[----:B------:R-:W2:Y:S01]  /*4f360*/  LDL.LU R42, [R1+0x5754] ;  /* 0x00575400012a7983 */ /* 0x000ea20000300800 */
[----:B------:R-:W-:Y:S01]  /*4f370*/  IMAD.MOV.U32 R22, RZ, RZ, R46 ;  /* 0x000000ffff167224 */ /* 0x000fe200078e002e */
[----:B------:R-:W-:Y:S02]  /*4f380*/  MOV R23, R228 ;  /* 0x000000e400177202 */ /* 0x000fe40000000f00 */
[----:B------:R-:W2:Y:S01]  /*4f390*/  LDL.LU R43, [R1+0x5750] ;  /* 0x00575000012b7983 */ /* 0x000ea20000300800 */
[----:B------:R-:W-:-:S03]  /*4f3a0*/  IMAD.MOV.U32 R25, RZ, RZ, R230 ;  /* 0x000000ffff197224 */ /* 0x000fc600078e00e6 */
[----:B------:R-:W3:Y:S01]  /*4f3b0*/  LDL.LU R46, [R1+0x574c] ;  /* 0x00574c00012e7983 */ /* 0x000ee20000300800 */
[----:B------:R-:W-:-:S03]  /*4f3c0*/  MOV R26, R220 ;  /* 0x000000dc001a7202 */ /* 0x000fc60000000f00 */
[----:B------:R-:W4:Y:S01]  /*4f3d0*/  LDL.LU R228, [R1+0x5748] ;  /* 0x0057480001e47983 */ /* 0x000f220000300800 */
[----:B------:R-:W-:Y:S01]  /*4f3e0*/  HMMA.1688.F32.TF32 R136, R160, R40, R28 ;  /* 0x00000028a088723c */ /* 0x000fe2000008101c */
[----:B------:R-:W-:Y:S02]  /*4f3f0*/  IMAD.MOV.U32 R27, RZ, RZ, R221 ;  /* 0x000000ffff1b7224 */ /* 0x000fe400078e00dd */
[----:B------:R-:W4:Y:S04]  /*4f400*/  LDL.LU R229, [R1+0x5744] ;  /* 0x0057440001e57983 */ /* 0x000f280000300800 */
[----:B------:R-:W4:Y:S01]  /*4f410*/  LDL.LU R230, [R1+0x5740] ;  /* 0x0057400001e67983 */ /* 0x000f220000300800 */
[----:B------:R-:W-:Y:S01]  /*4f420*/  IMAD.MOV.U32 R28, RZ, RZ, R222 ;  /* 0x000000ffff1c7224 */ /* 0x000fe200078e00de */
[----:B------:R-:W-:-:S02]  /*4f430*/  MOV R29, R223 ;  /* 0x000000df001d7202 */ /* 0x000fc40000000f00 */
[----:B------:R-:W2:Y:S01]  /*4f440*/  LDL.LU R220, [R1+0x573c] ;  /* 0x00573c0001dc7983 */ /* 0x000ea20000300800 */
[----:B------:R-:W-:-:S03]  /*4f450*/  IMAD.MOV.U32 R30, RZ, RZ, R216 ;  /* 0x000000ffff1e7224 */ /* 0x000fc600078e00d8 */
[----:B------:R-:W2:Y:S01]  /*4f460*/  LDL.LU R221, [R1+0x5738] ;  /* 0x0057380001dd7983 */ /* 0x000ea20000300800 */
[----:B------:R-:W-:Y:S01]  /*4f470*/  HMMA.1688.F32.TF32 R128, R128, R248, R32 ;  /* 0x000000f88080723c */ /* 0x000fe20000081020 */
[----:B------:R-:W-:Y:S02]  /*4f480*/  IMAD.MOV.U32 R31, RZ, RZ, R217 ;  /* 0x000000ffff1f7224 */ /* 0x000fe400078e00d9 */
[----:B------:R-:W2:Y:S04]  /*4f490*/  LDL.LU R222, [R1+0x5734] ;  /* 0x0057340001de7983 */ /* 0x000ea80000300800 */
[----:B------:R-:W2:Y:S01]  /*4f4a0*/  LDL.LU R223, [R1+0x5730] ;  /* 0x0057300001df7983 */ /* 0x000ea20000300800 */
[----:B------:R-:W-:Y:S01]  /*4f4b0*/  MOV R32, R218 ;  /* 0x000000da00207202 */ /* 0x000fe20000000f00 */
[----:B------:R-:W-:-:S02]  /*4f4c0*/  IMAD.MOV.U32 R33, RZ, RZ, R212 ;  /* 0x000000ffff217224 */ /* 0x000fc400078e00d4 */
[----:B------:R-:W3:Y:S01]  /*4f4d0*/  LDL.LU R216, [R1+0x572c] ;  /* 0x00572c0001d87983 */ /* 0x000ee20000300800 */
[----:B------:R-:W-:-:S03]  /*4f4e0*/  IMAD.MOV.U32 R34, RZ, RZ, R213 ;  /* 0x000000ffff227224 */ /* 0x000fc600078e00d5 */
[----:B------:R-:W3:Y:S01]  /*4f4f0*/  LDL.LU R217, [R1+0x5728] ;  /* 0x0057280001d97983 */ /* 0x000ee20000300800 */
[----:B------:R-:W-:-:S03]  /*4f500*/  MOV R35, R214 ;  /* 0x000000d600237202 */ /* 0x000fc60000000f00 */
[----:B------:R-:W3:Y:S01]  /*4f510*/  LDL.LU R218, [R1+0x5724] ;  /* 0x0057240001da7983 */ /* 0x000ee20000300800 */
[----:B------:R-:W-:-:S03]  /*4f520*/  IMAD.MOV.U32 R68, RZ, RZ, R215 ;  /* 0x000000ffff447224 */ /* 0x000fc600078e00d7 */
[----:B------:R-:W4:Y:S01]  /*4f530*/  LDL.LU R212, [R1+0x5720] ;  /* 0x0057200001d47983 */ /* 0x000f220000300800 */
[----:B------:R-:W-:-:S03]  /*4f540*/  IMAD.MOV.U32 R69, RZ, RZ, R208 ;  /* 0x000000ffff457224 */ /* 0x000fc600078e00d0 */
[----:B------:R-:W4:Y:S01]  /*4f550*/  LDL.LU R213, [R1+0x571c] ;  /* 0x00571c0001d57983 */ /* 0x000f220000300800 */
[----:B------:R-:W-:-:S03]  /*4f560*/  MOV R70, R209 ;  /* 0x000000d100467202 */ /* 0x000fc60000000f00 */
[----:B------:R-:W4:Y:S01]  /*4f570*/  LDL.LU R214, [R1+0x5718] ;  /* 0x0057180001d67983 */ /* 0x000f220000300800 */
[----:B------:R-:W-:-:S03]  /*4f580*/  IMAD.MOV.U32 R71, RZ, RZ, R210 ;  /* 0x000000ffff477224 */ /* 0x000fc600078e00d2 */
[----:B------:R-:W4:Y:S01]  /*4f590*/  LDL.LU R215, [R1+0x5714] ;  /* 0x0057140001d77983 */ /* 0x000f220000300800 */
[----:B------:R-:W-:-:S03]  /*4f5a0*/  IMAD.MOV.U32 R72, RZ, RZ, R204 ;  /* 0x000000ffff487224 */ /* 0x000fc600078e00cc */
[----:B------:R-:W3:Y:S01]  /*4f5b0*/  LDL.LU R208, [R1+0x5710] ;  /* 0x0057100001d07983 */ /* 0x000ee20000300800 */
[----:B------:R-:W-:-:S03]  /*4f5c0*/  MOV R73, R205 ;  /* 0x000000cd00497202 */ /* 0x000fc60000000f00 */
[----:B------:R-:W3:Y:S01]  /*4f5d0*/  LDL.LU R209, [R1+0x570c] ;  /* 0x00570c0001d17983 */ /* 0x000ee20000300800 */
[----:B------:R-:W-:-:S03]  /*4f5e0*/  IMAD.MOV.U32 R74, RZ, RZ, R206 ;  /* 0x000000ffff4a7224 */ /* 0x000fc600078e00ce */
        /* <DEDUP_REMOVED lines=23> */
[----:B------:R-:W3:Y:S01]  /*4f760*/  LDL.LU R231, [R1+0x56bc] ;  /* 0x0056bc0001e77983 */ /* 0x000ee20000300800 */
[----:B------:R-:W-:-:S03]  /*4f770*/  MOV R67, R47 ;  /* 0x0000002f00437202 */ /* 0x000fc60000000f00 */
[----:B------:R-:W3:Y:S01]  /*4f780*/  LDL.LU R47, [R1+0x56b8] ;  /* 0x0056b800012f7983 */ /* 0x000ee20000300800 */
[C---:B------:R-:W-:Y:S06]  /*4f790*/  HMMA.1688.F32.TF32 R148, R160.reuse, R60, R148 ;  /* 0x0000003ca094723c */ /* 0x040fec0000081094 */
[----:B------:R-:W-:Y:S06]  /*4f7a0*/  HMMA.1688.F32.TF32 R152, R160, R56, R152 ;  /* 0x00000038a098723c */ /* 0x000fec0000081098 */
[----:B------:R-:W-:Y:S06]  /*4f7b0*/  HMMA.1688.F32.TF32 R164, R192, R44, R180 ;  /* 0x0000002cc0a4723c */ /* 0x000fec00000810b4 */
[----:B------:R-:W-:Y:S06]  /*4f7c0*/  HMMA.1688.F32.TF32 R160, R160, R248, R184 ;  /* 0x000000f8a0a0723c */ /* 0x000fec00000810b8 */
[C---:B------:R-:W-:Y:S06]  /*4f7d0*/  HMMA.1688.F32.TF32 R180, R192.reuse, R60, R188 ;  /* 0x0000003cc0b4723c */ /* 0x040fec00000810bc */
[C---:B------:R-:W-:Y:S06]  /*4f7e0*/  HMMA.1688.F32.TF32 R168, R192.reuse, R40, R168 ;  /* 0x00000028c0a8723c */ /* 0x040fec00000810a8 */
[C---:B------:R-:W-:Y:S06]  /*4f7f0*/  HMMA.1688.F32.TF32 R172, R192.reuse, R52, R172 ;  /* 0x00000034c0ac723c */ /* 0x040fec00000810ac */
[C---:B------:R-:W-:Y:S06]  /*4f800*/  HMMA.1688.F32.TF32 R176, R192.reuse, R48, R176 ;  /* 0x00000030c0b0723c */ /* 0x040fec00000810b0 */
[C---:B------:R-:W-:Y:S01]  /*4f810*/  HMMA.1688.F32.TF32 R184, R192.reuse, R56, R236 ;  /* 0x00000038c0b8723c */ /* 0x040fe200000810ec */
[----:B------:R-:W-:Y:S04]  /*4f820*/  LDS R236, [R3+UR12+0x6000] ;  /* 0x0060000c03ec7984 */ /* 0x000fe80008000800 */
[----:B------:R-:W-:Y:S01]  /*4f830*/  LDS R238, [R3+UR12+0x7000] ;  /* 0x0070000c03ee7984 */ /* 0x000fe20008000800 */
[-C--:B------:R-:W-:Y:S03]  /*4f840*/  HMMA.1688.F32.TF32 R188, R192, R36.reuse, R240 ;  /* 0x00000024c0bc723c */ /* 0x080fe600000810f0 */
[----:B------:R-:W-:Y:S04]  /*4f850*/  LDS R237, [R252+UR12+0x6000] ;  /* 0x0060000cfced7984 */ /* 0x000fe80008000800 */
[----:B------:R-:W-:Y:S04]  /*4f860*/  LDS R239, [R252+UR12+0x7000] ;  /* 0x0070000cfcef7984 */ /* 0x000fe80008000800 */
[----:B------:R-:W-:Y:S04]  /*4f870*/  LDS R240, [R0+UR12+0x6080] ;  /* 0x0060800c00f07984 */ /* 0x000fe80008000800 */
[----:B------:R-:W-:Y:S04]  /*4f880*/  LDS R242, [R0+UR12+0x7080] ;  /* 0x0070800c00f27984 */ /* 0x000fe80008000800 */
[----:B------:R-:W-:Y:S04]  /*4f890*/  LDS R241, [R2+UR12+0x6080] ;  /* 0x0060800c02f17984 */ /* 0x000fe80008000800 */
[----:B------:R-:W-:Y:S01]  /*4f8a0*/  LDS R243, [R2+UR12+0x7080] ;  /* 0x0070800c02f37984 */ /* 0x000fe20008000800 */
[C---:B--2---:R-:W-:Y:S06]  /*4f8b0*/  HMMA.1688.F32.TF32 R220, R224.reuse, R36, R220 ;  /* 0x00000024e0dc723c */ /* 0x044fec00000810dc */
[C---:B----4-:R-:W-:Y:S06]  /*4f8c0*/  HMMA.1688.F32.TF32 R212, R224.reuse, R60, R212 ;  /* 0x0000003ce0d4723c */ /* 0x050fec00000810d4 */
[C---:B---3--:R-:W-:Y:S06]  /*4f8d0*/  HMMA.1688.F32.TF32 R204, R224.reuse, R52, R204 ;  /* 0x00000034e0cc723c */ /* 0x048fec00000810cc */
[C---:B------:R-:W-:Y:S06]  /*4f8e0*/  HMMA.1688.F32.TF32 R196, R224.reuse, R44, R196 ;  /* 0x0000002ce0c4723c */ /* 0x040fec00000810c4 */
[C---:B------:R-:W-:Y:S06]  /*4f8f0*/  HMMA.1688.F32.TF32 R200, R224.reuse, R40, R200 ;  /* 0x00000028e0c8723c */ /* 0x040fec00000810c8 */
[C---:B------:R-:W-:Y:S06]  /*4f900*/  HMMA.1688.F32.TF32 R208, R224.reuse, R48, R208 ;  /* 0x00000030e0d0723c */ /* 0x040fec00000810d0 */
[C---:B------:R-:W-:Y:S06]  /*4f910*/  HMMA.1688.F32.TF32 R216, R224.reuse, R56, R216 ;  /* 0x00000038e0d8723c */ /* 0x040fec00000810d8 */
[-C--:B------:R-:W-:Y:S01]  /*4f920*/  HMMA.1688.F32.TF32 R224, R224, R248.reuse, R228 ;  /* 0x000000f8e0e0723c */ /* 0x080fe200000810e4 */
[----:B------:R-:W-:Y:S04]  /*4f930*/  LDS R228, [R3+UR12+0x4380] ;  /* 0x0043800c03e47984 */ /* 0x000fe80008000800 */
[----:B------:R-:W-:Y:S04]  /*4f940*/  LDS R230, [R3+UR12+0x5380] ;  /* 0x0053800c03e67984 */ /* 0x000fe80008000800 */
[----:B------:R-:W-:Y:S04]  /*4f950*/  LDS R229, [R252+UR12+0x4380] ;  /* 0x0043800cfce57984 */ /* 0x000fe80008000800 */
[----:B------:R-:W1:Y:S01]  /*4f960*/  LDS R231, [R252+UR12+0x5380] ;  /* 0x0053800cfce77984 */ /* 0x000e620008000800 */
[----:B------:R-:W-:Y:S03]  /*4f970*/  HMMA.1688.F32.TF32 R192, R192, R248, R232 ;  /* 0x000000f8c0c0723c */ /* 0x000fe600000810e8 */
[----:B------:R-:W-:Y:S04]  /*4f980*/  LDS R232, [R0+UR12+0x6000] ;  /* 0x0060000c00e87984 */ /* 0x000fe80008000800 */
[----:B------:R-:W-:Y:S04]  /*4f990*/  LDS R234, [R0+UR12+0x7000] ;  /* 0x0070000c00ea7984 */ /* 0x000fe80008000800 */
[----:B------:R-:W-:Y:S04]  /*4f9a0*/  LDS R233, [R2+UR12+0x6000] ;  /* 0x0060000c02e97984 */ /* 0x000fe80008000800 */
[----:B------:R-:W2:Y:S01]  /*4f9b0*/  LDS R235, [R2+UR12+0x7000] ;  /* 0x0070000c02eb7984 */ /* 0x000ea20008000800 */
[C---:B-1----:R-:W-:Y:S06]  /*4f9c0*/  HMMA.1688.F32.TF32 R84, R228.reuse, R44, R84 ;  /* 0x0000002ce454723c */ /* 0x042fec0000081054 */
[C---:B------:R-:W-:Y:S06]  /*4f9d0*/  HMMA.1688.F32.TF32 R80, R228.reuse, R40, R80 ;  /* 0x00000028e450723c */ /* 0x040fec0000081050 */
[C---:B------:R-:W-:Y:S06]  /*4f9e0*/  HMMA.1688.F32.TF32 R76, R228.reuse, R52, R76 ;  /* 0x00000034e44c723c */ /* 0x040fec000008104c */
[C---:B------:R-:W-:Y:S06]  /*4f9f0*/  HMMA.1688.F32.TF32 R72, R228.reuse, R48, R72 ;  /* 0x00000030e448723c */ /* 0x040fec0000081048 */
[C---:B------:R-:W-:Y:S06]  /*4fa00*/  HMMA.1688.F32.TF32 R68, R228.reuse, R60, R68 ;  /* 0x0000003ce444723c */ /* 0x040fec0000081044 */
[C---:B------:R-:W-:Y:S06]  /*4fa10*/  HMMA.1688.F32.TF32 R64, R228.reuse, R56, R64 ;  /* 0x00000038e440723c */ /* 0x040fec0000081040 */
[C---:B------:R-:W-:Y:S06]  /*4fa20*/  HMMA.1688.F32.TF32 R32, R228.reuse, R36, R32 ;  /* 0x00000024e420723c */ /* 0x040fec0000081020 */
[----:B------:R-:W-:Y:S06]  /*4fa30*/  HMMA.1688.F32.TF32 R28, R228, R248, R28 ;  /* 0x000000f8e41c723c */ /* 0x000fec000008101c */
[----:B--2---:R-:W-:Y:S01]  /*4fa40*/  HMMA.1688.F32.TF32 R24, R232, R46, R24 ;  /* 0x0000002ee818723c */ /* 0x004fe20000081018 */
        /* <DEDUP_REMOVED lines=13> */
[----:B------:R-:W-:-:S03]  /*4fb20*/  IMAD.MOV.U32 R249, RZ, RZ, R26 ;  /* 0x000000fffff97224 */ /* 0x000fc600078e001a */
[----:B------:R-:W-:Y:S01]  /*4fb30*/  STL.64 [R1+0x7d8], R34 ;  /* 0x0007d82201007387 */ /* 0x000fe20000100a00 */
[----:B------:R-:W-:-:S03]  /*4fb40*/  IMAD.MOV.U32 R248, RZ, RZ, R27 ;  /* 0x000000fffff87224 */ /* 0x000fc600078e001b */
[----:B------:R-:W-:Y:S04]  /*4fb50*/  STL.64 [R1+0x770], R28 ;  /* 0x0007701c01007387 */ /* 0x000fe80000100a00 */
[----:B------:R-:W-:Y:S04]  /*4fb60*/  STL.64 [R1+0x778], R30 ;  /* 0x0007781e01007387 */ /* 0x000fe80000100a00 */
[----:B------:R1:W-:Y:S02]  /*4fb70*/  STL.64 [R1+0x760], R24 ;  /* 0x0007601801007387 */ /* 0x0003e40000100a00 */
[----:B-1----:R-:W-:Y:S02]  /*4fb80*/  HMMA.1688.F32.TF32 R24, R232, R42, R20 ;  /* 0x0000002ae818723c */ /* 0x002fe40000081014 */
[----:B------:R-:W-:Y:S04]  /*4fb90*/  STL [R1+0x54ac], R248 ;  /* 0x0054acf801007387 */ /* 0x000fe80000100800 */
[----:B------:R-:W-:Y:S01]  /*4fba0*/  STL [R1+0x54a8], R249 ;  /* 0x0054a8f901007387 */ /* 0x000fe20000100800 */
[----:B------:R-:W-:-:S03]  /*4fbb0*/  MOV R20, R55 ;  /* 0x0000003700147202 */ /* 0x000fc60000000f00 */
[----:B------:R-:W2:Y:S01]  /*4fbc0*/  LDL.LU R55, [R1+0x56b4] ;  /* 0x0056b40001377983 */ /* 0x000ea20000300800 */
[----:B------:R-:W-:Y:S01]  /*4fbd0*/  IMAD.MOV.U32 R21, RZ, RZ, R59 ;  /* 0x000000ffff157224 */ /* 0x000fe200078e003b */
[----:B------:R-:W-:Y:S01]  /*4fbe0*/  MOV R23, R58 ;  /* 0x0000003a00177202 */ /* 0x000fe20000000f00 */
[----:B------:R-:W-:Y:S01]  /*4fbf0*/  IMAD.MOV.U32 R22, RZ, RZ, R54 ;  /* 0x000000ffff167224 */ /* 0x000fe200078e0036 */
[----:B------:R-:W-:Y:S01]  /*4fc00*/  MOV R29, R250 ;  /* 0x000000fa001d7202 */ /* 0x000fe20000000f00 */
[----:B------:R-:W-:-:S08]  /*4fc10*/  IMAD.MOV.U32 R28, RZ, RZ, R251 ;  /* 0x000000ffff1c7224 */ /* 0x000fd000078e00fb */
[----:B------:R1:W-:Y:S04]  /*4fc20*/  STL.64 [R1+0x750], R24 ;  /* 0x0007501801007387 */ /* 0x0003e80000100a00 */
[----:B------:R3:W-:Y:S04]  /*4fc30*/  STL.64 [R1+0x758], R26 ;  /* 0x0007581a01007387 */ /* 0x0007e80000100a00 */
[----:B------:R-:W4:Y:S04]  /*4fc40*/  LDL.LU R59, [R1+0x56b0] ;  /* 0x0056b000013b7983 */ /* 0x000f280000300800 */
[----:B------:R-:W4:Y:S01]  /*4fc50*/  LDL.LU R54, [R1+0x56ac] ;  /* 0x0056ac0001367983 */ /* 0x000f220000300800 */
[----:B-1----:R-:W-:-:S02]  /*4fc60*/  IMAD.MOV.U32 R24, RZ, RZ, R63 ;  /* 0x000000ffff187224 */ /* 0x002fc400078e003f */
[----:B------:R-:W-:Y:S01]  /*4fc70*/  IMAD.MOV.U32 R25, RZ, RZ, R62 ;  /* 0x000000ffff197224 */ /* 0x000fe200078e003e */
[----:B------:R-:W4:Y:S01]  /*4fc80*/  LDL.LU R58, [R1+0x56a8] ;  /* 0x0056a800013a7983 */ /* 0x000f220000300800 */
[----:B---3--:R-:W-:Y:S01]  /*4fc90*/  MOV R26, R51 ;  /* 0x00000033001a7202 */ /* 0x008fe20000000f00 */
[----:B------:R-:W-:Y:S02]  /*4fca0*/  IMAD.MOV.U32 R27, RZ, RZ, R50 ;  /* 0x000000ffff1b7224 */ /* 0x000fe400078e0032 */
[----:B------:R-:W3:Y:S04]  /*4fcb0*/  LDL.LU R63, [R1+0x56a4] ;  /* 0x0056a400013f7983 */ /* 0x000ee80000300800 */
        /* <DEDUP_REMOVED lines=9> */
[----:B--2---:R-:W-:Y:S01]  /*4fd50*/  MOV R35, R55 ;  /* 0x0000003700237202 */ /* 0x004fe20000000f00 */
[----:B----4-:R-:W-:-:S02]  /*4fd60*/  IMAD.MOV.U32 R34, RZ, RZ, R59 ;  /* 0x000000ffff227224 */ /* 0x010fc400078e003b */
[----:B------:R-:W-:Y:S01]  /*4fd70*/  IMAD.MOV.U32 R33, RZ, RZ, R54 ;  /* 0x000000ffff217224 */ /* 0x000fe200078e0036 */
[----:B------:R-:W-:Y:S02]  /*4fd80*/  MOV R32, R58 ;  /* 0x0000003a00207202 */ /* 0x000fe40000000f00 */
[----:B------:R-:W2:Y:S04]  /*4fd90*/  LDL.LU R58, [R1+0x5684] ;  /* 0x00568400013a7983 */ /* 0x000ea80000300800 */
[----:B------:R-:W4:Y:S04]  /*4fda0*/  LDL.LU R54, [R1+0x5680] ;  /* 0x0056800001367983 */ /* 0x000f280000300800 */
[----:B------:R-:W4:Y:S04]  /*4fdb0*/  LDL.LU R59, [R1+0x567c] ;  /* 0x00567c00013b7983 */ /* 0x000f280000300800 */
[----:B------:R-:W4:Y:S01]  /*4fdc0*/  LDL.LU R55, [R1+0x5678] ;  /* 0x0056780001377983 */ /* 0x000f220000300800 */
[----:B---3--:R-:W-:Y:S01]  /*4fdd0*/  IMAD.MOV.U32 R71, RZ, RZ, R251 ;  /* 0x000000ffff477224 */ /* 0x008fe200078e00fb */
[----:B------:R-:W-:Y:S01]  /*4fde0*/  MOV R70, R250 ;  /* 0x000000fa00467202 */ /* 0x000fe20000000f00 */
[----:B------:R-:W-:-:S02]  /*4fdf0*/  IMAD.MOV.U32 R68, RZ, RZ, R39 ;  /* 0x000000ffff447224 */ /* 0x000fc400078e0027 */
[----:B------:R-:W3:Y:S01]  /*4fe00*/  LDL.LU R39, [R1+0x5674] ;  /* 0x0056740001277983 */ /* 0x000ee20000300800 */
[----:B------:R-:W-:-:S03]  /*4fe10*/  IMAD.MOV.U32 R69, RZ, RZ, R38 ;  /* 0x000000ffff457224 */ /* 0x000fc600078e0026 */
[----:B------:R-:W3:Y:S04]  /*4fe20*/  LDL.LU R38, [R1+0x5670] ;  /* 0x0056700001267983 */ /* 0x000ee80000300800 */
[----:B------:R-:W3:Y:S04]  /*4fe30*/  LDL.LU R250, [R1+0x566c] ;  /* 0x00566c0001fa7983 */ /* 0x000ee80000300800 */
[----:B------:R-:W3:Y:S01]  /*4fe40*/  LDL.LU R251, [R1+0x5668] ;  /* 0x0056680001fb7983 */ /* 0x000ee20000300800 */
[----:B--2---:R-:W-:Y:S02]  /*4fe50*/  IMAD.MOV.U32 R75, RZ, RZ, R58 ;  /* 0x000000ffff4b7224 */ /* 0x004fe400078e003a */
[----:B----4-:R-:W-:-:S02]  /*4fe60*/  IMAD.MOV.U32 R74, RZ, RZ, R54 ;  /* 0x000000ffff4a7224 */ /* 0x010fc400078e0036 */
[----:B------:R-:W-:Y:S02]  /*4fe70*/  IMAD.MOV.U32 R72, RZ, RZ, R59 ;  /* 0x000000ffff487224 */ /* 0x000fe400078e003b */
[----:B------:R-:W2:Y:S01]  /*4fe80*/  LDL.LU R59, [R1+0x5664] ;  /* 0x00566400013b7983 */ /* 0x000ea20000300800 */
[----:B------:R-:W-:-:S03]  /*4fe90*/  MOV R73, R55 ;  /* 0x0000003700497202 */ /* 0x000fc60000000f00 */
[----:B------:R-:W4:Y:S04]  /*4fea0*/  LDL.LU R55, [R1+0x5660] ;  /* 0x0056600001377983 */ /* 0x000f280000300800 */
[----:B------:R-:W2:Y:S04]  /*4feb0*/  LDL.LU R54, [R1+0x565c] ;  /* 0x00565c0001367983 */ /* 0x000ea80000300800 */
[----:B------:R-:W4:Y:S01]  /*4fec0*/  LDL.LU R58, [R1+0x5658] ;  /* 0x00565800013a7983 */ /* 0x000f220000300800 */
[----:B---3--:R-:W-:Y:S01]  /*4fed0*/  MOV R79, R39 ;  /* 0x00000027004f7202 */ /* 0x008fe20000000f00 */
[----:B------:R-:W-:Y:S01]  /*4fee0*/  IMAD.MOV.U32 R78, RZ, RZ, R38 ;  /* 0x000000ffff4e7224 */ /* 0x000fe200078e0026 */
[----:B------:R-:W-:-:S02]  /*4fef0*/  MOV R76, R250 ;  /* 0x000000fa004c7202 */ /* 0x000fc40000000f00 */
[----:B------:R-:W3:Y:S01]  /*4ff00*/  LDL.LU R250, [R1+0x5654] ;  /* 0x0056540001fa7983 */ /* 0x000ee20000300800 */
[----:B------:R-:W-:-:S03]  /*4ff10*/  IMAD.MOV.U32 R77, RZ, RZ, R251 ;  /* 0x000000ffff4d7224 */ /* 0x000fc600078e00fb */
        /* <DEDUP_REMOVED lines=11> */
[----:B---3--:R-:W-:Y:S01]  /*4ffd0*/  IMAD.MOV.U32 R91, RZ, RZ, R250 ;  /* 0x000000ffff5b7224 */ /* 0x008fe200078e00fa */
[----:B--2---:R-:W-:Y:S01]  /*4ffe0*/  MOV R90, R251 ;  /* 0x000000fb005a7202 */ /* 0x004fe20000000f00 */
[----:B----4-:R-:W-:-:S02]  /*4fff0*/  IMAD.MOV.U32 R89, RZ, RZ, R38 ;  /* 0x000000ffff597224 */ /* 0x010fc400078e0026 */
[----:B------:R-:W-:Y:S02]  /*50000*/  IMAD.MOV.U32 R88, RZ, RZ, R39 ;  /* 0x000000ffff587224 */ /* 0x000fe400078e0027 */
[----:B------:R-:W2:Y:S04]  /*50010*/  LDL.LU R39, [R1+0x5644] ;  /* 0x0056440001277983 */ /* 0x000ea80000300800 */
        /* <DEDUP_REMOVED lines=19> */
[----:B------:R-:W-:Y:S01]  /*50150*/  MOV R80, R58 ;  /* 0x0000003a00507202 */ /* 0x000fe20000000f00 */
[----:B------:R-:W-:Y:S01]  /*50160*/  IMAD.MOV.U32 R81, RZ, RZ, R54 ;  /* 0x000000ffff517224 */ /* 0x000fe200078e0036 */
[----:B------:R-:W-:Y:S01]  /*50170*/  MOV R83, R59 ;  /* 0x0000003b00537202 */ /* 0x000fe20000000f00 */
[----:B------:R-:W-:-:S02]  /*50180*/  IMAD.MOV.U32 R82, RZ, RZ, R55 ;  /* 0x000000ffff527224 */ /* 0x000fc400078e0037 */
[----:B------:R-:W-:Y:S01]  /*50190*/  IMAD.MOV.U32 R64, RZ, RZ, R50 ;  /* 0x000000ffff407224 */ /* 0x000fe200078e0032 */
[----:B------:R-:W-:Y:S01]  /*501a0*/  MOV R66, R62 ;  /* 0x0000003e00427202 */ /* 0x000fe20000000f00 */
[----:B------:R-:W-:Y:S02]  /*501b0*/  IMAD.MOV.U32 R65, RZ, RZ, R51 ;  /* 0x000000ffff417224 */ /* 0x000fe400078e0033 */
[----:B------:R-:W-:Y:S02]  /*501c0*/  IMAD.MOV.U32 R67, RZ, RZ, R63 ;  /* 0x000000ffff437224 */ /* 0x000fe400078e003f */
[----:B--2---:R-:W-:Y:S02]  /*501d0*/  IMAD.MOV.U32 R107, RZ, RZ, R39 ;  /* 0x000000ffff6b7224 */ /* 0x004fe400078e0027 */
[----:B---3--:R-:W-:Y:S01]  /*501e0*/  IMAD.MOV.U32 R106, RZ, RZ, R38 ;  /* 0x000000ffff6a7224 */ /* 0x008fe200078e0026 */
[----:B----4-:R-:W-:Y:S01]  /*501f0*/  MOV R105, R251 ;  /* 0x000000fb00697202 */ /* 0x010fe20000000f00 */
[----:B------:R-:W-:-:S02]  /*50200*/  IMAD.MOV.U32 R104, RZ, RZ, R250 ;  /* 0x000000ffff687224 */ /* 0x000fc400078e00fa */
[----:B------:R-:W2:Y:S04]  /*50210*/  LDL.LU R250, [R1+0x5634] ;  /* 0x0056340001fa7983 */ /* 0x000ea80000300800 */
[----:B------:R-:W2:Y:S04]  /*50220*/  LDL.LU R251, [R1+0x5630] ;  /* 0x0056300001fb7983 */ /* 0x000ea80000300800 */
[----:B------:R-:W3:Y:S04]  /*50230*/  LDL.LU R38, [R1+0x562c] ;  /* 0x00562c0001267983 */ /* 0x000ee80000300800 */
[----:B------:R-:W3:Y:S04]  /*50240*/  LDL.LU R39, [R1+0x5628] ;  /* 0x0056280001277983 */ /* 0x000ee80000300800 */
[----:B------:R-:W4:Y:S04]  /*50250*/  LDL.LU R58, [R1+0x5624] ;  /* 0x00562400013a7983 */ /* 0x000f280000300800 */
[----:B------:R-:W2:Y:S04]  /*50260*/  LDL.LU R54, [R1+0x5620] ;  /* 0x0056200001367983 */ /* 0x000ea80000300800 */
[----:B------:R-:W2:Y:S04]  /*50270*/  LDL.LU R55, [R1+0x561c] ;  /* 0x00561c0001377983 */ /* 0x000ea80000300800 */
[----:B------:R-:W4:Y:S04]  /*50280*/  LDL.LU R59, [R1+0x5618] ;  /* 0x00561800013b7983 */ /* 0x000f280000300800 */
[----:B------:R-:W3:Y:S04]  /*50290*/  LDL.LU R50, [R1+0x5614] ;  /* 0x0056140001327983 */ /* 0x000ee80000300800 */
[----:B------:R-:W3:Y:S04]  /*502a0*/  LDL.LU R51, [R1+0x5610] ;  /* 0x0056100001337983 */ /* 0x000ee80000300800 */
[----:B------:R-:W4:Y:S04]  /*502b0*/  LDL.LU R62, [R1+0x560c] ;  /* 0x00560c00013e7983 */ /* 0x000f280000300800 */
[----:B------:R-:W4:Y:S01]  /*502c0*/  LDL.LU R63, [R1+0x5608] ;  /* 0x00560800013f7983 */ /* 0x000f220000300800 */
[C---:B--2---:R-:W-:Y:S06]  /*502d0*/  HMMA.1688.F32.TF32 R112, R232.reuse, R54, R112 ;  /* 0x00000036e870723c */ /* 0x044fec0000081070 */
[----:B----4-:R-:W-:-:S15]  /*502e0*/  HMMA.1688.F32.TF32 R92, R232, R62, R92 ;  /* 0x0000003ee85c723c */ /* 0x010fde000008105c */
[----:B------:R-:W-:-:S03]  /*502f0*/  NOP ;  /* 0x0000000000007918 */ /* 0x000fc60000000000 */
[----:B------:R-:W-:Y:S01]  /*50300*/  MOV R56, R113 ;  /* 0x0000007100387202 */ /* 0x000fe20000000f00 */
[----:B------:R-:W-:-:S05]  /*50310*/  IMAD.MOV.U32 R57, RZ, RZ, R112 ;  /* 0x000000ffff397224 */ /* 0x000fca00078e0070 */
[----:B------:R-:W-:Y:S01]  /*50320*/  IMAD.MOV.U32 R41, RZ, RZ, R92 ;  /* 0x000000ffff297224 */ /* 0x000fe200078e005c */
[----:B------:R-:W-:Y:S01]  /*50330*/  MOV R37, R94 ;  /* 0x0000005e00257202 */ /* 0x000fe20000000f00 */
[----:B------:R-:W-:Y:S02]  /*50340*/  IMAD.MOV.U32 R40, RZ, RZ, R93 ;  /* 0x000000ffff287224 */ /* 0x000fe400078e005d */
[----:B------:R-:W-:Y:S02]  /*50350*/  IMAD.MOV.U32 R36, RZ, RZ, R95 ;  /* 0x000000ffff247224 */ /* 0x000fe400078e005f */
[C---:B------:R-:W-:Y:S01]  /*50360*/  HMMA.1688.F32.TF32 R92, R232.reuse, R58, R108 ;  /* 0x0000003ae85c723c */ /* 0x040fe2000008106c */
[----:B------:R1:W-:Y:S04]  /*50370*/  STL [R1+0x54b4], R56 ;  /* 0x0054b43801007387 */ /* 0x0003e80000100800 */
[----:B------:R2:W-:Y:S01]  /*50380*/  STL [R1+0x54b0], R57 ;  /* 0x0054b03901007387 */ /* 0x0005e20000100800 */
[----:B---3--:R-:W-:-:S15]  /*50390*/  HMMA.1688.F32.TF32 R96, R232, R50, R96 ;  /* 0x00000032e860723c */ /* 0x008fde0000081060 */
[----:B------:R-:W-:-:S03]  /*503a0*/  NOP ;  /* 0x0000000000007918 */ /* 0x000fc60000000000 */
[----:B-1----:R-:W-:Y:S01]  /*503b0*/  IMAD.MOV.U32 R56, RZ, RZ, R92 ;  /* 0x000000ffff387224 */ /* 0x002fe200078e005c */
[----:B--2---:R-:W-:Y:S01]  /*503c0*/  MOV R57, R93 ;  /* 0x0000005d00397202 */ /* 0x004fe20000000f00 */
[----:B------:R-:W-:Y:S02]  /*503d0*/  IMAD.MOV.U32 R248, RZ, RZ, R94 ;  /* 0x000000fffff87224 */ /* 0x000fe400078e005e */
[----:B------:R-:W-:Y:S02]  /*503e0*/  IMAD.MOV.U32 R249, RZ, RZ, R95 ;  /* 0x000000fffff97224 */ /* 0x000fe400078e005f */
[----:B------:R-:W-:Y:S01]  /*503f0*/  HMMA.1688.F32.TF32 R92, R232, R38, R104 ;  /* 0x00000026e85c723c */ /* 0x000fe20000081068 */
[----:B------:R-:W-:Y:S01]  /*50400*/  MOV R49, R96 ;  /* 0x0000006000317202 */ /* 0x000fe20000000f00 */
[----:B------:R-:W-:Y:S01]  /*50410*/  IMAD.MOV.U32 R48, RZ, RZ, R97 ;  /* 0x000000ffff307224 */ /* 0x000fe200078e0061 */
[----:B------:R-:W-:Y:S01]  /*50420*/  MOV R44, R99 ;  /* 0x00000063002c7202 */ /* 0x000fe20000000f00 */
[----:B------:R-:W-:-:S02]  /*50430*/  IMAD.MOV.U32 R45, RZ, RZ, R98 ;  /* 0x000000ffff2d7224 */ /* 0x000fc400078e0062 */
[----:B------:R-:W-:Y:S06]  /*50440*/  HMMA.1688.F32.TF32 R100, R232, R250, R100 ;  /* 0x000000fae864723c */ /* 0x000fec0000081064 */
[C---:B------:R-:W-:Y:S06]  /*50450*/  HMMA.1688.F32.TF32 R96, R236.reuse, R46, R88 ;  /* 0x0000002eec60723c */ /* 0x040fec0000081058 */
[C---:B------:R-:W-:Y:S05]  /*50460*/  HMMA.1688.F32.TF32 R88, R236.reuse, R54, R80 ;  /* 0x00000036ec58723c */ /* 0x040fea0000081050 */
[----:B------:R-:W-:Y:S04]  /*50470*/  STL.64 [R1+0x700], R92 ;  /* 0x0007005c01007387 */ /* 0x000fe80000100a00 */
[----:B------:R1:W-:Y:S01]  /*50480*/  STL.64 [R1+0x708], R94 ;  /* 0x0007085e01007387 */ /* 0x0003e20000100a00 */
[C---:B------:R-:W-:Y:S06]  /*50490*/  HMMA.1688.F32.TF32 R80, R236.reuse, R62, R72 ;  /* 0x0000003eec50723c */ /* 0x040fec0000081048 */
[C---:B-1----:R-:W-:Y:S06]  /*504a0*/  HMMA.1688.F32.TF32 R92, R236.reuse, R42, R84 ;  /* 0x0000002aec5c723c */ /* 0x042fec0000081054 */
[C---:B------:R-:W-:Y:S06]  /*504b0*/  HMMA.1688.F32.TF32 R84, R236.reuse, R50, R76 ;  /* 0x00000032ec54723c */ /* 0x040fec000008104c */
[C---:B------:R-:W-:Y:S06]  /*504c0*/  HMMA.1688.F32.TF32 R76, R236.reuse, R58, R68 ;  /* 0x0000003aec4c723c */ /* 0x040fec0000081044 */
[C---:B------:R-:W-:Y:S06]  /*504d0*/  HMMA.1688.F32.TF32 R72, R236.reuse, R38, R64 ;  /* 0x00000026ec48723c */ /* 0x040fec0000081040 */
[----:B------:R-:W-:Y:S01]  /*504e0*/  HMMA.1688.F32.TF32 R68, R236, R250, R32 ;  /* 0x000000faec44723c */ /* 0x000fe20000081020 */
[----:B------:R-:W-:Y:S05]  /*504f0*/  STL.64 [R1+0x660], R100 ;  /* 0x0006606401007387 */ /* 0x000fea0000100a00 */
[C---:B------:R-:W-:Y:S01]  /*50500*/  HMMA.1688.F32.TF32 R64, R240.reuse, R46, R28 ;  /* 0x0000002ef040723c */ /* 0x040fe2000008101c */
        /* <DEDUP_REMOVED lines=8> */
[----:B------:R-:W-:Y:S04]  /*50590*/  STL.64 [R1+0x648], R94 ;  /* 0x0006485e01007387 */ /* 0x000fe80000100a00 */
[----:B------:R-:W-:Y:S01]  /*505a0*/  STL.64 [R1+0x630], R88 ;  /* 0x0006305801007387 */ /* 0x000fe20000100a00 */
[C---:B------:R-:W-:Y:S03]  /*505b0*/  HMMA.1688.F32.TF32 R8, R240.reuse, R58, R8 ;  /* 0x0000003af008723c */ /* 0x040fe60000081008 */
[----:B------:R-:W-:Y:S03]  /*505c0*/  STL.64 [R1+0x638], R90 ;  /* 0x0006385a01007387 */ /* 0x000fe60000100a00 */
[----:B------:R-:W-:Y:S01]  /*505d0*/  HMMA.1688.F32.TF32 R4, R240, R38, R12 ;  /* 0x00000026f004723c */ /* 0x000fe2000008100c */
[----:B------:R-:W-:Y:S04]  /*505e0*/  STL.64 [R1+0x620], R84 ;  /* 0x0006205401007387 */ /* 0x000fe80000100a00 */
[----:B------:R-:W-:Y:S04]  /*505f0*/  STL.64 [R1+0x628], R86 ;  /* 0x0006285601007387 */ /* 0x000fe80000100a00 */
[----:B------:R-:W-:Y:S04]  /*50600*/  STL.64 [R1+0x610], R80 ;  /* 0x0006105001007387 */ /* 0x000fe80000100a00 */
[----:B------:R-:W-:Y:S04]  /*50610*/  STL.64 [R1+0x618], R82 ;  /* 0x0006185201007387 */ /* 0x000fe80000100a00 */
[----:B------:R1:W-:Y:S04]  /*50620*/  STL.64 [R1+0x600], R76 ;  /* 0x0006004c01007387 */ /* 0x0003e80000100a00 */
        /* <DEDUP_REMOVED lines=14> */
[----:B------:R-:W-:-:S03]  /*50710*/  MOV R61, R6 ;  /* 0x00000006003d7202 */ /* 0x000fc60000000f00 */
[----:B------:R-:W-:Y:S01]  /*50720*/  STL.64 [R1+0x118], R22 ;  /* 0x0001181601007387 */ /* 0x000fe20000100a00 */
[----:B------:R-:W-:-:S03]  /*50730*/  IMAD.MOV.U32 R60, RZ, RZ, R7 ;  /* 0x000000ffff3c7224 */ /* 0x000fc600078e0007 */
[----:B------:R-:W-:Y:S04]  /*50740*/  STL.64 [R1+0x100], R8 ;  /* 0x0001000801007387 */ /* 0x000fe80000100a00 */
[----:B------:R-:W-:Y:S04]  /*50750*/  STL.64 [R1+0x108], R10 ;  /* 0x0001080a01007387 */ /* 0x000fe80000100a00 */
[----:B------:R2:W-:Y:S04]  /*50760*/  STL.64 [R1+0xf0], R4 ;  /* 0x0000f00401007387 */ /* 0x0005e80000100a00 */
[----:B-1----:R-:W3:Y:S01]  /*50770*/  LDL.LU R76, [R1+0x1a0] ;  /* 0x0001a000014c7983 */ /* 0x002ee20000300800 */
[----:B------:R-:W-:-:S02]  /*50780*/  IMAD.MOV.U32 R53, RZ, RZ, R114 ;  /* 0x000000ffff357224 */ /* 0x000fc400078e0072 */
[----:B------:R-:W-:Y:S01]  /*50790*/  IMAD.MOV.U32 R52, RZ, RZ, R115 ;  /* 0x000000ffff347224 */ /* 0x000fe200078e0073 */
[----:B------:R-:W-:Y:S01]  /*507a0*/  LDS R8, [R3+UR12+0x6080] ;  /* 0x0060800c03087984 */ /* 0x000fe20008000800 */
[----:B--2---:R-:W-:Y:S03]  /*507b0*/  HMMA.1688.F32.TF32 R4, R240, R250, R16 ;  /* 0x000000faf004723c */ /* 0x004fe60000081010 */
[----:B------:R-:W-:Y:S04]  /*507c0*/  LDS R10, [R3+UR12+0x7080] ;  /* 0x0070800c030a7984 */ /* 0x000fe80008000800 */
[----:B------:R-:W-:Y:S04]  /*507d0*/  LDS R9, [R252+UR12+0x6080] ;  /* 0x0060800cfc097984 */ /* 0x000fe80008000800 */
[----:B------:R-:W1:Y:S04]  /*507e0*/  LDS R11, [R252+UR12+0x7080] ;  /* 0x0070800cfc0b7984 */ /* 0x000e680008000800 */
[----:B------:R-:W-:Y:S04]  /*507f0*/  LDS R12, [R0+UR12+0x6100] ;  /* 0x0061000c000c7984 */ /* 0x000fe80008000800 */
[----:B------:R-:W-:Y:S04]  /*50800*/  LDS R14, [R0+UR12+0x7100] ;  /* 0x0071000c000e7984 */ /* 0x000fe80008000800 */
[----:B------:R-:W-:Y:S04]  /*50810*/  LDS R13, [R2+UR12+0x6100] ;  /* 0x0061000c020d7984 */ /* 0x000fe80008000800 */
[----:B------:R-:W-:Y:S04]  /*50820*/  STL.64 [R1+0xc0], R4 ;  /* 0x0000c00401007387 */ /* 0x000fe80000100a00 */
[----:B------:R-:W-:Y:S04]  /*50830*/  STL.64 [R1+0xc8], R6 ;  /* 0x0000c80601007387 */ /* 0x000fe80000100a00 */
        /* <DEDUP_REMOVED lines=59> */
[----:B------:R-:W1:Y:S04]  /*50bf0*/  LDL.LU R32, [R1+0x3d0] ;  /* 0x0003d00001207983 */ /* 0x000e680000300800 */
[----:B------:R-:W1:Y:S04]  /*50c00*/  LDL.LU R33, [R1+0x3d4] ;  /* 0x0003d40001217983 */ /* 0x000e680000300800 */
[----:B------:R-:W1:Y:S04]  /*50c10*/  LDL.LU R34, [R1+0x3d8] ;  /* 0x0003d80001227983 */ /* 0x000e680000300800 */
[----:B------:R-:W1:Y:S04]  /*50c20*/  LDL.LU R35, [R1+0x3dc] ;  /* 0x0003dc0001237983 */ /* 0x000e680000300800 */
        /* <DEDUP_REMOVED lines=32> */
[----:B------:R-:W4:Y:S04]  /*50e30*/  LDS R15, [R2+UR12+0x7100] ;  /* 0x0071000c020f7984 */ /* 0x000f280008000800 */
[----:B------:R-:W-:Y:S04]  /*50e40*/  LDS R16, [R3+UR12+0x6100] ;  /* 0x0061000c03107984 */ /* 0x000fe80008000800 */
[----:B------:R-:W-:Y:S04]  /*50e50*/  LDS R18, [R3+UR12+0x7100] ;  /* 0x0071000c03127984 */ /* 0x000fe80008000800 */
[----:B------:R-:W-:Y:S04]  /*50e60*/  LDS R17, [R252+UR12+0x6100] ;  /* 0x0061000cfc117984 */ /* 0x000fe80008000800 */
[----:B------:R-:W4:Y:S04]  /*50e70*/  LDS R19, [R252+UR12+0x7100] ;  /* 0x0071000cfc137984 */ /* 0x000f280008000800 */
[----:B------:R-:W-:Y:S04]  /*50e80*/  LDS R4, [R0+UR12+0x6180] ;  /* 0x0061800c00047984 */ /* 0x000fe80008000800 */
[----:B------:R-:W-:Y:S04]  /*50e90*/  LDS R6, [R0+UR12+0x7180] ;  /* 0x0071800c00067984 */ /* 0x000fe80008000800 */
[----:B------:R-:W-:Y:S04]  /*50ea0*/  LDS R5, [R2+UR12+0x6180] ;  /* 0x0061800c02057984 */ /* 0x000fe80008000800 */
[----:B------:R-:W4:Y:S01]  /*50eb0*/  LDS R7, [R2+UR12+0x7180] ;  /* 0x0071800c02077984 */ /* 0x000f220008000800 */
[C---:B-1----:R-:W-:Y:S06]  /*50ec0*/  HMMA.1688.F32.TF32 R32, R8.reuse, R58, R32 ;  /* 0x0000003a0820723c */ /* 0x042fec0000081020 */
[C---:B---3--:R-:W-:Y:S06]  /*50ed0*/  HMMA.1688.F32.TF32 R64, R8.reuse, R62, R64 ;  /* 0x0000003e0840723c */ /* 0x048fec0000081040 */
[C---:B--2---:R-:W-:Y:S06]  /*50ee0*/  HMMA.1688.F32.TF32 R68, R8.reuse, R50, R68 ;  /* 0x000000320844723c */ /* 0x044fec0000081044 */
[C---:B----4-:R-:W-:Y:S06]  /*50ef0*/  HMMA.1688.F32.TF32 R116, R8.reuse, R42, R116 ;  /* 0x0000002a0874723c */ /* 0x050fec0000081074 */
[C---:B------:R-:W-:Y:S06]  /*50f00*/  HMMA.1688.F32.TF32 R120, R8.reuse, R46, R120 ;  /* 0x0000002e0878723c */ /* 0x040fec0000081078 */
[----:B------:R-:W-:-:S15]  /*50f10*/  HMMA.1688.F32.TF32 R72, R8, R54, R72 ;  /* 0x000000360848723c */ /* 0x000fde0000081048 */
[----:B------:R-:W-:-:S02]  /*50f20*/  NOP ;  /* 0x0000000000007918 */ /* 0x000fc40000000000 */
[----:B------:R-:W-:Y:S04]  /*50f30*/  STL.64 [R1+0x490], R120 ;  /* 0x0004907801007387 */ /* 0x000fe80000100a00 */
[----:B------:R1:W-:Y:S01]  /*50f40*/  STL.64 [R1+0x498], R122 ;  /* 0x0004987a01007387 */ /* 0x0003e20000100a00 */
[C---:B------:R-:W-:Y:S03]  /*50f50*/  HMMA.1688.F32.TF32 R28, R8.reuse, R38, R28 ;  /* 0x00000026081c723c */ /* 0x040fe6000008101c */
[----:B-1----:R-:W2:Y:S04]  /*50f60*/  LDL.LU.64 R122, [R1+0x5600] ;  /* 0x00560000017a7983 */ /* 0x002ea80000300a00 */
[----:B------:R-:W2:Y:S01]  /*50f70*/  LDL.LU.64 R120, [R1+0x55f8] ;  /* 0x0055f80001787983 */ /* 0x000ea20000300a00 */
[----:B------:R-:W-:Y:S03]  /*50f80*/  HMMA.1688.F32.TF32 R8, R8, R250, R24 ;  /* 0x000000fa0808723c */ /* 0x000fe60000081018 */
[----:B------:R-:W-:Y:S04]  /*50f90*/  STL.64 [R1+0x480], R116 ;  /* 0x0004807401007387 */ /* 0x000fe80000100a00 */
[----:B------:R1:W-:Y:S04]  /*50fa0*/  STL.64 [R1+0x488], R118 ;  /* 0x0004887601007387 */ /* 0x0003e80000100a00 */
[----:B-1----:R-:W3:Y:S04]  /*50fb0*/  LDL.LU.64 R118, [R1+0x55f0] ;  /* 0x0055f00001767983 */ /* 0x002ee80000300a00 */
[----:B------:R-:W3:Y:S04]  /*50fc0*/  LDL.LU.64 R116, [R1+0x55e8] ;  /* 0x0055e80001747983 */ /* 0x000ee80000300a00 */
[----:B------:R-:W-:Y:S04]  /*50fd0*/  STL.64 [R1+0x400], R72 ;  /* 0x0004004801007387 */ /* 0x000fe80000100a00 */
[----:B------:R1:W-:Y:S04]  /*50fe0*/  STL.64 [R1+0x408], R74 ;  /* 0x0004084a01007387 */ /* 0x0003e80000100a00 */
[----:B-1----:R-:W4:Y:S04]  /*50ff0*/  LDL.LU.64 R74, [R1+0x55e0] ;  /* 0x0055e000014a7983 */ /* 0x002f280000300a00 */
[----:B------:R-:W4:Y:S04]  /*51000*/  LDL.LU.64 R72, [R1+0x55d8] ;  /* 0x0055d80001487983 */ /* 0x000f280000300a00 */
        /* <DEDUP_REMOVED lines=16> */
[----:B------:R-:W3:Y:S04]  /*51110*/  LDL.LU.64 R26, [R1+0x5590] ;  /* 0x00559000011a7983 */ /* 0x000ee80000300a00 */
[----:B------:R-:W3:Y:S04]  /*51120*/  LDL.LU.64 R24, [R1+0x5588] ;  /* 0x0055880001187983 */ /* 0x000ee80000300a00 */
[----:B------:R1:W-:Y:S04]  /*51130*/  STL.64 [R1+0x3b0], R8 ;  /* 0x0003b00801007387 */ /* 0x0003e80000100a00 */
[----:B------:R1:W-:Y:S04]  /*51140*/  STL.64 [R1+0x3b8], R10 ;  /* 0x0003b80a01007387 */ /* 0x0003e80000100a00 */
[----:B-1----:R-:W4:Y:S04]  /*51150*/  LDL.LU R8, [R1+0x310] ;  /* 0x0003100001087983 */ /* 0x002f280000300800 */
[----:B------:R-:W4:Y:S04]  /*51160*/  LDL.LU R9, [R1+0x314] ;  /* 0x0003140001097983 */ /* 0x000f280000300800 */
[----:B------:R-:W4:Y:S04]  /*51170*/  LDL.LU R10, [R1+0x318] ;  /* 0x00031800010a7983 */ /* 0x000f280000300800 */
[----:B------:R-:W4:Y:S01]  /*51180*/  LDL.LU R11, [R1+0x31c] ;  /* 0x00031c00010b7983 */ /* 0x000f220000300800 */
[----:B------:R-:W-:-:S15]  /*51190*/  HMMA.1688.F32.TF32 R20, R12, R46, R20 ;  /* 0x0000002e0c14723c */ /* 0x000fde0000081014 */
[----:B------:R-:W-:-:S08]  /*511a0*/  NOP ;  /* 0x0000000000007918 */ /* 0x000fd00000000000 */
[----:B------:R-:W-:Y:S04]  /*511b0*/  STL.64 [R1+0x3a0], R20 ;  /* 0x0003a01401007387 */ /* 0x000fe80000100a00 */
[----:B------:R1:W-:Y:S04]  /*511c0*/  STL.64 [R1+0x3a8], R22 ;  /* 0x0003a81601007387 */ /* 0x0003e80000100a00 */
[----:B-1----:R-:W2:Y:S04]  /*511d0*/  LDL.LU.64 R22, [R1+0x5580] ;  /* 0x0055800001167983 */ /* 0x002ea80000300a00 */
[----:B------:R-:W2:Y:S01]  /*511e0*/  LDL.LU.64 R20, [R1+0x5578] ;  /* 0x0055780001147983 */ /* 0x000ea20000300a00 */
[C---:B------:R-:W-:Y:S06]  /*511f0*/  HMMA.1688.F32.TF32 R232, R12.reuse, R58, R232 ;  /* 0x0000003a0ce8723c */ /* 0x040fec00000810e8 */
[----:B------:R-:W-:Y:S06]  /*51200*/  HMMA.1688.F32.TF32 R228, R12, R38, R228 ;  /* 0x000000260ce4723c */ /* 0x000fec00000810e4 */
[C---:B------:R-:W-:Y:S06]  /*51210*/  HMMA.1688.F32.TF32 R96, R16.reuse, R46, R96 ;  /* 0x0000002e1060723c */ /* 0x040fec0000081060 */
[----:B------:R-:W-:Y:S06]  /*51220*/  HMMA.1688.F32.TF32 R84, R16, R38, R84 ;  /* 0x000000261054723c */ /* 0x000fec0000081054 */
[----:B----4-:R-:W-:-:S15]  /*51230*/  HMMA.1688.F32.TF32 R8, R12, R42, R8 ;  /* 0x0000002a0c08723c */ /* 0x010fde0000081008 */
[----:B------:R-:W-:-:S08]  /*51240*/  NOP ;  /* 0x0000000000007918 */ /* 0x000fd00000000000 */
[----:B------:R-:W-:Y:S04]  /*51250*/  STL.64 [R1+0x310], R8 ;  /* 0x0003100801007387 */ /* 0x000fe80000100a00 */
[----:B------:R1:W-:Y:S02]  /*51260*/  STL.64 [R1+0x318], R10 ;  /* 0x0003180a01007387 */ /* 0x0003e40000100a00 */
[C---:B-1----:R-:W-:Y:S06]  /*51270*/  HMMA.1688.F32.TF32 R8, R12.reuse, R54, R240 ;  /* 0x000000360c08723c */ /* 0x042fec00000810f0 */
[----:B------:R-:W-:-:S15]  /*51280*/  HMMA.1688.F32.TF32 R240, R12, R50, R244 ;  /* 0x000000320cf0723c */ /* 0x000fde00000810f4 */
[----:B------:R-:W-:-:S02]  /*51290*/  NOP ;  /* 0x0000000000007918 */ /* 0x000fc40000000000 */
[----:B------:R-:W-:Y:S04]  /*512a0*/  STL.64 [R1+0x300], R8 ;  /* 0x0003000801007387 */ /* 0x000fe80000100a00 */
[----:B------:R1:W-:Y:S02]  /*512b0*/  STL.64 [R1+0x308], R10 ;  /* 0x0003080a01007387 */ /* 0x0003e40000100a00 */
[----:B-1----:R-:W-:Y:S02]  /*512c0*/  HMMA.1688.F32.TF32 R8, R12, R62, R236 ;  /* 0x0000003e0c08723c */ /* 0x002fe400000810ec */
[----:B------:R-:W-:Y:S04]  /*512d0*/  STL.64 [R1+0x2f0], R240 ;  /* 0x0002f0f001007387 */ /* 0x000fe80000100a00 */
[----:B------:R-:W-:-:S15]  /*512e0*/  STL.64 [R1+0x2f8], R242 ;  /* 0x0002f8f201007387 */ /* 0x000fde0000100a00 */
[----:B------:R-:W-:-:S02]  /*512f0*/  NOP ;  /* 0x0000000000007918 */ /* 0x000fc40000000000 */
[----:B------:R-:W-:Y:S04]  /*51300*/  STL.64 [R1+0x2e0], R8 ;  /* 0x0002e00801007387 */ /* 0x000fe80000100a00 */
[----:B------:R1:W-:Y:S02]  /*51310*/  STL.64 [R1+0x2e8], R10 ;  /* 0x0002e80a01007387 */ /* 0x0003e40000100a00 */
[----:B-1----:R-:W-:Y:S02]  /*51320*/  HMMA.1688.F32.TF32 R8, R12, R250, R112 ;  /* 0x000000fa0c08723c */ /* 0x002fe40000081070 */
[----:B------:R-:W-:Y:S04]  /*51330*/  STL.64 [R1+0x2d0], R232 ;  /* 0x0002d0e801007387 */ /* 0x000fe80000100a00 */
[----:B------:R-:W-:Y:S01]  /*51340*/  STL.64 [R1+0x2d8], R234 ;  /* 0x0002d8ea01007387 */ /* 0x000fe20000100a00 */
[C---:B------:R-:W-:Y:S03]  /*51350*/  HMMA.1688.F32.TF32 R12, R16.reuse, R42, R92 ;  /* 0x0000002a100c723c */ /* 0x040fe6000008105c */
[----:B------:R-:W-:Y:S04]  /*51360*/  STL.64 [R1+0x2c0], R228 ;  /* 0x0002c0e401007387 */ /* 0x000fe80000100a00 */
[----:B------:R-:W-:Y:S01]  /*51370*/  STL.64 [R1+0x2c8], R230 ;  /* 0x0002c8e601007387 */ /* 0x000fe20000100a00 */
[C---:B------:R-:W-:Y:S03]  /*51380*/  HMMA.1688.F32.TF32 R92, R16.reuse, R50, R104 ;  /* 0x00000032105c723c */ /* 0x040fe60000081068 */
[----:B------:R-:W-:Y:S04]  /*51390*/  LDS R228, [R0+UR12+0x6280] ;  /* 0x0062800c00e47984 */ /* 0x000fe80008000800 */
[----:B------:R-:W-:Y:S04]  /*513a0*/  LDS R230, [R0+UR12+0x7280] ;  /* 0x0072800c00e67984 */ /* 0x000fe80008000800 */
[----:B------:R-:W-:Y:S04]  /*513b0*/  STL.64 [R1+0x2b0], R8 ;  /* 0x0002b00801007387 */ /* 0x000fe80000100a00 */
[----:B------:R1:W-:Y:S04]  /*513c0*/  STL.64 [R1+0x2b8], R10 ;  /* 0x0002b80a01007387 */ /* 0x0003e80000100a00 */
[----:B------:R-:W-:Y:S04]  /*513d0*/  LDS R229, [R2+UR12+0x6280] ;  /* 0x0062800c02e57984 */ /* 0x000fe80008000800 */
[----:B------:R-:W-:Y:S01]  /*513e0*/  LDS R231, [R2+UR12+0x7280] ;  /* 0x0072800c02e77984 */ /* 0x000fe20008000800 */
[C---:B-1----:R-:W-:Y:S03]  /*513f0*/  HMMA.1688.F32.TF32 R8, R16.reuse, R54, R108 ;  /* 0x000000361008723c */ /* 0x042fe6000008106c */
[----:B------:R-:W-:Y:S04]  /*51400*/  STL.64 [R1+0x220], R96 ;  /* 0x0002206001007387 */ /* 0x000fe80000100a00 */
[----:B------:R-:W-:Y:S04]  /*51410*/  STL.64 [R1+0x228], R98 ;  /* 0x0002286201007387 */ /* 0x000fe80000100a00 */
[----:B------:R-:W-:Y:S04]  /*51420*/  STL.64 [R1+0x210], R12 ;  /* 0x0002100c01007387 */ /* 0x000fe80000100a00 */
[----:B------:R1:W-:Y:S08]  /*51430*/  STL.64 [R1+0x218], R14 ;  /* 0x0002180e01007387 */ /* 0x0003f00000100a00 */
[----:B------:R-:W-:Y:S01]  /*51440*/  STL.64 [R1+0x200], R8 ;  /* 0x0002000801007387 */ /* 0x000fe20000100a00 */
[C---:B-1----:R-:W-:Y:S03]  /*51450*/  HMMA.1688.F32.TF32 R12, R16.reuse, R62, R100 ;  /* 0x0000003e100c723c */ /* 0x042fe60000081064 */
[----:B------:R1:W-:Y:S03]  /*51460*/  STL.64 [R1+0x208], R10 ;  /* 0x0002080a01007387 */ /* 0x0003e60000100a00 */
[----:B-1----:R-:W-:Y:S01]  /*51470*/  HMMA.1688.F32.TF32 R8, R16, R58, R88 ;  /* 0x0000003a1008723c */ /* 0x002fe20000081058 */
[----:B------:R-:W-:Y:S04]  /*51480*/  STL.64 [R1+0x1f0], R92 ;  /* 0x0001f05c01007387 */ /* 0x000fe80000100a00 */
[----:B------:R-:W-:-:S12]  /*51490*/  STL.64 [R1+0x1f8], R94 ;  /* 0x0001f85e01007387 */ /* 0x000fd80000100a00 */
[----:B------:R-:W-:Y:S04]  /*514a0*/  STL.64 [R1+0x1e0], R12 ;  /* 0x0001e00c01007387 */ /* 0x000fe80000100a00 */
[----:B------:R1:W-:Y:S04]  /*514b0*/  STL.64 [R1+0x1e8], R14 ;  /* 0x0001e80e01007387 */ /* 0x0003e80000100a00 */
[----:B------:R-:W-:Y:S01]  /*514c0*/  STL.64 [R1+0x1d0], R8 ;  /* 0x0001d00801007387 */ /* 0x000fe20000100a00 */
[----:B-1----:R-:W-:Y:S03]  /*514d0*/  HMMA.1688.F32.TF32 R12, R16, R250, R80 ;  /* 0x000000fa100c723c */ /* 0x002fe60000081050 */
[----:B------:R1:W-:Y:S03]  /*514e0*/  STL.64 [R1+0x1d8], R10 ;  /* 0x0001d80a01007387 */ /* 0x0003e60000100a00 */
[C---:B-1----:R-:W-:Y:S01]  /*514f0*/  HMMA.1688.F32.TF32 R8, R4.reuse, R46, R76 ;  /* 0x0000002e0408723c */ /* 0x042fe2000008104c */
[----:B------:R-:W-:Y:S04]  /*51500*/  STL.64 [R1+0x1c0], R84 ;  /* 0x0001c05401007387 */ /* 0x000fe80000100a00 */
[----:B------:R-:W-:Y:S01]  /*51510*/  STL.64 [R1+0x1c8], R86 ;  /* 0x0001c85601007387 */ /* 0x000fe20000100a00 */
[C---:B--2---:R-:W-:Y:S11]  /*51520*/  HMMA.1688.F32.TF32 R16, R4.reuse, R42, R20 ;  /* 0x0000002a0410723c */ /* 0x044ff60000081014 */
[----:B------:R-:W-:Y:S04]  /*51530*/  STL.64 [R1+0xe0], R12 ;  /* 0x0000e00c01007387 */ /* 0x000fe80000100a00 */
[----:B------:R3:W-:Y:S04]  /*51540*/  STL.64 [R1+0xe8], R14 ;  /* 0x0000e80e01007387 */ /* 0x0007e80000100a00 */
[----:B------:R-:W-:Y:S01]  /*51550*/  STL.64 [R1+0xd0], R8 ;  /* 0x0000d00801007387 */ /* 0x000fe20000100a00 */
[C---:B---3--:R-:W-:Y:S03]  /*51560*/  HMMA.1688.F32.TF32 R12, R4.reuse, R54, R24 ;  /* 0x00000036040c723c */ /* 0x048fe60000081018 */
[----:B------:R1:W-:Y:S03]  /*51570*/  STL.64 [R1+0xd8], R10 ;  /* 0x0000d80a01007387 */ /* 0x0003e60000100a00 */
[----:B-1----:R-:W-:Y:S01]  /*51580*/  HMMA.1688.F32.TF32 R8, R4, R50, R28 ;  /* 0x000000320408723c */ /* 0x002fe2000008101c */
[----:B------:R-:W-:Y:S04]  /*51590*/  STL.64 [R1+0xb0], R16 ;  /* 0x0000b01001007387 */ /* 0x000fe80000100a00 */
[----:B------:R1:W-:-:S12]  /*515a0*/  STL.64 [R1+0xb8], R18 ;  /* 0x0000b81201007387 */ /* 0x0003d80000100a00 */
[----:B------:R-:W-:Y:S04]  /*515b0*/  STL.64 [R1+0xa0], R12 ;  /* 0x0000a00c01007387 */ /* 0x000fe80000100a00 */
[----:B------:R2:W-:Y:S01]  /*515c0*/  STL.64 [R1+0xa8], R14 ;  /* 0x0000a80e01007387 */ /* 0x0005e20000100a00 */
[C---:B-1----:R-:W-:Y:S03]  /*515d0*/  HMMA.1688.F32.TF32 R16, R4.reuse, R62, R32 ;  /* 0x0000003e0410723c */ /* 0x042fe60000081020 */
[----:B------:R-:W-:Y:S03]  /*515e0*/  STL.64 [R1+0x90], R8 ;  /* 0x0000900801007387 */ /* 0x000fe60000100a00 */
[C---:B--2---:R-:W-:Y:S01]  /*515f0*/  HMMA.1688.F32.TF32 R12, R4.reuse, R58, R64 ;  /* 0x0000003a040c723c */ /* 0x044fe20000081040 */
[----:B------:R1:W-:Y:S05]  /*51600*/  STL.64 [R1+0x98], R10 ;  /* 0x0000980a01007387 */ /* 0x0003ea0000100a00 */
[C---:B-1----:R-:W-:Y:S06]  /*51610*/  HMMA.1688.F32.TF32 R8, R4.reuse, R38, R68 ;  /* 0x000000260408723c */ /* 0x042fec0000081044 */
[----:B------:R-:W-:Y:S05]  /*51620*/  HMMA.1688.F32.TF32 R4, R4, R250, R72 ;  /* 0x000000fa0404723c */ /* 0x000fea0000081048 */
[----:B------:R1:W-:Y:S04]  /*51630*/  STL.64 [R1+0x80], R16 ;  /* 0x0000801001007387 */ /* 0x0003e80000100a00 */
[----:B------:R2:W-:Y:S04]  /*51640*/  STL.64 [R1+0x88], R18 ;  /* 0x0000881201007387 */ /* 0x0005e80000100a00 */
[----:B------:R-:W-:Y:S04]  /*51650*/  STL.64 [R1+0x70], R12 ;  /* 0x0000700c01007387 */ /* 0x000fe80000100a00 */
[----:B------:R-:W-:Y:S04]  /*51660*/  STL.64 [R1+0x78], R14 ;  /* 0x0000780e01007387 */ /* 0x000fe80000100a00 */
[----:B------:R-:W3:Y:S04]  /*51670*/  LDL.LU R232, [R1+0x230] ;  /* 0x0002300001e87983 */ /* 0x000ee80000300800 */
[----:B------:R-:W-:Y:S04]  /*51680*/  STL.64 [R1+0x60], R8 ;  /* 0x0000600801007387 */ /* 0x000fe80000100a00 */
[----:B------:R-:W-:Y:S04]  /*51690*/  STL.64 [R1+0x68], R10 ;  /* 0x0000680a01007387 */ /* 0x000fe80000100a00 */
[----:B------:R-:W-:Y:S04]  /*516a0*/  STL.64 [R1+0x50], R4 ;  /* 0x0000500401007387 */ /* 0x000fe80000100a00 */
[----:B------:R-:W-:Y:S04]  /*516b0*/  STL.64 [R1+0x58], R6 ;  /* 0x0000580601007387 */ /* 0x000fe80000100a00 */
[----:B------:R-:W3:Y:S04]  /*516c0*/  LDL.LU R233, [R1+0x234] ;  /* 0x0002340001e97983 */ /* 0x000ee80000300800 */
[----:B------:R-:W3:Y:S04]  /*516d0*/  LDL.LU R234, [R1+0x238] ;  /* 0x0002380001ea7983 */ /* 0x000ee80000300800 */
[----:B------:R-:W3:Y:S04]  /*516e0*/  LDL.LU R235, [R1+0x23c] ;  /* 0x00023c0001eb7983 */ /* 0x000ee80000300800 */
        /* <DEDUP_REMOVED lines=82> */
[----:B------:R-:W-:Y:S04]  /*51c10*/  LDS R5, [R252+UR12+0x6180] ;  /* 0x0061800cfc057984 */ /* 0x000fe80008000800 */
[----:B------:R-:W3:Y:S04]  /*51c20*/  LDS R7, [R252+UR12+0x7180] ;  /* 0x0071800cfc077984 */ /* 0x000ee80008000800 */
[----:B------:R-:W4:Y:S04]  /*51c30*/  LDL.LU R32, [R1+0x320] ;  /* 0x0003200001207983 */ /* 0x000f280000300800 */
[----:B------:R-:W4:Y:S04]  /*51c40*/  LDL.LU R33, [R1+0x324] ;  /* 0x0003240001217983 */ /* 0x000f280000300800 */
[----:B------:R-:W4:Y:S04]  /*51c50*/  LDL.LU R34, [R1+0x328] ;  /* 0x0003280001227983 */ /* 0x000f280000300800 */
[----:B------:R-:W4:Y:S04]  /*51c60*/  LDL.LU R35, [R1+0x32c] ;  /* 0x00032c0001237983 */ /* 0x000f280000300800 */
[----:B------:R-:W-:Y:S04]  /*51c70*/  LDS R8, [R0+UR12+0x6200] ;  /* 0x0062000c00087984 */ /* 0x000fe80008000800 */
[----:B------:R-:W-:Y:S04]  /*51c80*/  LDS R10, [R0+UR12+0x7200] ;  /* 0x0072000c000a7984 */ /* 0x000fe80008000800 */
[----:B------:R-:W-:Y:S04]  /*51c90*/  LDS R9, [R2+UR12+0x6200] ;  /* 0x0062000c02097984 */ /* 0x000fe80008000800 */
[----:B------:R-:W1:Y:S04]  /*51ca0*/  LDS R11, [R2+UR12+0x7200] ;  /* 0x0072000c020b7984 */ /* 0x000e680008000800 */
[----:B------:R-:W-:Y:S04]  /*51cb0*/  LDS R12, [R3+UR12+0x6200] ;  /* 0x0062000c030c7984 */ /* 0x000fe80008000800 */
[----:B------:R-:W-:Y:S04]  /*51cc0*/  LDS R14, [R3+UR12+0x7200] ;  /* 0x0072000c030e7984 */ /* 0x000fe80008000800 */
[----:B------:R-:W-:Y:S04]  /*51cd0*/  LDS R13, [R252+UR12+0x6200] ;  /* 0x0062000cfc0d7984 */ /* 0x000fe80008000800 */
[----:B------:R-:W1:Y:S01]  /*51ce0*/  LDS R15, [R252+UR12+0x7200] ;  /* 0x0072000cfc0f7984 */ /* 0x000e620008000800 */
[C---:B---3--:R-:W-:Y:S06]  /*51cf0*/  HMMA.1688.F32.TF32 R100, R4.reuse, R58, R100 ;  /* 0x0000003a0464723c */ /* 0x048fec0000081064 */
[C---:B--2---:R-:W-:Y:S06]  /*51d00*/  HMMA.1688.F32.TF32 R104, R4.reuse, R62, R104 ;  /* 0x0000003e0468723c */ /* 0x044fec0000081068 */
[C---:B----4-:R-:W-:Y:S06]  /*51d10*/  HMMA.1688.F32.TF32 R108, R4.reuse, R50, R108 ;  /* 0x00000032046c723c */ /* 0x050fec000008106c */
[C---:B------:R-:W-:Y:S06]  /*51d20*/  HMMA.1688.F32.TF32 R92, R4.reuse, R42, R92 ;  /* 0x0000002a045c723c */ /* 0x040fec000008105c */
[C---:B------:R-:W-:Y:S06]  /*51d30*/  HMMA.1688.F32.TF32 R112, R4.reuse, R46, R112 ;  /* 0x0000002e0470723c */ /* 0x040fec0000081070 */
[----:B------:R-:W-:-:S15]  /*51d40*/  HMMA.1688.F32.TF32 R96, R4, R54, R96 ;  /* 0x000000360460723c */ /* 0x000fde0000081060 */
[----:B------:R-:W-:-:S02]  /*51d50*/  NOP ;  /* 0x0000000000007918 */ /* 0x000fc40000000000 */
[----:B------:R-:W-:Y:S04]  /*51d60*/  STL.64 [R1+0x470], R112 ;  /* 0x0004707001007387 */ /* 0x000fe80000100a00 */
[----:B------:R2:W-:Y:S01]  /*51d70*/  STL.64 [R1+0x478], R114 ;  /* 0x0004787201007387 */ /* 0x0005e20000100a00 */
[C---:B------:R-:W-:Y:S03]  /*51d80*/  HMMA.1688.F32.TF32 R88, R4.reuse, R38, R88 ;  /* 0x000000260458723c */ /* 0x040fe60000081058 */
[----:B--2---:R-:W2:Y:S04]  /*51d90*/  LDL.LU.64 R114, [R1+0x5570] ;  /* 0x0055700001727983 */ /* 0x004ea80000300a00 */
[----:B------:R-:W2:Y:S01]  /*51da0*/  LDL.LU.64 R112, [R1+0x5568] ;  /* 0x0055680001707983 */ /* 0x000ea20000300a00 */
[----:B------:R-:W-:Y:S03]  /*51db0*/  HMMA.1688.F32.TF32 R4, R4, R250, R84 ;  /* 0x000000fa0404723c */ /* 0x000fe60000081054 */
[----:B------:R-:W-:Y:S04]  /*51dc0*/  STL.64 [R1+0x460], R92 ;  /* 0x0004605c01007387 */ /* 0x000fe80000100a00 */
[----:B------:R3:W-:Y:S04]  /*51dd0*/  STL.64 [R1+0x468], R94 ;  /* 0x0004685e01007387 */ /* 0x0007e80000100a00 */
[----:B---3--:R-:W3:Y:S04]  /*51de0*/  LDL.LU.64 R94, [R1+0x5560] ;  /* 0x00556000015e7983 */ /* 0x008ee80000300a00 */
[----:B------:R-:W4:Y:S04]  /*51df0*/  LDL.LU.64 R92, [R1+0x5558] ;  /* 0x00555800015c7983 */ /* 0x000f280000300a00 */
[----:B------:R-:W-:Y:S04]  /*51e00*/  STL.64 [R1+0x450], R96 ;  /* 0x0004506001007387 */ /* 0x000fe80000100a00 */
[----:B------:R1:W-:Y:S04]  /*51e10*/  STL.64 [R1+0x458], R98 ;  /* 0x0004586201007387 */ /* 0x0003e80000100a00 */
[----:B-1----:R-:W2:Y:S04]  /*51e20*/  LDL.LU.64 R98, [R1+0x5550] ;  /* 0x0055500001627983 */ /* 0x002ea80000300a00 */
[----:B------:R-:W2:Y:S04]  /*51e30*/  LDL.LU.64 R96, [R1+0x5548] ;  /* 0x0055480001607983 */ /* 0x000ea80000300a00 */
        /* <DEDUP_REMOVED lines=16> */
[----:B------:R-:W2:Y:S04]  /*51f40*/  LDL.LU.64 R86, [R1+0x5500] ;  /* 0x0055000001567983 */ /* 0x000ea80000300a00 */
[----:B------:R-:W2:Y:S04]  /*51f50*/  LDL.LU.64 R84, [R1+0x54f8] ;  /* 0x0054f80001547983 */ /* 0x000ea80000300a00 */
[----:B------:R1:W-:Y:S04]  /*51f60*/  STL.64 [R1+0x390], R4 ;  /* 0x0003900401007387 */ /* 0x0003e80000100a00 */
[----:B------:R1:W-:Y:S04]  /*51f70*/  STL.64 [R1+0x398], R6 ;  /* 0x0003980601007387 */ /* 0x0003e80000100a00 */
[----:B-1----:R-:W3:Y:S04]  /*51f80*/  LDL.LU R4, [R1+0x360] ;  /* 0x0003600001047983 */ /* 0x002ee80000300800 */
[----:B------:R-:W3:Y:S04]  /*51f90*/  LDL.LU R5, [R1+0x364] ;  /* 0x0003640001057983 */ /* 0x000ee80000300800 */
[----:B------:R-:W3:Y:S04]  /*51fa0*/  LDL.LU R6, [R1+0x368] ;  /* 0x0003680001067983 */ /* 0x000ee80000300800 */
[----:B------:R-:W3:Y:S01]  /*51fb0*/  LDL.LU R7, [R1+0x36c] ;  /* 0x00036c0001077983 */ /* 0x000ee20000300800 */
[C---:B------:R-:W-:Y:S06]  /*51fc0*/  HMMA.1688.F32.TF32 R80, R8.reuse, R46, R80 ;  /* 0x0000002e0850723c */ /* 0x040fec0000081050 */
[----:B------:R-:W-:-:S15]  /*51fd0*/  HMMA.1688.F32.TF32 R76, R8, R42, R76 ;  /* 0x0000002a084c723c */ /* 0x000fde000008104c */
[----:B------:R-:W-:-:S02]  /*51fe0*/  NOP ;  /* 0x0000000000007918 */ /* 0x000fc40000000000 */
[----:B------:R-:W-:Y:S04]  /*51ff0*/  STL.64 [R1+0x380], R80 ;  /* 0x0003805001007387 */ /* 0x000fe80000100a00 */
[----:B------:R1:W-:Y:S04]  /*52000*/  STL.64 [R1+0x388], R82 ;  /* 0x0003885201007387 */ /* 0x0003e80000100a00 */
[----:B-1----:R-:W2:Y:S04]  /*52010*/  LDL.LU.64 R82, [R1+0x54f0] ;  /* 0x0054f00001527983 */ /* 0x002ea80000300a00 */
[----:B------:R-:W2:Y:S04]  /*52020*/  LDL.LU.64 R80, [R1+0x54e8] ;  /* 0x0054e80001507983 */ /* 0x000ea80000300a00 */
[----:B------:R-:W-:Y:S04]  /*52030*/  STL.64 [R1+0x370], R76 ;  /* 0x0003704c01007387 */ /* 0x000fe80000100a00 */
[----:B------:R1:W-:Y:S04]  /*52040*/  STL.64 [R1+0x378], R78 ;  /* 0x0003784e01007387 */ /* 0x0003e80000100a00 */
[----:B-1----:R-:W2:Y:S04]  /*52050*/  LDL.LU.64 R78, [R1+0x54e0] ;  /* 0x0054e000014e7983 */ /* 0x002ea80000300a00 */
[----:B------:R-:W2:Y:S01]  /*52060*/  LDL.LU.64 R76, [R1+0x54d8] ;  /* 0x0054d800014c7983 */ /* 0x000ea20000300a00 */
[C---:B------:R-:W-:Y:S06]  /*52070*/  HMMA.1688.F32.TF32 R68, R8.reuse, R62, R68 ;  /* 0x0000003e0844723c */ /* 0x040fec0000081044 */
[C---:B------:R-:W-:Y:S06]  /*52080*/  HMMA.1688.F32.TF32 R64, R8.reuse, R58, R64 ;  /* 0x0000003a0840723c */ /* 0x040fec0000081040 */
[----:B------:R-:W-:Y:S06]  /*52090*/  HMMA.1688.F32.TF32 R28, R8, R250, R28 ;  /* 0x000000fa081c723c */ /* 0x000fec000008101c */
[-C--:B------:R-:W-:Y:S06]  /*520a0*/  HMMA.1688.F32.TF32 R16, R12, R54.reuse, R16 ;  /* 0x000000360c10723c */ /* 0x080fec0000081010 */
[----:B---3--:R-:W-:-:S15]  /*520b0*/  HMMA.1688.F32.TF32 R4, R8, R54, R4 ;  /* 0x000000360804723c */ /* 0x008fde0000081004 */
[----:B------:R-:W-:-:S08]  /*520c0*/  NOP ;  /* 0x0000000000007918 */ /* 0x000fd00000000000 */
[----:B------:R-:W-:Y:S04]  /*520d0*/  STL.64 [R1+0x360], R4 ;  /* 0x0003600401007387 */ /* 0x000fe80000100a00 */
[----:B------:R1:W-:Y:S02]  /*520e0*/  STL.64 [R1+0x368], R6 ;  /* 0x0003680601007387 */ /* 0x0003e40000100a00 */
[----:B-1----:R-:W-:-:S15]  /*520f0*/  HMMA.1688.F32.TF32 R4, R8, R50, R72 ;  /* 0x000000320804723c */ /* 0x002fde0000081048 */
[----:B------:R-:W-:-:S08]  /*52100*/  NOP ;  /* 0x0000000000007918 */ /* 0x000fd00000000000 */
[----:B------:R-:W-:Y:S04]  /*52110*/  STL.64 [R1+0x350], R4 ;  /* 0x0003500401007387 */ /* 0x000fe80000100a00 */
[----:B------:R1:W-:Y:S02]  /*52120*/  STL.64 [R1+0x358], R6 ;  /* 0x0003580601007387 */ /* 0x0003e40000100a00 */
[----:B-1----:R-:W-:Y:S02]  /*52130*/  HMMA.1688.F32.TF32 R4, R8, R38, R32 ;  /* 0x000000260804723c */ /* 0x002fe40000081020 */
[----:B------:R-:W-:Y:S04]  /*52140*/  STL.64 [R1+0x340], R68 ;  /* 0x0003404401007387 */ /* 0x000fe80000100a00 */
[----:B------:R-:W-:Y:S01]  /*52150*/  STL.64 [R1+0x348], R70 ;  /* 0x0003484601007387 */ /* 0x000fe20000100a00 */
[----:B------:R-:W-:Y:S03]  /*52160*/  HMMA.1688.F32.TF32 R8, R12, R46, R24 ;  /* 0x0000002e0c08723c */ /* 0x000fe60000081018 */
[----:B------:R-:W-:Y:S04]  /*52170*/  STL.64 [R1+0x330], R64 ;  /* 0x0003304001007387 */ /* 0x000fe80000100a00 */
[----:B------:R-:W-:Y:S01]  /*52180*/  STL.64 [R1+0x338], R66 ;  /* 0x0003384201007387 */ /* 0x000fe20000100a00 */
[----:B----4-:R-:W-:Y:S01]  /*52190*/  MOV R24, R93 ;  /* 0x0000005d00187202 */ /* 0x010fe20000000f00 */
[----:B------:R-:W-:-:S02]  /*521a0*/  IMAD.MOV.U32 R25, RZ, RZ, R94 ;  /* 0x000000ffff197224 */ /* 0x000fc400078e005e */
[----:B------:R-:W-:Y:S01]  /*521b0*/  IMAD.MOV.U32 R26, RZ, RZ, R95 ;  /* 0x000000ffff1a7224 */ /* 0x000fe200078e005f */
[----:B--2---:R-:W-:Y:S01]  /*521c0*/  MOV R27, R99 ;  /* 0x00000063001b7202 */ /* 0x004fe20000000f00 */
        /* <DEDUP_REMOVED lines=9> */
[----:B------:R1:W-:Y:S04]  /*52260*/  STL.64 [R1+0x298], R10 ;  /* 0x0002980a01007387 */ /* 0x0003e80000100a00 */
[----:B------:R-:W-:Y:S04]  /*52270*/  LDS R71, [R252+UR12+0x7380] ;  /* 0x0073800cfc477984 */ /* 0x000fe80008000800 */
[----:B------:R-:W-:Y:S01]  /*52280*/  LDS R64, [R0+UR12+0x8000] ;  /* 0x0080000c00407984 */ /* 0x000fe20008000800 */
[C---:B-1----:R-:W-:Y:S03]  /*52290*/  HMMA.1688.F32.TF32 R8, R12.reuse, R50, R240 ;  /* 0x000000320c08723c */ /* 0x042fe600000810f0 */
[----:B------:R-:W-:Y:S04]  /*522a0*/  STL.64 [R1+0x280], R4 ;  /* 0x0002800401007387 */ /* 0x000fe80000100a00 */
[----:B------:R1:W-:Y:S04]  /*522b0*/  STL.64 [R1+0x288], R6 ;  /* 0x0002880601007387 */ /* 0x0003e80000100a00 */
[----:B------:R-:W-:Y:S04]  /*522c0*/  LDS R66, [R0+UR12+0x9000] ;  /* 0x0090000c00427984 */ /* 0x000fe80008000800 */
[----:B------:R-:W-:Y:S01]  /*522d0*/  LDS R65, [R2+UR12+0x8000] ;  /* 0x0080000c02417984 */ /* 0x000fe20008000800 */
[C---:B-1----:R-:W-:Y:S03]  /*522e0*/  HMMA.1688.F32.TF32 R4, R12.reuse, R62, R244 ;  /* 0x0000003e0c04723c */ /* 0x042fe600000810f4 */
[----:B------:R-:W-:Y:S04]  /*522f0*/  STL.64 [R1+0x270], R16 ;  /* 0x0002701001007387 */ /* 0x000fe80000100a00 */
[----:B------:R1:W-:Y:S04]  /*52300*/  STL.64 [R1+0x278], R18 ;  /* 0x0002781201007387 */ /* 0x0003e80000100a00 */
[----:B------:R-:W-:Y:S04]  /*52310*/  STL.64 [R1+0x260], R8 ;  /* 0x0002600801007387 */ /* 0x000fe80000100a00 */
[----:B------:R2:W-:Y:S01]  /*52320*/  STL.64 [R1+0x268], R10 ;  /* 0x0002680a01007387 */ /* 0x0005e20000100a00 */
[C---:B-1----:R-:W-:Y:S03]  /*52330*/  HMMA.1688.F32.TF32 R16, R12.reuse, R58, R236 ;  /* 0x0000003a0c10723c */ /* 0x042fe600000810ec */
[----:B------:R-:W-:Y:S04]  /*52340*/  LDS R67, [R2+UR12+0x9000] ;  /* 0x0090000c02437984 */ /* 0x000fe80008000800 */
[----:B------:R-:W-:Y:S01]  /*52350*/  STL.64 [R1+0x250], R4 ;  /* 0x0002500401007387 */ /* 0x000fe20000100a00 */
[C---:B--2---:R-:W-:Y:S03]  /*52360*/  HMMA.1688.F32.TF32 R8, R12.reuse, R38, R232 ;  /* 0x000000260c08723c */ /* 0x044fe600000810e8 */
[----:B------:R1:W-:Y:S03]  /*52370*/  STL.64 [R1+0x258], R6 ;  /* 0x0002580601007387 */ /* 0x0003e60000100a00 */
[----:B-1----:R-:W-:Y:S09]  /*52380*/  HMMA.1688.F32.TF32 R4, R12, R250, R76 ;  /* 0x000000fa0c04723c */ /* 0x002ff2000008104c */
[----:B------:R-:W-:Y:S04]  /*52390*/  STL.64 [R1+0x240], R16 ;  /* 0x0002401001007387 */ /* 0x000fe80000100a00 */
[----:B------:R-:W-:Y:S01]  /*523a0*/  STL.64 [R1+0x248], R18 ;  /* 0x0002481201007387 */ /* 0x000fe20000100a00 */
[----:B------:R-:W-:Y:S03]  /*523b0*/  HMMA.1688.F32.TF32 R12, R228, R46, R80 ;  /* 0x0000002ee40c723c */ /* 0x000fe60000081050 */
[----:B------:R-:W-:Y:S04]  /*523c0*/  STL.64 [R1+0x230], R8 ;  /* 0x0002300801007387 */ /* 0x000fe80000100a00 */
[----:B------:R1:W-:Y:S01]  /*523d0*/  STL.64 [R1+0x238], R10 ;  /* 0x0002380a01007387 */ /* 0x0003e20000100a00 */
[----:B------:R-:W-:Y:S01]  /*523e0*/  IMAD.MOV.U32 R20, RZ, RZ, R96 ;  /* 0x000000ffff147224 */ /* 0x000fe200078e0060 */
[----:B------:R-:W-:Y:S01]  /*523f0*/  MOV R21, R97 ;  /* 0x0000006100157202 */ /* 0x000fe20000000f00 */
[----:B------:R-:W-:-:S02]  /*52400*/  IMAD.MOV.U32 R22, RZ, RZ, R98 ;  /* 0x000000ffff167224 */ /* 0x000fc400078e0062 */
[----:B------:R-:W-:Y:S01]  /*52410*/  IMAD.MOV.U32 R23, RZ, RZ, R92 ;  /* 0x000000ffff177224 */ /* 0x000fe200078e005c */
[C---:B------:R-:W-:Y:S01]  /*52420*/  HMMA.1688.F32.TF32 R236, R228.reuse, R58, R100 ;  /* 0x0000003ae4ec723c */ /* 0x040fe20000081064 */
[----:B------:R-:W-:Y:S04]  /*52430*/  LDS R16, [R3+UR12+0x6300] ;  /* 0x0063000c03107984 */ /* 0x000fe80008000800 */
[----:B------:R-:W-:Y:S01]  /*52440*/  STL.64 [R1+0x40], R4 ;  /* 0x0000400401007387 */ /* 0x000fe20000100a00 */
[C---:B-1----:R-:W-:Y:S03]  /*52450*/  HMMA.1688.F32.TF32 R8, R228.reuse, R42, R84 ;  /* 0x0000002ae408723c */ /* 0x042fe60000081054 */
[----:B------:R1:W-:Y:S03]  /*52460*/  STL.64 [R1+0x48], R6 ;  /* 0x0000480601007387 */ /* 0x0003e60000100a00 */
[C---:B------:R-:W-:Y:S01]  /*52470*/  HMMA.1688.F32.TF32 R232, R228.reuse, R38, R104 ;  /* 0x00000026e4e8723c */ /* 0x040fe20000081068 */
        /* <DEDUP_REMOVED lines=13> */
[----:B------:R-:W3:Y:S04]  /*52550*/  LDL.LU R92, [R1+0x54c8] ;  /* 0x0054c800015c7983 */ /* 0x000ee80000300800 */
[----:B------:R-:W3:Y:S04]  /*52560*/  LDL.LU R93, [R1+0x54c4] ;  /* 0x0054c400015d7983 */ /* 0x000ee80000300800 */
[----:B------:R-:W3:Y:S04]  /*52570*/  LDL.LU R94, [R1+0x54c0] ;  /* 0x0054c000015e7983 */ /* 0x000ee80000300800 */
[----:B------:R-:W3:Y:S04]  /*52580*/  LDL.LU R95, [R1+0x54bc] ;  /* 0x0054bc00015f7983 */ /* 0x000ee80000300800 */
[----:B------:R-:W2:Y:S04]  /*52590*/  LDL.LU R99, [R1+0x54b8] ;  /* 0x0054b80001637983 */ /* 0x000ea80000300800 */
        /* <DEDUP_REMOVED lines=11> */
[----:B------:R-:W4:Y:S04]  /*52650*/  LDS R19, [R252+UR12+0x7300] ;  /* 0x0073000cfc137984 */ /* 0x000f280008000800 */
[----:B------:R-:W-:Y:S04]  /*52660*/  LDS R4, [R0+UR12+0x6380] ;  /* 0x0063800c00047984 */ /* 0x000fe80008000800 */
[----:B------:R-:W-:Y:S04]  /*52670*/  LDS R6, [R0+UR12+0x7380] ;  /* 0x0073800c00067984 */ /* 0x000fe80008000800 */
[----:B------:R-:W-:Y:S04]  /*52680*/  LDS R5, [R2+UR12+0x6380] ;  /* 0x0063800c02057984 */ /* 0x000fe80008000800 */
[----:B------:R-:W4:Y:S01]  /*52690*/  LDS R7, [R2+UR12+0x7380] ;  /* 0x0073800c02077984 */ /* 0x000f220008000800 */
[C---:B-1----:R-:W-:Y:S06]  /*526a0*/  HMMA.1688.F32.TF32 R24, R8.reuse, R42, R24 ;  /* 0x0000002a0818723c */ /* 0x042fec0000081018 */
[----:B------:R-:W-:Y:S06]  /*526b0*/  HMMA.1688.F32.TF32 R20, R8, R54, R20 ;  /* 0x000000360814723c */ /* 0x000fec0000081014 */
[C---:B---3--:R-:W-:Y:S06]  /*526c0*/  HMMA.1688.F32.TF32 R244, R228.reuse, R50, R92 ;  /* 0x00000032e4f4723c */ /* 0x048fec000008105c */
[C---:B--2---:R-:W-:Y:S01]  /*526d0*/  HMMA.1688.F32.TF32 R240, R228.reuse, R62, R96 ;  /* 0x0000003ee4f0723c */ /* 0x044fe20000081060 */
[----:B------:R-:W-:Y:S04]  /*526e0*/  LDS R96, [R3+UR12+0x8000] ;  /* 0x0080000c03607984 */ /* 0x000fe80008000800 */
[----:B------:R-:W-:Y:S01]  /*526f0*/  LDS R98, [R3+UR12+0x9000] ;  /* 0x0090000c03627984 */ /* 0x000fe20008000800 */
[----:B------:R-:W-:Y:S03]  /*52700*/  HMMA.1688.F32.TF32 R228, R228, R250, R108 ;  /* 0x000000fae4e4723c */ /* 0x000fe6000008106c */
[----:B------:R-:W-:Y:S04]  /*52710*/  LDS R97, [R252+UR12+0x8000] ;  /* 0x0080000cfc617984 */ /* 0x000fe80008000800 */
[----:B------:R-:W-:Y:S01]  /*52720*/  LDS R99, [R252+UR12+0x9000] ;  /* 0x0090000cfc637984 */ /* 0x000fe20008000800 */
[----:B----4-:R-:W-:Y:S03]  /*52730*/  HMMA.1688.F32.TF32 R28, R8, R46, R28 ;  /* 0x0000002e081c723c */ /* 0x010fe6000008101c */
        /* <DEDUP_REMOVED lines=13> */
[----:B------:R-:W-:Y:S04]  /*52810*/  STL [R1+0x53d0], R233 ;  /* 0x0053d0e901007387 */ /* 0x000fe80000100800 */
[----:B------:R-:W-:Y:S01]  /*52820*/  STL [R1+0x53cc], R234 ;  /* 0x0053ccea01007387 */ /* 0x000fe20000100800 */
[----:B-1----:R-:W-:-:S03]  /*52830*/  IMAD.MOV.U32 R239, RZ, RZ, R27 ;  /* 0x000000ffffef7224 */ /* 0x002fc600078e001b */
[----:B------:R-:W-:Y:S01]  /*52840*/  STL [R1+0x53c8], R235 ;  /* 0x0053c8eb01007387 */ /* 0x000fe20000100800 */
[----:B------:R-:W-:-:S03]  /*52850*/  MOV R238, R26 ;  /* 0x0000001a00ee7202 */ /* 0x000fc60000000f00 */
[----:B------:R-:W-:Y:S01]  /*52860*/  STL [R1+0x53c4], R228 ;  /* 0x0053c4e401007387 */ /* 0x000fe20000100800 */
[----:B------:R-:W-:-:S03]  /*52870*/  IMAD.MOV.U32 R236, RZ, RZ, R24 ;  /* 0x000000ffffec7224 */ /* 0x000fc600078e0018 */
[----:B------:R-:W-:Y:S01]  /*52880*/  STL [R1+0x53c0], R229 ;  /* 0x0053c0e501007387 */ /* 0x000fe20000100800 */
[----:B------:R-:W-:-:S03]  /*52890*/  IMAD.MOV.U32 R237, RZ, RZ, R25 ;  /* 0x000000ffffed7224 */ /* 0x000fc600078e0019 */
[----:B------:R-:W-:Y:S04]  /*528a0*/  STL [R1+0x53bc], R230 ;  /* 0x0053bce601007387 */ /* 0x000fe80000100800 */
[----:B------:R-:W-:Y:S04]  /*528b0*/  STL [R1+0x53b8], R231 ;  /* 0x0053b8e701007387 */ /* 0x000fe80000100800 */
[----:B------:R-:W-:Y:S04]  /*528c0*/  STL.64 [R1+0x170], R28 ;  /* 0x0001701c01007387 */ /* 0x000fe80000100a00 */
[----:B------:R-:W-:Y:S04]  /*528d0*/  STL.64 [R1+0x178], R30 ;  /* 0x0001781e01007387 */ /* 0x000fe80000100a00 */
[----:B------:R-:W-:Y:S04]  /*528e0*/  STL [R1+0x53f4], R239 ;  /* 0x0053f4ef01007387 */ /* 0x000fe80000100800 */
[----:B------:R-:W-:Y:S01]  /*528f0*/  STL [R1+0x53f0], R238 ;  /* 0x0053f0ee01007387 */ /* 0x000fe20000100800 */
[----:B--2---:R-:W-:-:S03]  /*52900*/  IMAD.MOV.U32 R232, RZ, RZ, R23 ;  /* 0x000000ffffe87224 */ /* 0x004fc600078e0017 */
[----:B------:R-:W-:Y:S04]  /*52910*/  STL [R1+0x53ec], R236 ;  /* 0x0053ecec01007387 */ /* 0x000fe80000100800 */
[----:B------:R-:W-:Y:S04]  /*52920*/  STL [R1+0x53e8], R237 ;  /* 0x0053e8ed01007387 */ /* 0x000fe80000100800 */
[----:B------:R-:W-:Y:S04]  /*52930*/  STL.64 [R1+0x150], R20 ;  /* 0x0001501401007387 */ /* 0x000fe80000100a00 */
[----:B------:R1:W-:Y:S02]  /*52940*/  STL [R1+0x158], R22 ;  /* 0x0001581601007387 */ /* 0x0003e40000100800 */
[----:B-1----:R-:W-:-:S15]  /*52950*/  HMMA.1688.F32.TF32 R20, R8, R50, R112 ;  /* 0x000000320814723c */ /* 0x002fde0000081070 */
[----:B------:R-:W-:-:S09]  /*52960*/  NOP ;  /* 0x0000000000007918 */ /* 0x000fd20000000000 */
[----:B------:R-:W-:Y:S01]  /*52970*/  MOV R233, R20 ;  /* 0x0000001400e97202 */ /* 0x000fe20000000f00 */
[----:B------:R-:W-:Y:S01]  /*52980*/  IMAD.MOV.U32 R234, RZ, RZ, R21 ;  /* 0x000000ffffea7224 */ /* 0x000fe200078e0015 */
[----:B------:R-:W-:Y:S01]  /*52990*/  MOV R228, R23 ;  /* 0x0000001700e47202 */ /* 0x000fe20000000f00 */
[----:B------:R-:W-:Y:S02]  /*529a0*/  IMAD.MOV.U32 R235, RZ, RZ, R22 ;  /* 0x000000ffffeb7224 */ /* 0x000fe400078e0016 */
[----:B------:R-:W-:Y:S01]  /*529b0*/  HMMA.1688.F32.TF32 R20, R8, R62, R116 ;  /* 0x0000003e0814723c */ /* 0x000fe20000081074 */
[----:B------:R-:W-:-:S15]  /*529c0*/  STL [R1+0x53f8], R232 ;  /* 0x0053f8e801007387 */ /* 0x000fde0000100800 */
[----:B------:R-:W-:-:S08]  /*529d0*/  NOP ;  /* 0x0000000000007918 */ /* 0x000fd00000000000 */
[----:B------:R-:W-:Y:S01]  /*529e0*/  IMAD.MOV.U32 R239, RZ, RZ, R20 ;  /* 0x000000ffffef7224 */ /* 0x000fe200078e0014 */
[----:B------:R-:W-:Y:S01]  /*529f0*/  MOV R236, R22 ;  /* 0x0000001600ec7202 */ /* 0x000fe20000000f00 */
[----:B------:R-:W-:Y:S02]  /*52a00*/  IMAD.MOV.U32 R238, RZ, RZ, R21 ;  /* 0x000000ffffee7224 */ /* 0x000fe400078e0015 */
[----:B------:R-:W-:Y:S02]  /*52a10*/  IMAD.MOV.U32 R237, RZ, RZ, R23 ;  /* 0x000000ffffed7224 */ /* 0x000fe400078e0017 */
[----:B------:R-:W-:Y:S01]  /*52a20*/  HMMA.1688.F32.TF32 R20, R8, R58, R120 ;  /* 0x0000003a0814723c */ /* 0x000fe20000081078 */
[----:B------:R-:W-:Y:S04]  /*52a30*/  STL [R1+0x5408], R228 ;  /* 0x005408e401007387 */ /* 0x000fe80000100800 */
[----:B------:R1:W-:Y:S04]  /*52a40*/  STL [R1+0x5404], R235 ;  /* 0x005404eb01007387 */ /* 0x0003e80000100800 */
[----:B------:R2:W-:Y:S04]  /*52a50*/  STL [R1+0x5400], R234 ;  /* 0x005400ea01007387 */ /* 0x0005e80000100800 */
[----:B------:R3:W-:Y:S11]  /*52a60*/  STL [R1+0x53fc], R233 ;  /* 0x0053fce901007387 */ /* 0x0007f60000100800 */
[----:B-1----:R-:W-:Y:S01]  /*52a70*/  IMAD.MOV.U32 R235, RZ, RZ, R20 ;  /* 0x000000ffffeb7224 */ /* 0x002fe200078e0014 */
[----:B--2---:R-:W-:Y:S01]  /*52a80*/  MOV R234, R21 ;  /* 0x0000001500ea7202 */ /* 0x004fe20000000f00 */
[----:B---3--:R-:W-:-:S02]  /*52a90*/  IMAD.MOV.U32 R233, RZ, RZ, R22 ;  /* 0x000000ffffe97224 */ /* 0x008fc400078e0016 */
[----:B------:R-:W-:Y:S02]  /*52aa0*/  IMAD.MOV.U32 R232, RZ, RZ, R23 ;  /* 0x000000ffffe87224 */ /* 0x000fe400078e0017 */
[C---:B------:R-:W-:Y:S06]  /*52ab0*/  HMMA.1688.F32.TF32 R20, R8.reuse, R38, R124 ;  /* 0x000000260814723c */ /* 0x040fec000008107c */
[----:B------:R-:W-:Y:S01]  /*52ac0*/  HMMA.1688.F32.TF32 R8, R8, R250, R128 ;  /* 0x000000fa0808723c */ /* 0x000fe20000081080 */
[----:B------:R-:W-:Y:S04]  /*52ad0*/  STL [R1+0x5418], R237 ;  /* 0x005418ed01007387 */ /* 0x000fe80000100800 */
[----:B------:R1:W-:Y:S04]  /*52ae0*/  STL [R1+0x5414], R236 ;  /* 0x005414ec01007387 */ /* 0x0003e80000100800 */
[----:B------:R2:W-:Y:S01]  /*52af0*/  STL [R1+0x5410], R238 ;  /* 0x005410ee01007387 */ /* 0x0005e20000100800 */
[----:B------:R-:W-:Y:S03]  /*52b00*/  HMMA.1688.F32.TF32 R24, R12, R46, R132 ;  /* 0x0000002e0c18723c */ /* 0x000fe60000081084 */
[----:B------:R3:W-:Y:S04]  /*52b10*/  STL [R1+0x540c], R239 ;  /* 0x00540cef01007387 */ /* 0x0007e80000100800 */
[----:B------:R-:W-:Y:S01]  /*52b20*/  STL [R1+0x5428], R232 ;  /* 0x005428e801007387 */ /* 0x000fe20000100800 */
[----:B-1----:R-:W-:Y:S01]  /*52b30*/  MOV R236, R20 ;  /* 0x0000001400ec7202 */ /* 0x002fe20000000f00 */
[----:B--2---:R-:W-:-:S02]  /*52b40*/  IMAD.MOV.U32 R238, RZ, RZ, R21 ;  /* 0x000000ffffee7224 */ /* 0x004fc400078e0015 */
[----:B------:R1:W-:Y:S01]  /*52b50*/  STL [R1+0x5424], R233 ;  /* 0x005424e901007387 */ /* 0x0003e20000100800 */
[----:B------:R-:W-:Y:S01]  /*52b60*/  MOV R228, R23 ;  /* 0x0000001700e47202 */ /* 0x000fe20000000f00 */
[----:B---3--:R-:W-:Y:S02]  /*52b70*/  IMAD.MOV.U32 R239, RZ, RZ, R22 ;  /* 0x000000ffffef7224 */ /* 0x008fe400078e0016 */
[----:B------:R2:W-:Y:S01]  /*52b80*/  STL [R1+0x5420], R234 ;  /* 0x005420ea01007387 */ /* 0x0005e20000100800 */
[----:B------:R-:W-:Y:S01]  /*52b90*/  IMAD.MOV.U32 R237, RZ, RZ, R11 ;  /* 0x000000ffffed7224 */ /* 0x000fe200078e000b */
[----:B------:R-:W-:Y:S02]  /*52ba0*/  HMMA.1688.F32.TF32 R20, R12, R42, R136 ;  /* 0x0000002a0c14723c */ /* 0x000fe40000081088 */
[----:B------:R3:W-:Y:S01]  /*52bb0*/  STL [R1+0x541c], R235 ;  /* 0x00541ceb01007387 */ /* 0x0007e20000100800 */
[----:B-1----:R-:W-:-:S03]  /*52bc0*/  IMAD.MOV.U32 R233, RZ, RZ, R8 ;  /* 0x000000ffffe97224 */ /* 0x002fc600078e0008 */
[----:B------:R-:W-:Y:S01]  /*52bd0*/  LDS R128, [R0+UR12+0x8080] ;  /* 0x0080800c00807984 */ /* 0x000fe20008000800 */
[----:B--2---:R-:W-:-:S03]  /*52be0*/  IMAD.MOV.U32 R234, RZ, RZ, R9 ;  /* 0x000000ffffea7224 */ /* 0x004fc600078e0009 */
[----:B------:R-:W-:Y:S01]  /*52bf0*/  LDS R130, [R0+UR12+0x9080] ;  /* 0x0090800c00827984 */ /* 0x000fe20008000800 */
[----:B---3--:R-:W-:Y:S02]  /*52c00*/  MOV R235, R10 ;  /* 0x0000000a00eb7202 */ /* 0x008fe40000000f00 */
[----:B------:R-:W-:Y:S01]  /*52c10*/  HMMA.1688.F32.TF32 R8, R12, R54, R140 ;  /* 0x000000360c08723c */ /* 0x000fe2000008108c */
        /* <DEDUP_REMOVED lines=8> */
[----:B------:R-:W-:Y:S01]  /*52ca0*/  STL.64 [R1+0x6e0], R24 ;  /* 0x0006e01801007387 */ /* 0x000fe20000100a00 */
[----:B------:R-:W-:-:S03]  /*52cb0*/  IMAD.MOV.U32 R229, RZ, RZ, R8 ;  /* 0x000000ffffe57224 */ /* 0x000fc600078e0008 */
[----:B------:R-:W-:Y:S01]  /*52cc0*/  STL.64 [R1+0x6e8], R26 ;  /* 0x0006e81a01007387 */ /* 0x000fe20000100a00 */
[----:B------:R-:W-:Y:S01]  /*52cd0*/  MOV R230, R9 ;  /* 0x0000000900e67202 */ /* 0x000fe20000000f00 */
[----:B------:R-:W-:Y:S02]  /*52ce0*/  IMAD.MOV.U32 R231, RZ, RZ, R10 ;  /* 0x000000ffffe77224 */ /* 0x000fe400078e000a */
[----:B------:R-:W-:Y:S04]  /*52cf0*/  STL.64 [R1+0x6d0], R20 ;  /* 0x0006d01401007387 */ /* 0x000fe80000100a00 */
[----:B------:R-:W-:Y:S04]  /*52d00*/  STL.64 [R1+0x6d8], R22 ;  /* 0x0006d81601007387 */ /* 0x000fe80000100a00 */
[----:B------:R1:W-:Y:S04]  /*52d10*/  STL [R1+0x6cc], R11 ;  /* 0x0006cc0b01007387 */ /* 0x0003e80000100800 */
[----:B------:R-:W-:Y:S04]  /*52d20*/  LDS R129, [R2+UR12+0x8080] ;  /* 0x0080800c02817984 */ /* 0x000fe80008000800 */
[----:B------:R-:W-:Y:S01]  /*52d30*/  LDS R131, [R2+UR12+0x9080] ;  /* 0x0090800c02837984 */ /* 0x000fe20008000800 */
[----:B-1----:R-:W-:-:S15]  /*52d40*/  HMMA.1688.F32.TF32 R8, R12, R50, R144 ;  /* 0x000000320c08723c */ /* 0x002fde0000081090 */
[----:B------:R-:W-:-:S09]  /*52d50*/  NOP ;  /* 0x0000000000007918 */ /* 0x000fd20000000000 */
[----:B------:R-:W-:Y:S01]  /*52d60*/  IMAD.MOV.U32 R239, RZ, RZ, R8 ;  /* 0x000000ffffef7224 */ /* 0x000fe200078e0008 */
        /* <DEDUP_REMOVED lines=15> */
[----:B------:R-:W-:Y:S01]  /*52e60*/  HMMA.1688.F32.TF32 R8, R12, R38, R156 ;  /* 0x000000260c08723c */ /* 0x000fe2000008109c */
[----:B------:R1:W-:Y:S01]  /*52e70*/  STL [R1+0x5474], R231 ;  /* 0x005474e701007387 */ /* 0x0003e20000100800 */
[----:B------:R-:W-:Y:S01]  /*52e80*/  IMAD.MOV.U32 R126, RZ, RZ, R61 ;  /* 0x000000ffff7e7224 */ /* 0x000fe200078e003d */
[----:B------:R-:W-:Y:S02]  /*52e90*/  MOV R127, R60 ;  /* 0x0000003c007f7202 */ /* 0x000fe40000000f00 */
[----:B------:R-:W-:Y:S01]  /*52ea0*/  LDS R156, [R0+UR12+0x8180] ;  /* 0x0081800c009c7984 */ /* 0x000fe20008000800 */
[----:B------:R-:W-:Y:S03]  /*52eb0*/  HMMA.1688.F32.TF32 R20, R16, R62, R180 ;  /* 0x0000003e1014723c */ /* 0x000fe600000810b4 */
[----:B------:R-:W-:Y:S04]  /*52ec0*/  LDS R158, [R0+UR12+0x9180] ;  /* 0x0091800c009e7984 */ /* 0x000fe80008000800 */
[----:B------:R-:W-:Y:S04]  /*52ed0*/  LDS R157, [R2+UR12+0x8180] ;  /* 0x0081800c029d7984 */ /* 0x000fe80008000800 */
[----:B------:R-:W-:Y:S07]  /*52ee0*/  LDS R159, [R2+UR12+0x9180] ;  /* 0x0091800c029f7984 */ /* 0x000fee0008000800 */
[----:B------:R-:W-:Y:S01]  /*52ef0*/  IMAD.MOV.U32 R245, RZ, RZ, R8 ;  /* 0x000000fffff57224 */ /* 0x000fe200078e0008 */
[----:B------:R-:W-:Y:S01]  /*52f00*/  MOV R246, R9 ;  /* 0x0000000900f67202 */ /* 0x000fe20000000f00 */
[----:B------:R-:W-:-:S02]  /*52f10*/  IMAD.MOV.U32 R247, RZ, RZ, R10 ;  /* 0x000000fffff77224 */ /* 0x000fc400078e000a */
[----:B------:R-:W-:Y:S02]  /*52f20*/  IMAD.MOV.U32 R240, RZ, RZ, R11 ;  /* 0x000000fffff07224 */ /* 0x000fe400078e000b */
[----:B------:R-:W-:Y:S01]  /*52f30*/  HMMA.1688.F32.TF32 R8, R12, R250, R160 ;  /* 0x000000fa0c08723c */ /* 0x000fe200000810a0 */
[----:B------:R2:W-:Y:S04]  /*52f40*/  STL [R1+0x5470], R230 ;  /* 0x005470e601007387 */ /* 0x0005e80000100800 */
[----:B------:R3:W-:-:S15]  /*52f50*/  STL [R1+0x546c], R229 ;  /* 0x00546ce501007387 */ /* 0x0007de0000100800 */
[----:B------:R-:W-:-:S04]  /*52f60*/  NOP ;  /* 0x0000000000007918 */ /* 0x000fc80000000000 */
[----:B-1----:R-:W-:Y:S01]  /*52f70*/  MOV R231, R8 ;  /* 0x0000000800e77202 */ /* 0x002fe20000000f00 */
[----:B--2---:R-:W-:Y:S01]  /*52f80*/  IMAD.MOV.U32 R230, RZ, RZ, R9 ;  /* 0x000000ffffe67224 */ /* 0x004fe200078e0009 */
[----:B------:R-:W-:Y:S01]  /*52f90*/  MOV R244, R11 ;  /* 0x0000000b00f47202 */ /* 0x000fe20000000f00 */
[----:B---3--:R-:W-:Y:S02]  /*52fa0*/  IMAD.MOV.U32 R229, RZ, RZ, R10 ;  /* 0x000000ffffe57224 */ /* 0x008fe400078e000a */
[----:B------:R-:W-:Y:S01]  /*52fb0*/  HMMA.1688.F32.TF32 R8, R16, R46, R164 ;  /* 0x0000002e1008723c */ /* 0x000fe200000810a4 */
[----:B------:R1:W-:Y:S04]  /*52fc0*/  STL [R1+0x5484], R232 ;  /* 0x005484e801007387 */ /* 0x0003e80000100800 */
[----:B------:R-:W-:Y:S04]  /*52fd0*/  STL [R1+0x5480], R236 ;  /* 0x005480ec01007387 */ /* 0x000fe80000100800 */
[----:B------:R2:W-:Y:S04]  /*52fe0*/  STL [R1+0x547c], R238 ;  /* 0x00547cee01007387 */ /* 0x0005e80000100800 */
[----:B------:R3:W-:Y:S11]  /*52ff0*/  STL [R1+0x5478], R239 ;  /* 0x005478ef01007387 */ /* 0x0007f60000100800 */
[----:B-1----:R-:W-:Y:S01]  /*53000*/  IMAD.MOV.U32 R232, RZ, RZ, R8 ;  /* 0x000000ffffe87224 */ /* 0x002fe200078e0008 */
[----:B--2---:R-:W-:Y:S01]  /*53010*/  MOV R238, R10 ;  /* 0x0000000a00ee7202 */ /* 0x004fe20000000f00 */
[----:B------:R-:W-:-:S02]  /*53020*/  IMAD.MOV.U32 R236, RZ, RZ, R9 ;  /* 0x000000ffffec7224 */ /* 0x000fc400078e0009 */
[----:B---3--:R-:W-:Y:S02]  /*53030*/  IMAD.MOV.U32 R239, RZ, RZ, R11 ;  /* 0x000000ffffef7224 */ /* 0x008fe400078e000b */
[----:B------:R-:W-:Y:S01]  /*53040*/  HMMA.1688.F32.TF32 R8, R16, R42, R168 ;  /* 0x0000002a1008723c */ /* 0x000fe200000810a8 */
[----:B------:R1:W-:Y:S04]  /*53050*/  STL [R1+0x5494], R228 ;  /* 0x005494e401007387 */ /* 0x0003e80000100800 */
[----:B------:R2:W-:Y:S04]  /*53060*/  STL [R1+0x5490], R233 ;  /* 0x005490e901007387 */ /* 0x0005e80000100800 */
[----:B------:R3:W-:Y:S04]  /*53070*/  STL [R1+0x548c], R234 ;  /* 0x00548cea01007387 */ /* 0x0007e80000100800 */
[----:B------:R4:W-:Y:S11]  /*53080*/  STL [R1+0x5488], R235 ;  /* 0x005488eb01007387 */ /* 0x0009f60000100800 */
[----:B-1----:R-:W-:Y:S01]  /*53090*/  IMAD.MOV.U32 R228, RZ, RZ, R8 ;  /* 0x000000ffffe47224 */ /* 0x002fe200078e0008 */
[----:B--2---:R-:W-:Y:S01]  /*530a0*/  MOV R233, R9 ;  /* 0x0000000900e97202 */ /* 0x004fe20000000f00 */
[----:B---3--:R-:W-:-:S02]  /*530b0*/  IMAD.MOV.U32 R234, RZ, RZ, R10 ;  /* 0x000000ffffea7224 */ /* 0x008fc400078e000a */
[----:B----4-:R-:W-:Y:S02]  /*530c0*/  IMAD.MOV.U32 R235, RZ, RZ, R11 ;  /* 0x000000ffffeb7224 */ /* 0x010fe400078e000b */
[----:B------:R-:W-:Y:S01]  /*530d0*/  HMMA.1688.F32.TF32 R8, R16, R54, R172 ;  /* 0x000000361008723c */ /* 0x000fe200000810ac */
[----:B------:R1:W-:Y:S04]  /*530e0*/  STL [R1+0x54a4], R237 ;  /* 0x0054a4ed01007387 */ /* 0x0003e80000100800 */
[----:B------:R2:W-:Y:S04]  /*530f0*/  STL [R1+0x54a0], R243 ;  /* 0x0054a0f301007387 */ /* 0x0005e80000100800 */
[----:B------:R-:W-:Y:S04]  /*53100*/  STL [R1+0x549c], R242 ;  /* 0x00549cf201007387 */ /* 0x000fe80000100800 */
[----:B------:R3:W-:Y:S11]  /*53110*/  STL [R1+0x5498], R241 ;  /* 0x005498f101007387 */ /* 0x0007f60000100800 */
[----:B-1----:R-:W-:Y:S01]  /*53120*/  MOV R237, R8 ;  /* 0x0000000800ed7202 */ /* 0x002fe20000000f00 */
[----:B--2---:R-:W-:Y:S01]  /*53130*/  IMAD.MOV.U32 R243, RZ, RZ, R9 ;  /* 0x000000fffff37224 */ /* 0x004fe200078e0009 */
[----:B---3--:R-:W-:Y:S01]  /*53140*/  MOV R241, R11 ;  /* 0x0000000b00f17202 */ /* 0x008fe20000000f00 */
[----:B------:R-:W-:-:S02]  /*53150*/  IMAD.MOV.U32 R242, RZ, RZ, R10 ;  /* 0x000000fffff27224 */ /* 0x000fc400078e000a */
[C---:B------:R-:W-:Y:S06]  /*53160*/  HMMA.1688.F32.TF32 R8, R16.reuse, R50, R176 ;  /* 0x000000321008723c */ /* 0x040fec00000810b0 */
[----:B------:R-:W-:-:S15]  /*53170*/  HMMA.1688.F32.TF32 R12, R16, R58, R184 ;  /* 0x0000003a100c723c */ /* 0x000fde00000810b8 */
[----:B------:R-:W-:-:S02]  /*53180*/  NOP ;  /* 0x0000000000007918 */ /* 0x000fc40000000000 */
[----:B------:R-:W-:Y:S04]  /*53190*/  STL.64 [R1+0x5a0], R8 ;  /* 0x0005a00801007387 */ /* 0x000fe80000100a00 */
[----:B------:R1:W-:Y:S02]  /*531a0*/  STL.64 [R1+0x5a8], R10 ;  /* 0x0005a80a01007387 */ /* 0x0003e40000100a00 */
[C---:B-1----:R-:W-:Y:S02]  /*531b0*/  HMMA.1688.F32.TF32 R8, R16.reuse, R38, R188 ;  /* 0x000000261008723c */ /* 0x042fe400000810bc */
[----:B------:R-:W-:Y:S04]  /*531c0*/  STL.64 [R1+0x590], R20 ;  /* 0x0005901401007387 */ /* 0x000fe80000100a00 */
[----:B------:R-:W-:Y:S01]  /*531d0*/  STL.64 [R1+0x598], R22 ;  /* 0x0005981601007387 */ /* 0x000fe20000100a00 */
[----:B------:R-:W-:Y:S03]  /*531e0*/  HMMA.1688.F32.TF32 R16, R16, R250, R192 ;  /* 0x000000fa1010723c */ /* 0x000fe600000810c0 */
[----:B------:R-:W-:Y:S04]  /*531f0*/  STL.64 [R1+0x580], R12 ;  /* 0x0005800c01007387 */ /* 0x000fe80000100a00 */
[----:B------:R1:W-:Y:S09]  /*53200*/  STL.64 [R1+0x588], R14 ;  /* 0x0005880e01007387 */ /* 0x0003f20000100a00 */
[----:B------:R-:W-:Y:S01]  /*53210*/  STL.64 [R1+0x570], R8 ;  /* 0x0005700801007387 */ /* 0x000fe20000100a00 */
[C---:B-1----:R-:W-:Y:S03]  /*53220*/  HMMA.1688.F32.TF32 R12, R4.reuse, R46, R196 ;  /* 0x0000002e040c723c */ /* 0x042fe600000810c4 */
        /* <DEDUP_REMOVED lines=10> */
[C---:B-1----:R-:W-:Y:S11]  /*532d0*/  HMMA.1688.F32.TF32 R8, R4.reuse, R62, R212 ;  /* 0x0000003e0408723c */ /* 0x042ff600000810d4 */
[----:B------:R-:W-:Y:S04]  /*532e0*/  STL.64 [R1+0x500], R16 ;  /* 0x0005001001007387 */ /* 0x000fe80000100a00 */
[----:B------:R-:W-:Y:S04]  /*532f0*/  STL.64 [R1+0x508], R18 ;  /* 0x0005081201007387 */ /* 0x000fe80000100a00 */
[----:B------:R-:W-:Y:S04]  /*53300*/  STL.64 [R1+0x4f0], R12 ;  /* 0x0004f00c01007387 */ /* 0x000fe80000100a00 */
[----:B------:R1:W-:Y:S02]  /*53310*/  STL.64 [R1+0x4f8], R14 ;  /* 0x0004f80e01007387 */ /* 0x0003e40000100a00 */
[----:B-1----:R-:W-:Y:S01]  /*53320*/  HMMA.1688.F32.TF32 R12, R4, R58, R216 ;  /* 0x0000003a040c723c */ /* 0x002fe200000810d8 */
[----:B------:R-:W-:Y:S01]  /*53330*/  IMAD.MOV.U32 R211, RZ, RZ, R8 ;  /* 0x000000ffffd37224 */ /* 0x000fe200078e0008 */
[----:B------:R-:W-:Y:S01]  /*53340*/  MOV R209, R10 ;  /* 0x0000000a00d17202 */ /* 0x000fe20000000f00 */
[----:B------:R-:W-:-:S02]  /*53350*/  IMAD.MOV.U32 R210, RZ, RZ, R9 ;  /* 0x000000ffffd27224 */ /* 0x000fc400078e0009 */
[----:B------:R-:W-:Y:S02]  /*53360*/  IMAD.MOV.U32 R208, RZ, RZ, R11 ;  /* 0x000000ffffd07224 */ /* 0x000fe400078e000b */
[C---:B------:R-:W-:Y:S01]  /*53370*/  HMMA.1688.F32.TF32 R8, R4.reuse, R38, R220 ;  /* 0x000000260408723c */ /* 0x040fe200000810dc */
[----:B------:R-:W-:Y:S05]  /*53380*/  STL.64 [R1+0x5340], R210 ;  /* 0x005340d201007387 */ /* 0x000fea0000100a00 */
[----:B------:R-:W-:Y:S01]  /*53390*/  HMMA.1688.F32.TF32 R4, R4, R250, R224 ;  /* 0x000000fa0404723c */ /* 0x000fe200000810e0 */
[----:B------:R-:W-:Y:S04]  /*533a0*/  STL.64 [R1+0x5338], R208 ;  /* 0x005338d001007387 */ /* 0x000fe80000100a00 */
[----:B------:R-:W2:Y:S05]  /*533b0*/  LDL R91, [R1+0x950] ;  /* 0x00095000015b7983 */ /* 0x000eaa0000100800 */
        /* <DEDUP_REMOVED lines=22> */
[----:B--2---:R-:W1:Y:S04]  /*53520*/  LDSM.16.M88.4 R16, [R91+UR13+0x40080] ;  /* 0x0400800d5b10783b */ /* 0x004e680008000200 */
[----:B------:R-:W2:Y:S04]  /*53530*/  LDSM.16.M88.4 R12, [R91+UR13+0x41080] ;  /* 0x0410800d5b0c783b */ /* 0x000ea80008000200 */
[----:B------:R-:W4:Y:S04]  /*53540*/  LDSM.16.M88.4 R24, [R91+UR13+0x42080] ;  /* 0x0420800d5b18783b */ /* 0x000f280008000200 */
[----:B------:R-:W4:Y:S04]  /*53550*/  LDSM.16.M88.4 R20, [R91+UR13+0x43080] ;  /* 0x0430800d5b14783b */ /* 0x000f280008000200 */
[----:B------:R-:W4:Y:S04]  /*53560*/  LDSM.16.M88.4 R32, [R91+UR13+0x44080] ;  /* 0x0440800d5b20783b */ /* 0x000f280008000200 */
[----:B------:R-:W4:Y:S04]  /*53570*/  LDSM.16.M88.4 R28, [R91+UR13+0x45080] ;  /* 0x0450800d5b1c783b */ /* 0x000f280008000200 */
[----:B------:R-:W4:Y:S04]  /*53580*/  LDSM.16.M88.4 R8, [R91+UR13+0x46080] ;  /* 0x0460800d5b08783b */ /* 0x000f280008000200 */
[----:B------:R-:W4:Y:S04]  /*53590*/  LDSM.16.M88.4 R4, [R91+UR13+0x47080] ;  /* 0x0470800d5b04783b */ /* 0x000f280008000200 */
[----:B-1----:R-:W-:Y:S01]  /*535a0*/  STL [R1+0x52cc], R18 ;  /* 0x0052cc1201007387 */ /* 0x002fe20000100800 */
[C---:B---3--:R-:W-:Y:S03]  /*535b0*/  HMMA.1688.F32.TF32 R72, R68.reuse, R50, R72 ;  /* 0x000000324448723c */ /* 0x048fe60000081048 */
[----:B------:R1:W-:Y:S04]  /*535c0*/  STL [R1+0x52c8], R19 ;  /* 0x0052c81301007387 */ /* 0x0003e80000100800 */
[----:B--2---:R-:W-:Y:S01]  /*535d0*/  STL [R1+0x52d4], R14 ;  /* 0x0052d40e01007387 */ /* 0x004fe20000100800 */
[C---:B----4-:R-:W-:Y:S03]  /*535e0*/  HMMA.1688.F32.TF32 R76, R68.reuse, R54, R76 ;  /* 0x00000036444c723c */ /* 0x050fe6000008104c */
[----:B------:R2:W-:Y:S03]  /*535f0*/  STL [R1+0x52d0], R15 ;  /* 0x0052d00f01007387 */ /* 0x0005e60000100800 */
[C---:B------:R-:W-:Y:S01]  /*53600*/  HMMA.1688.F32.TF32 R80, R68.reuse, R42, R80 ;  /* 0x0000002a4450723c */ /* 0x040fe20000081050 */
[----:B------:R-:W-:Y:S05]  /*53610*/  STL [R1+0x52dc], R26 ;  /* 0x0052dc1a01007387 */ /* 0x000fea0000100800 */
[----:B------:R-:W-:Y:S01]  /*53620*/  HMMA.1688.F32.TF32 R84, R68, R46, R84 ;  /* 0x0000002e4454723c */ /* 0x000fe20000081054 */
[----:B------:R-:W-:Y:S04]  /*53630*/  STL [R1+0x52d8], R27 ;  /* 0x0052d81b01007387 */ /* 0x000fe80000100800 */
[----:B------:R-:W-:Y:S04]  /*53640*/  STL [R1+0x52e4], R22 ;  /* 0x0052e41601007387 */ /* 0x000fe80000100800 */
[----:B------:R-:W-:Y:S04]  /*53650*/  STL [R1+0x52e0], R23 ;  /* 0x0052e01701007387 */ /* 0x000fe80000100800 */
[----:B------:R-:W-:Y:S04]  /*53660*/  STL [R1+0x52ec], R34 ;  /* 0x0052ec2201007387 */ /* 0x000fe80000100800 */
[----:B------:R3:W-:Y:S01]  /*53670*/  STL [R1+0x52e8], R35 ;  /* 0x0052e82301007387 */ /* 0x0007e20000100800 */
[----:B-1----:R-:W-:-:S03]  /*53680*/  IMAD.MOV.U32 R19, RZ, RZ, R83 ;  /* 0x000000ffff137224 */ /* 0x002fc600078e0053 */
[----:B------:R-:W-:Y:S01]  /*53690*/  STL [R1+0x52f4], R30 ;  /* 0x0052f41e01007387 */ /* 0x000fe20000100800 */
[----:B------:R-:W-:-:S03]  /*536a0*/  IMAD.MOV.U32 R18, RZ, RZ, R82 ;  /* 0x000000ffff127224 */ /* 0x000fc600078e0052 */
[----:B------:R1:W-:Y:S01]  /*536b0*/  STL [R1+0x52f0], R31 ;  /* 0x0052f01f01007387 */ /* 0x0003e20000100800 */
[----:B--2---:R-:W-:-:S03]  /*536c0*/  MOV R15, R81 ;  /* 0x00000051000f7202 */ /* 0x004fc60000000f00 */
[----:B------:R-:W-:Y:S01]  /*536d0*/  STL [R1+0x52fc], R10 ;  /* 0x0052fc0a01007387 */ /* 0x000fe20000100800 */
[----:B------:R-:W-:-:S03]  /*536e0*/  IMAD.MOV.U32 R14, RZ, RZ, R80 ;  /* 0x000000ffff0e7224 */ /* 0x000fc600078e0050 */
[----:B------:R-:W-:Y:S01]  /*536f0*/  STL [R1+0x52f8], R11 ;  /* 0x0052f80b01007387 */ /* 0x000fe20000100800 */
[----:B---3--:R-:W-:-:S03]  /*53700*/  MOV R35, R79 ;  /* 0x0000004f00237202 */ /* 0x008fc60000000f00 */
[----:B------:R-:W-:Y:S01]  /*53710*/  STL [R1+0x5304], R6 ;  /* 0x0053040601007387 */ /* 0x000fe20000100800 */
[----:B------:R-:W-:-:S03]  /*53720*/  IMAD.MOV.U32 R34, RZ, RZ, R78 ;  /* 0x000000ffff227224 */ /* 0x000fc600078e004e */
[----:B------:R-:W-:Y:S01]  /*53730*/  STL [R1+0x5300], R7 ;  /* 0x0053000701007387 */ /* 0x000fe20000100800 */
[----:B-1----:R-:W-:-:S03]  /*53740*/  IMAD.MOV.U32 R31, RZ, RZ, R77 ;  /* 0x000000ffff1f7224 */ /* 0x002fc600078e004d */
[----:B------:R-:W-:Y:S01]  /*53750*/  STL.64 [R1+0x780], R84 ;  /* 0x0007805401007387 */ /* 0x000fe20000100a00 */
[----:B------:R-:W-:-:S03]  /*53760*/  MOV R30, R76 ;  /* 0x0000004c001e7202 */ /* 0x000fc60000000f00 */
[----:B------:R1:W-:Y:S04]  /*53770*/  STL.64 [R1+0x788], R86 ;  /* 0x0007885601007387 */ /* 0x0003e80000100a00 */
[----:B------:R2:W-:Y:S04]  /*53780*/  STL [R1+0x5314], R19 ;  /* 0x0053141301007387 */ /* 0x0005e80000100800 */
[----:B------:R3:W-:Y:S04]  /*53790*/  STL [R1+0x5310], R18 ;  /* 0x0053101201007387 */ /* 0x0007e80000100800 */
[----:B------:R-:W-:Y:S01]  /*537a0*/  STL [R1+0x530c], R15 ;  /* 0x00530c0f01007387 */ /* 0x000fe20000100800 */
[----:B------:R-:W-:-:S03]  /*537b0*/  IMAD.MOV.U32 R22, RZ, RZ, R72 ;  /* 0x000000ffff167224 */ /* 0x000fc600078e0048 */
[----:B------:R4:W-:Y:S01]  /*537c0*/  STL [R1+0x5308], R14 ;  /* 0x0053080e01007387 */ /* 0x0009e20000100800 */
[----:B------:R-:W-:-:S03]  /*537d0*/  IMAD.MOV.U32 R23, RZ, RZ, R73 ;  /* 0x000000ffff177224 */ /* 0x000fc600078e0049 */
[----:B------:R4:W-:Y:S01]  /*537e0*/  STL [R1+0x5324], R35 ;  /* 0x0053242301007387 */ /* 0x0009e20000100800 */
[----:B------:R-:W-:-:S03]  /*537f0*/  IMAD.MOV.U32 R72, RZ, RZ, R56 ;  /* 0x000000ffff487224 */ /* 0x000fc600078e0038 */
[----:B------:R-:W-:Y:S01]  /*53800*/  STL [R1+0x5320], R34 ;  /* 0x0053202201007387 */ /* 0x000fe20000100800 */
[----:B------:R-:W-:-:S03]  /*53810*/  MOV R26, R74 ;  /* 0x0000004a001a7202 */ /* 0x000fc60000000f00 */
[----:B------:R4:W-:Y:S01]  /*53820*/  STL [R1+0x531c], R31 ;  /* 0x00531c1f01007387 */ /* 0x0009e20000100800 */
[----:B------:R-:W-:Y:S01]  /*53830*/  MOV R73, R57 ;  /* 0x0000003900497202 */ /* 0x000fe20000000f00 */
[----:B------:R-:W-:Y:S02]  /*53840*/  IMAD.MOV.U32 R27, RZ, RZ, R75 ;  /* 0x000000ffff1b7224 */ /* 0x000fe400078e004b */
[----:B------:R4:W-:Y:S01]  /*53850*/  STL [R1+0x5318], R30 ;  /* 0x0053181e01007387 */ /* 0x0009e20000100800 */
[----:B------:R-:W-:-:S03]  /*53860*/  IMAD.MOV.U32 R74, RZ, RZ, R248 ;  /* 0x000000ffff4a7224 */ /* 0x000fc600078e00f8 */
[----:B------:R-:W2:Y:S01]  /*53870*/  LDL.LU R56, [R1+0x54b4] ;  /* 0x0054b40001387983 */ /* 0x000ea20000300800 */
[----:B------:R-:W-:-:S03]  /*53880*/  IMAD.MOV.U32 R75, RZ, RZ, R249 ;  /* 0x000000ffff4b7224 */ /* 0x000fc600078e00f9 */
[----:B------:R-:W3:Y:S04]  /*53890*/  LDL.LU R57, [R1+0x54b0] ;  /* 0x0054b00001397983 */ /* 0x000ee80000300800 */
[----:B------:R-:W4:Y:S04]  /*538a0*/  LDL.LU R248, [R1+0x54ac] ;  /* 0x0054ac0001f87983 */ /* 0x000f280000300800 */
        /* <DEDUP_REMOVED lines=23> */
[----:B------:R-:W-:-:S02]  /*53a20*/  IMAD.MOV.U32 R76, RZ, RZ, R41 ;  /* 0x000000ffff4c7224 */ /* 0x000fc400078e0029 */
[----:B------:R-:W-:Y:S01]  /*53a30*/  IMAD.MOV.U32 R77, RZ, RZ, R40 ;  /* 0x000000ffff4d7224 */ /* 0x000fe200078e0028 */
[----:B------:R-:W-:Y:S01]  /*53a40*/  MOV R78, R37 ;  /* 0x00000025004e7202 */ /* 0x000fe20000000f00 */
[----:B------:R-:W-:Y:S02]  /*53a50*/  IMAD.MOV.U32 R79, RZ, RZ, R36 ;  /* 0x000000ffff4f7224 */ /* 0x000fe400078e0024 */
[----:B-1----:R-:W-:Y:S02]  /*53a60*/  IMAD.MOV.U32 R86, RZ, RZ, R53 ;  /* 0x000000ffff567224 */ /* 0x002fe400078e0035 */
[----:B------:R-:W-:Y:S01]  /*53a70*/  IMAD.MOV.U32 R87, RZ, RZ, R52 ;  /* 0x000000ffff577224 */ /* 0x000fe200078e0034 */
[----:B------:R-:W-:Y:S01]  /*53a80*/  MOV R80, R49 ;  /* 0x0000003100507202 */ /* 0x000fe20000000f00 */
[----:B------:R-:W-:Y:S01]  /*53a90*/  IMAD.MOV.U32 R81, RZ, RZ, R48 ;  /* 0x000000ffff517224 */ /* 0x000fe200078e0030 */
[----:B------:R-:W-:Y:S01]  /*53aa0*/  MOV R83, R44 ;  /* 0x0000002c00537202 */ /* 0x000fe20000000f00 */
[----:B------:R-:W-:Y:S01]  /*53ab0*/  IMAD.MOV.U32 R82, RZ, RZ, R45 ;  /* 0x000000ffff527224 */ /* 0x000fe200078e002d */
[C---:B------:R-:W-:Y:S06]  /*53ac0*/  HMMA.1688.F32.TF32 R52, R64.reuse, R32, R76 ;  /* 0x000000204034723c */ /* 0x040fec000008104c */
[----:B------:R-:W-:Y:S06]  /*53ad0*/  HMMA.1688.F32.TF32 R48, R64, R20, R80 ;  /* 0x000000144030723c */ /* 0x000fec0000081050 */
[----:B---3--:R-:W-:Y:S01]  /*53ae0*/  HMMA.1688.F32.TF32 R40, R68, R62, R112 ;  /* 0x0000003e4428723c */ /* 0x008fe20000081070 */
[----:B--2---:R-:W-:Y:S01]  /*53af0*/  MOV R94, R249 ;  /* 0x000000f9005e7202 */ /* 0x004fe20000000f00 */
[----:B----4-:R-:W-:Y:S01]  /*53b00*/  IMAD.MOV.U32 R95, RZ, RZ, R248 ;  /* 0x000000ffff5f7224 */ /* 0x010fe200078e00f8 */
[----:B------:R-:W-:-:S15]  /*53b10*/  MOV R85, R56 ;  /* 0x0000003800557202 */ /* 0x000fde0000000f00 */
[----:B------:R-:W-:-:S06]  /*53b20*/  NOP ;  /* 0x0000000000007918 */ /* 0x000fcc0000000000 */
[----:B------:R-:W-:Y:S01]  /*53b30*/  IMAD.MOV.U32 R6, RZ, RZ, R40 ;  /* 0x000000ffff067224 */ /* 0x000fe200078e0028 */
[----:B------:R-:W-:Y:S01]  /*53b40*/  MOV R7, R41 ;  /* 0x0000002900077202 */ /* 0x000fe20000000f00 */
[----:B------:R-:W-:Y:S02]  /*53b50*/  IMAD.MOV.U32 R10, RZ, RZ, R42 ;  /* 0x000000ffff0a7224 */ /* 0x000fe400078e002a */
[----:B------:R-:W-:Y:S02]  /*53b60*/  IMAD.MOV.U32 R11, RZ, RZ, R43 ;  /* 0x000000ffff0b7224 */ /* 0x000fe400078e002b */
[C---:B------:R-:W-:Y:S06]  /*53b70*/  HMMA.1688.F32.TF32 R40, R68.reuse, R58, R108 ;  /* 0x0000003a4428723c */ /* 0x040fec000008106c */
[----:B------:R-:W-:Y:S01]  /*53b80*/  HMMA.1688.F32.TF32 R36, R68, R38, R104 ;  /* 0x000000264424723c */ /* 0x000fe20000081068 */
[----:B------:R-:W-:-:S15]  /*53b90*/  IMAD.MOV.U32 R84, RZ, RZ, R57 ;  /* 0x000000ffff547224 */ /* 0x000fde00078e0039 */
[----:B------:R-:W-:-:S02]  /*53ba0*/  NOP ;  /* 0x0000000000007918 */ /* 0x000fc40000000000 */
[----:B------:R-:W-:Y:S01]  /*53bb0*/  MOV R19, R40 ;  /* 0x0000002800137202 */ /* 0x000fe20000000f00 */
[----:B------:R-:W-:Y:S01]  /*53bc0*/  IMAD.MOV.U32 R18, RZ, RZ, R41 ;  /* 0x000000ffff127224 */ /* 0x000fe200078e0029 */
[----:B------:R-:W-:Y:S01]  /*53bd0*/  MOV R14, R43 ;  /* 0x0000002b000e7202 */ /* 0x000fe20000000f00 */
[----:B------:R-:W-:Y:S02]  /*53be0*/  IMAD.MOV.U32 R15, RZ, RZ, R42 ;  /* 0x000000ffff0f7224 */ /* 0x000fe400078e002a */
[----:B------:R-:W-:Y:S06]  /*53bf0*/  HMMA.1688.F32.TF32 R40, R64, R12, R88 ;  /* 0x0000000c4028723c */ /* 0x000fec0000081058 */
[----:B------:R-:W-:Y:S01]  /*53c00*/  HMMA.1688.F32.TF32 R248, R68, R250, R100 ;  /* 0x000000fa44f8723c */ /* 0x000fe20000081064 */
[----:B------:R-:W-:Y:S01]  /*53c10*/  IMAD.MOV.U32 R35, RZ, RZ, R36 ;  /* 0x000000ffff237224 */ /* 0x000fe200078e0024 */
[----:B------:R-:W-:Y:S01]  /*53c20*/  MOV R31, R38 ;  /* 0x00000026001f7202 */ /* 0x000fe20000000f00 */
[----:B------:R-:W-:-:S02]  /*53c30*/  IMAD.MOV.U32 R34, RZ, RZ, R37 ;  /* 0x000000ffff227224 */ /* 0x000fc400078e0025 */
[----:B------:R-:W-:Y:S02]  /*53c40*/  IMAD.MOV.U32 R30, RZ, RZ, R39 ;  /* 0x000000ffff1e7224 */ /* 0x000fe400078e0027 */
[C---:B------:R-:W-:Y:S06]  /*53c50*/  HMMA.1688.F32.TF32 R36, R64.reuse, R16, R92 ;  /* 0x000000104024723c */ /* 0x040fec000008105c */
[C---:B------:R-:W-:Y:S10]  /*53c60*/  HMMA.1688.F32.TF32 R44, R64.reuse, R24, R84 ;  /* 0x00000018402c723c */ /* 0x040ff40000081054 */
        /* <DEDUP_REMOVED lines=39> */
[----:B------:R-:W2:Y:S01]  /*53ee0*/  LDL.LU R87, [R1+0x61c] ;  /* 0x00061c0001577983 */ /* 0x000ea20000300800 */
[-C--:B------:R-:W-:Y:S03]  /*53ef0*/  HMMA.1688.F32.TF32 R56, R64, R28.reuse, R72 ;  /* 0x0000001c4038723c */ /* 0x080fe60000081048 */
        /* <DEDUP_REMOVED lines=42> */
[----:B------:R-:W-:Y:S04]  /*541a0*/  STL.64 [R1+0x5390], R58 ;  /* 0x0053903a01007387 */ /* 0x000fe80000100a00 */
[----:B------:R-:W-:Y:S01]  /*541b0*/  STL.64 [R1+0x5388], R56 ;  /* 0x0053883801007387 */ /* 0x000fe20000100a00 */
[C---:B----4-:R-:W-:Y:S06]  /*541c0*/  HMMA.1688.F32.TF32 R88, R96.reuse, R28, R88 ;  /* 0x0000001c6058723c */ /* 0x050fec0000081058 */
[C---:B--2---:R-:W-:Y:S06]  /*541d0*/  HMMA.1688.F32.TF32 R84, R96.reuse, R32, R84 ;  /* 0x000000206054723c */ /* 0x044fec0000081054 */
[C---:B---3--:R-:W-:Y:S06]  /*541e0*/  HMMA.1688.F32.TF32 R80, R96.reuse, R20, R80 ;  /* 0x000000146050723c */ /* 0x048fec0000081050 */
[----:B------:R-:W-:Y:S06]  /*541f0*/  HMMA.1688.F32.TF32 R72, R96, R12, R72 ;  /* 0x0000000c6048723c */ /* 0x000fec0000081048 */
[C---:B------:R-:W-:Y:S06]  /*54200*/  HMMA.1688.F32.TF32 R60, R64.reuse, R8, R148 ;  /* 0x00000008403c723c */ /* 0x040fec0000081094 */
[----:B------:R-:W-:Y:S06]  /*54210*/  HMMA.1688.F32.TF32 R64, R64, R4, R144 ;  /* 0x000000044040723c */ /* 0x000fec0000081090 */
[C---:B------:R-:W-:Y:S01]  /*54220*/  HMMA.1688.F32.TF32 R68, R96.reuse, R16, R140 ;  /* 0x000000106044723c */ /* 0x040fe2000008108c */
[----:B------:R-:W-:Y:S04]  /*54230*/  LDS R140, [R3+UR12+0x8080] ;  /* 0x0080800c038c7984 */ /* 0x000fe80008000800 */
[----:B------:R-:W-:Y:S01]  /*54240*/  LDS R142, [R3+UR12+0x9080] ;  /* 0x0090800c038e7984 */ /* 0x000fe20008000800 */
[C---:B------:R-:W-:Y:S06]  /*54250*/  HMMA.1688.F32.TF32 R76, R96.reuse, R24, R76 ;  /* 0x00000018604c723c */ /* 0x040fec000008104c */
[C---:B------:R-:W-:Y:S01]  /*54260*/  HMMA.1688.F32.TF32 R92, R96.reuse, R8, R92 ;  /* 0x00000008605c723c */ /* 0x040fe2000008105c */
[----:B------:R-:W-:Y:S04]  /*54270*/  STL.64 [R1+0x53a0], R62 ;  /* 0x0053a03e01007387 */ /* 0x000fe80000100a00 */
[----:B------:R-:W-:Y:S01]  /*54280*/  LDS R141, [R252+UR12+0x8080] ;  /* 0x0080800cfc8d7984 */ /* 0x000fe20008000800 */
[----:B------:R-:W-:Y:S06]  /*54290*/  HMMA.1688.F32.TF32 R96, R96, R4, R136 ;  /* 0x000000046060723c */ /* 0x000fec0000081088 */
[C---:B------:R-:W-:Y:S01]  /*542a0*/  HMMA.1688.F32.TF32 R100, R128.reuse, R16, R100 ;  /* 0x000000108064723c */ /* 0x040fe20000081064 */
[----:B------:R-:W-:Y:S05]  /*542b0*/  STL.64 [R1+0x5398], R60 ;  /* 0x0053983c01007387 */ /* 0x000fea0000100a00 */
[-C--:B------:R-:W-:Y:S01]  /*542c0*/  HMMA.1688.F32.TF32 R104, R128, R12.reuse, R104 ;  /* 0x0000000c8068723c */ /* 0x080fe20000081068 */
[----:B------:R-:W-:Y:S04]  /*542d0*/  STL.64 [R1+0x53b0], R66 ;  /* 0x0053b04201007387 */ /* 0x000fe80000100a00 */
[----:B------:R-:W-:Y:S06]  /*542e0*/  STL.64 [R1+0x53a8], R64 ;  /* 0x0053a84001007387 */ /* 0x000fec0000100a00 */
        /* <DEDUP_REMOVED lines=64> */
[----:B------:R-:W4:Y:S04]  /*546f0*/  LDS R143, [R252+UR12+0x9080] ;  /* 0x0090800cfc8f7984 */ /* 0x000f280008000800 */
[----:B------:R-:W-:Y:S04]  /*54700*/  LDS R136, [R0+UR12+0x8100] ;  /* 0x0081000c00887984 */ /* 0x000fe80008000800 */
[----:B------:R-:W-:Y:S04]  /*54710*/  LDS R138, [R0+UR12+0x9100] ;  /* 0x0091000c008a7984 */ /* 0x000fe80008000800 */
[----:B------:R-:W-:Y:S04]  /*54720*/  LDS R137, [R2+UR12+0x8100] ;  /* 0x0081000c02897984 */ /* 0x000fe80008000800 */
[----:B------:R-:W1:Y:S01]  /*54730*/  LDS R139, [R2+UR12+0x9100] ;  /* 0x0091000c028b7984 */ /* 0x000e620008000800 */
[C---:B----4-:R-:W-:Y:S06]  /*54740*/  HMMA.1688.F32.TF32 R36, R140.reuse, R12, R196 ;  /* 0x0000000c8c24723c */ /* 0x050fec00000810c4 */
[----:B--2---:R-:W-:-:S15]  /*54750*/  HMMA.1688.F32.TF32 R40, R140, R16, R200 ;  /* 0x000000108c28723c */ /* 0x004fde00000810c8 */
[----:B------:R-:W-:-:S03]  /*54760*/  NOP ;  /* 0x0000000000007918 */ /* 0x000fc60000000000 */
[----:B------:R-:W-:Y:S01]  /*54770*/  IMAD.MOV.U32 R97, RZ, RZ, R36 ;  /* 0x000000ffff617224 */ /* 0x000fe200078e0024 */
[----:B------:R-:W-:Y:S01]  /*54780*/  MOV R99, R38 ;  /* 0x0000002600637202 */ /* 0x000fe20000000f00 */
[----:B------:R-:W-:Y:S02]  /*54790*/  IMAD.MOV.U32 R98, RZ, RZ, R37 ;  /* 0x000000ffff627224 */ /* 0x000fe400078e0025 */
[----:B------:R-:W-:Y:S02]  /*547a0*/  IMAD.MOV.U32 R107, RZ, RZ, R39 ;  /* 0x000000ffff6b7224 */ /* 0x000fe400078e0027 */
[C---:B---3--:R-:W-:Y:S01]  /*547b0*/  HMMA.1688.F32.TF32 R36, R140.reuse, R24, R192 ;  /* 0x000000188c24723c */ /* 0x048fe200000810c0 */
[----:B------:R-:W-:Y:S04]  /*547c0*/  STL.64 [R1+0x490], R40 ;  /* 0x0004902801007387 */ /* 0x000fe80000100a00 */
[----:B------:R2:W-:Y:S01]  /*547d0*/  STL.64 [R1+0x498], R42 ;  /* 0x0004982a01007387 */ /* 0x0005e20000100a00 */
[----:B------:R-:W-:Y:S01]  /*547e0*/  HMMA.1688.F32.TF32 R44, R140, R28, R180 ;  /* 0x0000001c8c2c723c */ /* 0x000fe200000810b4 */
[----:B------:R-:W-:Y:S01]  /*547f0*/  IMAD.MOV.U32 R216, RZ, RZ, R228 ;  /* 0x000000ffffd87224 */ /* 0x000fe200078e00e4 */
[----:B------:R-:W-:Y:S01]  /*54800*/  MOV R217, R233 ;  /* 0x000000e900d97202 */ /* 0x000fe20000000f00 */
[----:B------:R-:W-:Y:S01]  /*54810*/  IMAD.MOV.U32 R218, RZ, RZ, R234 ;  /* 0x000000ffffda7224 */ /* 0x000fe200078e00ea */
[----:B------:R-:W-:Y:S01]  /*54820*/  MOV R220, R232 ;  /* 0x000000e800dc7202 */ /* 0x000fe20000000f00 */
[----:B------:R-:W-:Y:S01]  /*54830*/  IMAD.MOV.U32 R219, RZ, RZ, R235 ;  /* 0x000000ffffdb7224 */ /* 0x000fe200078e00eb */
[----:B------:R-:W-:Y:S01]  /*54840*/  HMMA.1688.F32.TF32 R108, R128, R24, R108 ;  /* 0x00000018806c723c */ /* 0x000fe2000008106c */
[----:B------:R-:W-:Y:S01]  /*54850*/  IMAD.MOV.U32 R221, RZ, RZ, R236 ;  /* 0x000000ffffdd7224 */ /* 0x000fe200078e00ec */
[----:B------:R-:W-:Y:S01]  /*54860*/  MOV R222, R238 ;  /* 0x000000ee00de7202 */ /* 0x000fe20000000f00 */
[----:B------:R-:W-:Y:S01]  /*54870*/  IMAD.MOV.U32 R223, RZ, RZ, R239 ;  /* 0x000000ffffdf7224 */ /* 0x000fe200078e00ef */
[----:B------:R-:W-:Y:S01]  /*54880*/  MOV R224, R231 ;  /* 0x000000e700e07202 */ /* 0x000fe20000000f00 */
[----:B------:R-:W-:Y:S01]  /*54890*/  IMAD.MOV.U32 R225, RZ, RZ, R230 ;  /* 0x000000ffffe17224 */ /* 0x000fe200078e00e6 */
[-C--:B--2---:R-:W-:Y:S01]  /*548a0*/  HMMA.1688.F32.TF32 R40, R140, R20.reuse, R188 ;  /* 0x000000148c28723c */ /* 0x084fe200000810bc */
[----:B------:R-:W-:Y:S01]  /*548b0*/  MOV R226, R229 ;  /* 0x000000e500e27202 */ /* 0x000fe20000000f00 */
[----:B------:R-:W-:Y:S01]  /*548c0*/  IMAD.MOV.U32 R227, RZ, RZ, R244 ;  /* 0x000000ffffe37224 */ /* 0x000fe200078e00f4 */
[----:B------:R-:W-:Y:S01]  /*548d0*/  MOV R248, R245 ;  /* 0x000000f500f87202 */ /* 0x000fe20000000f00 */
[----:B------:R-:W-:Y:S01]  /*548e0*/  IMAD.MOV.U32 R249, RZ, RZ, R246 ;  /* 0x000000fffff97224 */ /* 0x000fe200078e00f6 */
[----:B------:R-:W-:Y:S01]  /*548f0*/  MOV R250, R247 ;  /* 0x000000f700fa7202 */ /* 0x000fe20000000f00 */
[----:B------:R-:W-:Y:S01]  /*54900*/  IMAD.MOV.U32 R101, RZ, RZ, R36 ;  /* 0x000000ffff657224 */ /* 0x000fe200078e0024 */
[----:B------:R-:W-:Y:S01]  /*54910*/  MOV R102, R37 ;  /* 0x0000002500667202 */ /* 0x000fe20000000f00 */
[----:B------:R-:W-:Y:S01]  /*54920*/  IMAD.MOV.U32 R103, RZ, RZ, R38 ;  /* 0x000000ffff677224 */ /* 0x000fe200078e0026 */
[----:B------:R-:W-:Y:S01]  /*54930*/  HMMA.1688.F32.TF32 R112, R128, R20, R112 ;  /* 0x000000148070723c */ /* 0x000fe20000081070 */
[----:B------:R-:W-:Y:S01]  /*54940*/  IMAD.MOV.U32 R96, RZ, RZ, R39 ;  /* 0x000000ffff607224 */ /* 0x000fe200078e0027 */
[----:B------:R-:W-:Y:S04]  /*54950*/  LDS R192, [R0+UR12+0x8280] ;  /* 0x0082800c00c07984 */ /* 0x000fe80008000800 */
[-C--:B------:R-:W-:Y:S01]  /*54960*/  HMMA.1688.F32.TF32 R36, R140, R32.reuse, R184 ;  /* 0x000000208c24723c */ /* 0x080fe200000810b8 */
[----:B------:R-:W-:Y:S01]  /*54970*/  IMAD.MOV.U32 R251, RZ, RZ, R240 ;  /* 0x000000fffffb7224 */ /* 0x000fe200078e00f0 */
[----:B------:R-:W-:Y:S04]  /*54980*/  LDS R194, [R0+UR12+0x9280] ;  /* 0x0092800c00c27984 */ /* 0x000fe80008000800 */
[C---:B------:R-:W-:Y:S01]  /*54990*/  HMMA.1688.F32.TF32 R116, R128.reuse, R32, R116 ;  /* 0x000000208074723c */ /* 0x040fe20000081074 */
[----:B------:R-:W-:Y:S04]  /*549a0*/  LDS R193, [R2+UR12+0x8280] ;  /* 0x0082800c02c17984 */ /* 0x000fe80008000800 */
[----:B------:R-:W-:Y:S04]  /*549b0*/  STL.64 [R1+0x3f0], R40 ;  /* 0x0003f02801007387 */ /* 0x000fe80000100a00 */
[----:B------:R2:W-:Y:S01]  /*549c0*/  STL.64 [R1+0x3f8], R42 ;  /* 0x0003f82a01007387 */ /* 0x0005e20000100a00 */
[----:B------:R-:W-:Y:S03]  /*549d0*/  HMMA.1688.F32.TF32 R120, R128, R28, R120 ;  /* 0x0000001c8078723c */ /* 0x000fe60000081078 */
[----:B------:R-:W-:Y:S04]  /*549e0*/  LDS R195, [R2+UR12+0x9280] ;  /* 0x0092800c02c37984 */ /* 0x000fe80008000800 */
[----:B------:R-:W-:Y:S01]  /*549f0*/  STL.64 [R1+0x3e0], R36 ;  /* 0x0003e02401007387 */ /* 0x000fe20000100a00 */
[C---:B--2---:R-:W-:Y:S03]  /*54a00*/  HMMA.1688.F32.TF32 R40, R140.reuse, R8, R176 ;  /* 0x000000088c28723c */ /* 0x044fe600000810b0 */
[----:B------:R2:W-:Y:S03]  /*54a10*/  STL.64 [R1+0x3e8], R38 ;  /* 0x0003e82601007387 */ /* 0x0005e60000100a00 */
[----:B--2---:R-:W-:Y:S01]  /*54a20*/  HMMA.1688.F32.TF32 R36, R140, R4, R144 ;  /* 0x000000048c24723c */ /* 0x004fe20000081090 */
[----:B------:R-:W-:Y:S04]  /*54a30*/  STL.64 [R1+0x3d0], R44 ;  /* 0x0003d02c01007387 */ /* 0x000fe80000100a00 */
[----:B------:R1:W-:Y:S04]  /*54a40*/  STL.64 [R1+0x3d8], R46 ;  /* 0x0003d82e01007387 */ /* 0x0003e80000100a00 */
[----:B------:R-:W2:Y:S08]  /*54a50*/  LDL.LU R144, [R1+0x2c0] ;  /* 0x0002c00001907983 */ /* 0x000eb00000300800 */
[----:B------:R-:W-:Y:S04]  /*54a60*/  STL.64 [R1+0x3c0], R40 ;  /* 0x0003c02801007387 */ /* 0x000fe80000100a00 */
[----:B------:R3:W-:Y:S04]  /*54a70*/  STL.64 [R1+0x3c8], R42 ;  /* 0x0003c82a01007387 */ /* 0x0007e80000100a00 */
[----:B------:R-:W-:Y:S04]  /*54a80*/  STL.64 [R1+0x3b0], R36 ;  /* 0x0003b02401007387 */ /* 0x000fe80000100a00 */
[----:B------:R4:W-:Y:S04]  /*54a90*/  STL.64 [R1+0x3b8], R38 ;  /* 0x0003b82601007387 */ /* 0x0009e80000100a00 */
[----:B------:R-:W2:Y:S04]  /*54aa0*/  LDL.LU R145, [R1+0x2c4] ;  /* 0x0002c40001917983 */ /* 0x000ea80000300800 */
[----:B------:R-:W2:Y:S04]  /*54ab0*/  LDL.LU R146, [R1+0x2c8] ;  /* 0x0002c80001927983 */ /* 0x000ea80000300800 */
[----:B------:R-:W2:Y:S01]  /*54ac0*/  LDL.LU R147, [R1+0x2cc] ;  /* 0x0002cc0001937983 */ /* 0x000ea20000300800 */
[C---:B-1----:R-:W-:Y:S06]  /*54ad0*/  HMMA.1688.F32.TF32 R44, R136.reuse, R16, R172 ;  /* 0x00000010882c723c */ /* 0x042fec00000810ac */
[C---:B---3--:R-:W-:Y:S06]  /*54ae0*/  HMMA.1688.F32.TF32 R40, R136.reuse, R12, R168 ;  /* 0x0000000c8828723c */ /* 0x048fec00000810a8 */
[C---:B----4-:R-:W-:Y:S11]  /*54af0*/  HMMA.1688.F32.TF32 R36, R136.reuse, R24, R164 ;  /* 0x000000188824723c */ /* 0x050ff600000810a4 */
[----:B------:R-:W-:Y:S04]  /*54b00*/  STL.64 [R1+0x3a0], R44 ;  /* 0x0003a02c01007387 */ /* 0x000fe80000100a00 */
[----:B------:R1:W-:Y:S04]  /*54b10*/  STL.64 [R1+0x3a8], R46 ;  /* 0x0003a82e01007387 */ /* 0x0003e80000100a00 */
[----:B------:R-:W-:Y:S04]  /*54b20*/  STL.64 [R1+0x310], R40 ;  /* 0x0003102801007387 */ /* 0x000fe80000100a00 */
[----:B------:R3:W-:Y:S01]  /*54b30*/  STL.64 [R1+0x318], R42 ;  /* 0x0003182a01007387 */ /* 0x0007e20000100a00 */
[C---:B-1----:R-:W-:Y:S03]  /*54b40*/  HMMA.1688.F32.TF32 R44, R136.reuse, R20, R160 ;  /* 0x00000014882c723c */ /* 0x042fe600000810a0 */
[----:B------:R-:W-:Y:S04]  /*54b50*/  STL.64 [R1+0x300], R36 ;  /* 0x0003002401007387 */ /* 0x000fe80000100a00 */
[----:B------:R1:W-:Y:S01]  /*54b60*/  STL.64 [R1+0x308], R38 ;  /* 0x0003082601007387 */ /* 0x0003e20000100a00 */
[C---:B---3--:R-:W-:Y:S06]  /*54b70*/  HMMA.1688.F32.TF32 R40, R136.reuse, R32, R152 ;  /* 0x000000208828723c */ /* 0x048fec0000081098 */
[C---:B-1----:R-:W-:Y:S09]  /*54b80*/  HMMA.1688.F32.TF32 R36, R136.reuse, R28, R148 ;  /* 0x0000001c8824723c */ /* 0x042ff20000081094 */
[----:B------:R-:W-:Y:S04]  /*54b90*/  STL.64 [R1+0x2f0], R44 ;  /* 0x0002f02c01007387 */ /* 0x000fe80000100a00 */
[----:B------:R-:W-:Y:S04]  /*54ba0*/  STL.64 [R1+0x2f8], R46 ;  /* 0x0002f82e01007387 */ /* 0x000fe80000100a00 */
[----:B------:R-:W3:Y:S04]  /*54bb0*/  LDL.LU R176, [R1+0x1f0] ;  /* 0x0001f00001b07983 */ /* 0x000ee80000300800 */
[----:B------:R-:W-:Y:S04]  /*54bc0*/  STL.64 [R1+0x2e0], R40 ;  /* 0x0002e02801007387 */ /* 0x000fe80000100a00 */
[----:B------:R-:W-:Y:S04]  /*54bd0*/  STL.64 [R1+0x2e8], R42 ;  /* 0x0002e82a01007387 */ /* 0x000fe80000100a00 */
[----:B------:R-:W-:Y:S04]  /*54be0*/  STL.64 [R1+0x2d0], R36 ;  /* 0x0002d02401007387 */ /* 0x000fe80000100a00 */
[----:B------:R2:W-:Y:S04]  /*54bf0*/  STL.64 [R1+0x2d8], R38 ;  /* 0x0002d82601007387 */ /* 0x0005e80000100a00 */
        /* <DEDUP_REMOVED lines=24> */
[----:B------:R-:W2:-:S15]  /*54d80*/  LDL.LU R144, [R1+0x1d0] ;  /* 0x0001d00001907983 */ /* 0x000e9e0000300800 */
[----:B------:R-:W-:-:S05]  /*54d90*/  NOP ;  /* 0x0000000000007918 */ /* 0x000fca0000000000 */
[----:B------:R-:W-:Y:S04]  /*54da0*/  STL.64 [R1+0x2c0], R36 ;  /* 0x0002c02401007387 */ /* 0x000fe80000100a00 */
[----:B------:R3:W-:Y:S04]  /*54db0*/  STL.64 [R1+0x2c8], R38 ;  /* 0x0002c82601007387 */ /* 0x0007e80000100a00 */
        /* <DEDUP_REMOVED lines=11> */
[C---:B------:R-:W-:Y:S03]  /*54e70*/  HMMA.1688.F32.TF32 R124, R128.reuse, R8, R124 ;  /* 0x00000008807c723c */ /* 0x040fe6000008107c */
[----:B------:R-:W2:Y:S03]  /*54e80*/  LDL.LU R172, [R1+0xd0] ;  /* 0x0000d00001ac7983 */ /* 0x000ea60000300800 */
[-C--:B------:R-:W-:Y:S01]  /*54e90*/  HMMA.1688.F32.TF32 R128, R128, R4.reuse, R132 ;  /* 0x000000048080723c */ /* 0x080fe20000081084 */
[----:B------:R-:W-:Y:S04]  /*54ea0*/  LDS R132, [R3+UR12+0x8100] ;  /* 0x0081000c03847984 */ /* 0x000fe80008000800 */
[----:B------:R-:W-:Y:S04]  /*54eb0*/  LDS R134, [R3+UR12+0x9100] ;  /* 0x0091000c03867984 */ /* 0x000fe80008000800 */
[----:B------:R-:W-:Y:S04]  /*54ec0*/  LDS R133, [R252+UR12+0x8100] ;  /* 0x0081000cfc857984 */ /* 0x000fe80008000800 */
[----:B------:R-:W4:Y:S04]  /*54ed0*/  LDS R135, [R252+UR12+0x9100] ;  /* 0x0091000cfc877984 */ /* 0x000f280008000800 */
[----:B------:R-:W2:Y:S04]  /*54ee0*/  LDL.LU R173, [R1+0xd4] ;  /* 0x0000d40001ad7983 */ /* 0x000ea80000300800 */
[----:B------:R-:W2:Y:S04]  /*54ef0*/  LDL.LU R174, [R1+0xd8] ;  /* 0x0000d80001ae7983 */ /* 0x000ea80000300800 */
[----:B------:R-:W2:Y:S04]  /*54f00*/  LDL.LU R175, [R1+0xdc] ;  /* 0x0000dc0001af7983 */ /* 0x000ea80000300800 */
[----:B------:R-:W2:Y:S04]  /*54f10*/  LDL.LU R168, [R1+0xb0] ;  /* 0x0000b00001a87983 */ /* 0x000ea80000300800 */
[----:B------:R-:W2:Y:S04]  /*54f20*/  LDL.LU R169, [R1+0xb4] ;  /* 0x0000b40001a97983 */ /* 0x000ea80000300800 */
[----:B------:R-:W2:Y:S04]  /*54f30*/  LDL.LU R170, [R1+0xb8] ;  /* 0x0000b80001aa7983 */ /* 0x000ea80000300800 */
[----:B------:R-:W2:Y:S01]  /*54f40*/  LDL.LU R171, [R1+0xbc] ;  /* 0x0000bc0001ab7983 */ /* 0x000ea20000300800 */
[----:B---3--:R-:W-:Y:S03]  /*54f50*/  HMMA.1688.F32.TF32 R36, R136, R4, R160 ;  /* 0x000000048824723c */ /* 0x008fe600000810a0 */
[----:B------:R-:W3:-:S15]  /*54f60*/  LDL.LU R160, [R1+0xa0] ;  /* 0x0000a00001a07983 */ /* 0x000ede0000300800 */
[----:B------:R-:W-:-:S05]  /*54f70*/  NOP ;  /* 0x0000000000007918 */ /* 0x000fca0000000000 */
[----:B------:R-:W-:Y:S04]  /*54f80*/  STL.64 [R1+0x2b0], R36 ;  /* 0x0002b02401007387 */ /* 0x000fe80000100a00 */
[----:B------:R1:W-:Y:S01]  /*54f90*/  STL.64 [R1+0x2b8], R38 ;  /* 0x0002b82601007387 */ /* 0x0003e20000100a00 */
[C---:B----4-:R-:W-:Y:S03]  /*54fa0*/  HMMA.1688.F32.TF32 R44, R132.reuse, R24, R180 ;  /* 0x00000018842c723c */ /* 0x050fe600000810b4 */
[----:B------:R-:W3:Y:S03]  /*54fb0*/  LDL.LU R161, [R1+0xa4] ;  /* 0x0000a40001a17983 */ /* 0x000ee60000300800 */
[C---:B------:R-:W-:Y:S01]  /*54fc0*/  HMMA.1688.F32.TF32 R40, R132.reuse, R16, R188 ;  /* 0x000000108428723c */ /* 0x040fe200000810bc */
[----:B------:R-:W3:Y:S04]  /*54fd0*/  LDL.LU R162, [R1+0xa8] ;  /* 0x0000a80001a27983 */ /* 0x000ee80000300800 */
[----:B------:R-:W3:Y:S01]  /*54fe0*/  LDL.LU R163, [R1+0xac] ;  /* 0x0000ac0001a37983 */ /* 0x000ee20000300800 */
[----:B-1----:R-:W-:-:S15]  /*54ff0*/  HMMA.1688.F32.TF32 R36, R132, R12, R184 ;  /* 0x0000000c8424723c */ /* 0x002fde00000810b8 */
[----:B------:R-:W-:-:S02]  /*55000*/  NOP ;  /* 0x0000000000007918 */ /* 0x000fc40000000000 */
[----:B------:R-:W-:Y:S04]  /*55010*/  STL.64 [R1+0x220], R40 ;  /* 0x0002202801007387 */ /* 0x000fe80000100a00 */
[----:B------:R1:W-:Y:S04]  /*55020*/  STL.64 [R1+0x228], R42 ;  /* 0x0002282a01007387 */ /* 0x0003e80000100a00 */
[----:B------:R-:W-:Y:S04]  /*55030*/  STL.64 [R1+0x210], R36 ;  /* 0x0002102401007387 */ /* 0x000fe80000100a00 */
[----:B------:R4:W-:Y:S01]  /*55040*/  STL.64 [R1+0x218], R38 ;  /* 0x0002182601007387 */ /* 0x0009e20000100a00 */
[C---:B-1----:R-:W-:Y:S06]  /*55050*/  HMMA.1688.F32.TF32 R40, R132.reuse, R20, R176 ;  /* 0x000000148428723c */ /* 0x042fec00000810b0 */
[C---:B----4-:R-:W-:Y:S01]  /*55060*/  HMMA.1688.F32.TF32 R36, R132.reuse, R32, R164 ;  /* 0x000000208424723c */ /* 0x050fe200000810a4 */
[----:B------:R-:W-:Y:S04]  /*55070*/  STL.64 [R1+0x200], R44 ;  /* 0x0002002c01007387 */ /* 0x000fe80000100a00 */
[----:B------:R-:W-:Y:S04]  /*55080*/  STL.64 [R1+0x208], R46 ;  /* 0x0002082e01007387 */ /* 0x000fe80000100a00 */
[----:B------:R-:W4:Y:S08]  /*55090*/  LDL.LU R164, [R1+0x90] ;  /* 0x0000900001a47983 */ /* 0x000f300000300800 */
[----:B------:R-:W-:Y:S04]  /*550a0*/  STL.64 [R1+0x1f0], R40 ;  /* 0x0001f02801007387 */ /* 0x000fe80000100a00 */
[----:B------:R-:W-:Y:S04]  /*550b0*/  STL.64 [R1+0x1f8], R42 ;  /* 0x0001f82a01007387 */ /* 0x000fe80000100a00 */
[----:B------:R-:W-:Y:S04]  /*550c0*/  STL.64 [R1+0x1e0], R36 ;  /* 0x0001e02401007387 */ /* 0x000fe80000100a00 */
[----:B------:R2:W-:Y:S04]  /*550d0*/  STL.64 [R1+0x1e8], R38 ;  /* 0x0001e82601007387 */ /* 0x0005e80000100a00 */
        /* <DEDUP_REMOVED lines=9> */
[----:B------:R-:W2:Y:S01]  /*55170*/  LDL.LU R146, [R1+0x88] ;  /* 0x0000880001927983 */ /* 0x000ea20000300800 */
[----:B-1----:R-:W-:Y:S03]  /*55180*/  HMMA.1688.F32.TF32 R36, R132, R8, R148 ;  /* 0x000000088424723c */ /* 0x002fe60000081094 */
[----:B------:R-:W2:Y:S04]  /*55190*/  LDL.LU R147, [R1+0x8c] ;  /* 0x00008c0001937983 */ /* 0x000ea80000300800 */
[----:B------:R-:W2:-:S15]  /*551a0*/  LDL.LU R148, [R1+0x70] ;  /* 0x0000700001947983 */ /* 0x000e9e0000300800 */
[----:B------:R-:W-:-:S01]  /*551b0*/  NOP ;  /* 0x0000000000007918 */ /* 0x000fc20000000000 */
[----:B------:R-:W-:Y:S04]  /*551c0*/  STL.64 [R1+0x1c0], R36 ;  /* 0x0001c02401007387 */ /* 0x000fe80000100a00 */
[----:B------:R1:W-:Y:S04]  /*551d0*/  STL.64 [R1+0x1c8], R38 ;  /* 0x0001c82601007387 */ /* 0x0003e80000100a00 */
[----:B------:R-:W2:Y:S04]  /*551e0*/  LDL.LU R149, [R1+0x74] ;  /* 0x0000740001957983 */ /* 0x000ea80000300800 */
[----:B------:R-:W2:Y:S04]  /*551f0*/  LDL.LU R150, [R1+0x78] ;  /* 0x0000780001967983 */ /* 0x000ea80000300800 */
[----:B------:R-:W2:Y:S01]  /*55200*/  LDL.LU R151, [R1+0x7c] ;  /* 0x00007c0001977983 */ /* 0x000ea20000300800 */
[----:B-1----:R-:W-:Y:S03]  /*55210*/  HMMA.1688.F32.TF32 R36, R132, R4, R152 ;  /* 0x000000048424723c */ /* 0x002fe60000081098 */
[----:B------:R-:W2:-:S15]  /*55220*/  LDL.LU R152, [R1+0x60] ;  /* 0x0000600001987983 */ /* 0x000e9e0000300800 */
[----:B------:R-:W-:-:S05]  /*55230*/  NOP ;  /* 0x0000000000007918 */ /* 0x000fca0000000000 */
[----:B------:R-:W-:Y:S04]  /*55240*/  STL.64 [R1+0x1b0], R36 ;  /* 0x0001b02401007387 */ /* 0x000fe80000100a00 */
[----:B------:R1:W-:Y:S04]  /*55250*/  STL.64 [R1+0x1b8], R38 ;  /* 0x0001b82601007387 */ /* 0x0003e80000100a00 */
[----:B------:R-:W2:Y:S04]  /*55260*/  LDL.LU R153, [R1+0x64] ;  /* 0x0000640001997983 */ /* 0x000ea80000300800 */
[----:B------:R-:W2:Y:S04]  /*55270*/  LDL.LU R154, [R1+0x68] ;  /* 0x00006800019a7983 */ /* 0x000ea80000300800 */
[----:B------:R-:W2:Y:S01]  /*55280*/  LDL.LU R155, [R1+0x6c] ;  /* 0x00006c00019b7983 */ /* 0x000ea20000300800 */
[C---:B------:R-:W-:Y:S03]  /*55290*/  HMMA.1688.F32.TF32 R132, R156.reuse, R12, R168 ;  /* 0x0000000c9c84723c */ /* 0x040fe600000810a8 */
[----:B------:R-:W-:Y:S03]  /*552a0*/  LDS R168, [R3+UR12+0x8200] ;  /* 0x0082000c03a87984 */ /* 0x000fe60008000800 */
[C---:B-1----:R-:W-:Y:S01]  /*552b0*/  HMMA.1688.F32.TF32 R36, R156.reuse, R16, R172 ;  /* 0x000000109c24723c */ /* 0x042fe200000810ac */
[----:B------:R-:W-:Y:S04]  /*552c0*/  LDS R170, [R3+UR12+0x9200] ;  /* 0x0092000c03aa7984 */ /* 0x000fe80008000800 */
[----:B------:R-:W-:Y:S01]  /*552d0*/  LDS R169, [R252+UR12+0x8200] ;  /* 0x0082000cfca97984 */ /* 0x000fe20008000800 */
[C---:B---3--:R-:W-:Y:S03]  /*552e0*/  HMMA.1688.F32.TF32 R136, R156.reuse, R24, R160 ;  /* 0x000000189c88723c */ /* 0x048fe600000810a0 */
[----:B------:R-:W-:Y:S08]  /*552f0*/  LDS R171, [R252+UR12+0x9200] ;  /* 0x0092000cfcab7984 */ /* 0x000ff00008000800 */
[----:B------:R-:W-:Y:S06]  /*55300*/  STL [R1+0x5154], R132 ;  /* 0x0051548401007387 */ /* 0x000fec0000100800 */
[----:B------:R-:W-:Y:S04]  /*55310*/  STL.64 [R1+0x1a0], R36 ;  /* 0x0001a02401007387 */ /* 0x000fe80000100a00 */
[----:B------:R-:W-:Y:S04]  /*55320*/  STL.64 [R1+0x1a8], R38 ;  /* 0x0001a82601007387 */ /* 0x000fe80000100a00 */
[----:B------:R-:W-:Y:S04]  /*55330*/  STL [R1+0x5150], R133 ;  /* 0x0051508501007387 */ /* 0x000fe80000100800 */
[----:B------:R-:W-:Y:S04]  /*55340*/  STL [R1+0x514c], R134 ;  /* 0x00514c8601007387 */ /* 0x000fe80000100800 */
[----:B------:R-:W-:Y:S04]  /*55350*/  STL [R1+0x5148], R135 ;  /* 0x0051488701007387 */ /* 0x000fe80000100800 */
[----:B------:R-:W3:Y:S04]  /*55360*/  LDL.LU R160, [R1+0x50] ;  /* 0x0000500001a07983 */ /* 0x000ee80000300800 */
[----:B------:R-:W3:Y:S04]  /*55370*/  LDL.LU R161, [R1+0x54] ;  /* 0x0000540001a17983 */ /* 0x000ee80000300800 */
[----:B------:R-:W3:Y:S04]  /*55380*/  LDL.LU R162, [R1+0x58] ;  /* 0x0000580001a27983 */ /* 0x000ee80000300800 */
[----:B------:R-:W3:Y:S04]  /*55390*/  LDL.LU R163, [R1+0x5c] ;  /* 0x00005c0001a37983 */ /* 0x000ee80000300800 */
[----:B------:R-:W-:Y:S04]  /*553a0*/  STL [R1+0x5160], R136 ;  /* 0x0051608801007387 */ /* 0x000fe80000100800 */
[----:B------:R-:W-:Y:S01]  /*553b0*/  STL [R1+0x515c], R137 ;  /* 0x00515c8901007387 */ /* 0x000fe20000100800 */
[C---:B----4-:R-:W-:Y:S03]  /*553c0*/  HMMA.1688.F32.TF32 R140, R156.reuse, R20, R164 ;  /* 0x000000149c8c723c */ /* 0x050fe600000810a4 */
[----:B------:R-:W-:Y:S04]  /*553d0*/  STL [R1+0x5158], R138 ;  /* 0x0051588a01007387 */ /* 0x000fe80000100800 */
[----:B------:R-:W-:Y:S04]  /*553e0*/  STL [R1+0x5144], R139 ;  /* 0x0051448b01007387 */ /* 0x000fe80000100800 */
[----:B------:R-:W-:Y:S04]  /*553f0*/  LDS R164, [R0+UR12+0x8200] ;  /* 0x0082000c00a47984 */ /* 0x000fe80008000800 */
[----:B------:R-:W-:Y:S04]  /*55400*/  LDS R166, [R0+UR12+0x9200] ;  /* 0x0092000c00a67984 */ /* 0x000fe80008000800 */
[----:B------:R-:W-:Y:S04]  /*55410*/  LDS R165, [R2+UR12+0x8200] ;  /* 0x0082000c02a57984 */ /* 0x000fe80008000800 */
[----:B------:R-:W-:Y:S04]  /*55420*/  LDS R167, [R2+UR12+0x9200] ;  /* 0x0092000c02a77984 */ /* 0x000fe80008000800 */
[----:B------:R-:W-:Y:S04]  /*55430*/  STL [R1+0x516c], R140 ;  /* 0x00516c8c01007387 */ /* 0x000fe80000100800 */
[----:B------:R-:W-:Y:S04]  /*55440*/  STL [R1+0x5168], R141 ;  /* 0x0051688d01007387 */ /* 0x000fe80000100800 */
[----:B------:R-:W-:Y:S04]  /*55450*/  STL [R1+0x5164], R142 ;  /* 0x0051648e01007387 */ /* 0x000fe80000100800 */
[----:B------:R-:W-:Y:S01]  /*55460*/  STL [R1+0x5140], R143 ;  /* 0x0051408f01007387 */ /* 0x000fe20000100800 */
[C---:B--2---:R-:W-:Y:S06]  /*55470*/  HMMA.1688.F32.TF32 R144, R156.reuse, R32, R144 ;  /* 0x000000209c90723c */ /* 0x044fec0000081090 */
        /* <DEDUP_REMOVED lines=18> */
[----:B------:R-:W-:-:S15]  /*555a0*/  HMMA.1688.F32.TF32 R152, R156, R8, R152 ;  /* 0x000000089c98723c */ /* 0x000fde0000081098 */
[----:B------:R-:W-:-:S08]  /*555b0*/  NOP ;  /* 0x0000000000007918 */ /* 0x000fd00000000000 */
        /* <DEDUP_REMOVED lines=13> */
[----:B------:R-:W-:Y:S04]  /*55690*/  LDS R160, [R3+UR12+0x8180] ;  /* 0x0081800c03a07984 */ /* 0x000fe80008000800 */
[----:B------:R-:W-:Y:S04]  /*556a0*/  LDS R162, [R3+UR12+0x9180] ;  /* 0x0091800c03a27984 */ /* 0x000fe80008000800 */
[----:B------:R-:W-:Y:S04]  /*556b0*/  LDS R161, [R252+UR12+0x8180] ;  /* 0x0081800cfca17984 */ /* 0x000fe80008000800 */
[----:B------:R-:W4:Y:S08]  /*556c0*/  LDS R163, [R252+UR12+0x9180] ;  /* 0x0091800cfca37984 */ /* 0x000f300008000800 */
[----:B------:R-:W-:Y:S04]  /*556d0*/  STL [R1+0x51a4], R156 ;  /* 0x0051a49c01007387 */ /* 0x000fe80000100800 */
[----:B------:R-:W-:Y:S04]  /*556e0*/  STL [R1+0x51a0], R157 ;  /* 0x0051a09d01007387 */ /* 0x000fe80000100800 */
[----:B------:R-:W-:Y:S04]  /*556f0*/  STL [R1+0x519c], R158 ;  /* 0x00519c9e01007387 */ /* 0x000fe80000100800 */
[----:B------:R1:W-:Y:S01]  /*55700*/  STL [R1+0x5138], R159 ;  /* 0x0051389f01007387 */ /* 0x0003e20000100800 */
[C---:B----4-:R-:W-:Y:S06]  /*55710*/  HMMA.1688.F32.TF32 R40, R160.reuse, R16, R184 ;  /* 0x00000010a028723c */ /* 0x050fec00000810b8 */
[----:B--2---:R-:W-:-:S15]  /*55720*/  HMMA.1688.F32.TF32 R36, R160, R12, R180 ;  /* 0x0000000ca024723c */ /* 0x004fde00000810b4 */
        /* <DEDUP_REMOVED lines=11> */
[----:B------:R-:W-:Y:S04]  /*557e0*/  STL [R1+0x51b4], R159 ;  /* 0x0051b49f01007387 */ /* 0x000fe80000100800 */
[----:B------:R-:W-:Y:S04]  /*557f0*/  STL [R1+0x51b0], R151 ;  /* 0x0051b09701007387 */ /* 0x000fe80000100800 */
[----:B------:R-:W-:Y:S04]  /*55800*/  STL [R1+0x51ac], R143 ;  /* 0x0051ac8f01007387 */ /* 0x000fe80000100800 */
[----:B------:R1:W-:Y:S01]  /*55810*/  STL [R1+0x51a8], R139 ;  /* 0x0051a88b01007387 */ /* 0x0003e20000100800 */
[----:B------:R-:W-:Y:S03]  /*55820*/  HMMA.1688.F32.TF32 R36, R160, R24, R176 ;  /* 0x00000018a024723c */ /* 0x000fe600000810b0 */
        /* <DEDUP_REMOVED lines=8> */
[----:B------:R4:W-:Y:S01]  /*558b0*/  STL [R1+0x51c4], R135 ;  /* 0x0051c48701007387 */ /* 0x0009e20000100800 */
[----:B------:R-:W-:Y:S03]  /*558c0*/  HMMA.1688.F32.TF32 R36, R160, R20, R172 ;  /* 0x00000014a024723c */ /* 0x000fe600000810ac */
[----:B------:R4:W-:Y:S04]  /*558d0*/  STL [R1+0x51c0], R134 ;  /* 0x0051c08601007387 */ /* 0x0009e80000100800 */
        /* <DEDUP_REMOVED lines=12> */
[----:B------:R-:W-:Y:S04]  /*559a0*/  STL [R1+0x51cc], R136 ;  /* 0x0051cc8801007387 */ /* 0x000fe80000100800 */
        /* <DEDUP_REMOVED lines=12> */
[----:B------:R-:W-:Y:S01]  /*55a70*/  STL [R1+0x51dc], R147 ;  /* 0x0051dc9301007387 */ /* 0x000fe20000100800 */
[----:B---3--:R-:W-:Y:S03]  /*55a80*/  HMMA.1688.F32.TF32 R36, R160, R28, R176 ;  /* 0x0000001ca024723c */ /* 0x008fe600000810b0 */
[----:B------:R3:W-:Y:S04]  /*55a90*/  STL [R1+0x51d8], R146 ;  /* 0x0051d89201007387 */ /* 0x0007e80000100800 */
[----:B------:R-:W3:Y:S04]  /*55aa0*/  LDL.LU R176, [R1+0x380] ;  /* 0x0003800001b07983 */ /* 0x000ee80000300800 */
[----:B------:R-:W3:Y:S04]  /*55ab0*/  LDL.LU R177, [R1+0x384] ;  /* 0x0003840001b17983 */ /* 0x000ee80000300800 */
[----:B------:R-:W3:Y:S04]  /*55ac0*/  LDL.LU R178, [R1+0x388] ;  /* 0x0003880001b27983 */ /* 0x000ee80000300800 */
[----:B------:R-:W3:Y:S05]  /*55ad0*/  LDL.LU R179, [R1+0x38c] ;  /* 0x00038c0001b37983 */ /* 0x000eea0000300800 */
[----:B------:R-:W-:Y:S01]  /*55ae0*/  IMAD.MOV.U32 R145, RZ, RZ, R39 ;  /* 0x000000ffff917224 */ /* 0x000fe200078e0027 */
[----:B------:R-:W-:Y:S01]  /*55af0*/  MOV R144, R38 ;  /* 0x0000002600907202 */ /* 0x000fe20000000f00 */
[----:B------:R-:W-:-:S02]  /*55b00*/  IMAD.MOV.U32 R150, RZ, RZ, R37 ;  /* 0x000000ffff967224 */ /* 0x000fc400078e0025 */
[----:B------:R-:W-:Y:S01]  /*55b10*/  IMAD.MOV.U32 R149, RZ, RZ, R36 ;  /* 0x000000ffff957224 */ /* 0x000fe200078e0024 */
[----:B------:R1:W-:Y:S04]  /*55b20*/  STL [R1+0x51f4], R145 ;  /* 0x0051f49101007387 */ /* 0x0003e80000100800 */
[----:B------:R1:W-:Y:S04]  /*55b30*/  STL [R1+0x51f0], R144 ;  /* 0x0051f09001007387 */ /* 0x0003e80000100800 */
[----:B------:R1:W-:Y:S04]  /*55b40*/  STL [R1+0x51ec], R150 ;  /* 0x0051ec9601007387 */ /* 0x0003e80000100800 */
[----:B------:R1:W-:Y:S01]  /*55b50*/  STL [R1+0x51e8], R149 ;  /* 0x0051e89501007387 */ /* 0x0003e20000100800 */
[----:B----4-:R-:W-:Y:S03]  /*55b60*/  HMMA.1688.F32.TF32 R36, R160, R8, R172 ;  /* 0x00000008a024723c */ /* 0x010fe600000810ac */
[----:B------:R-:W4:Y:S04]  /*55b70*/  LDL.LU R172, [R1+0x370] ;  /* 0x0003700001ac7983 */ /* 0x000f280000300800 */
[----:B------:R-:W4:Y:S04]  /*55b80*/  LDL.LU R173, [R1+0x374] ;  /* 0x0003740001ad7983 */ /* 0x000f280000300800 */
[----:B------:R-:W4:Y:S04]  /*55b90*/  LDL.LU R174, [R1+0x378] ;  /* 0x0003780001ae7983 */ /* 0x000f280000300800 */
[----:B------:R-:W4:Y:S09]  /*55ba0*/  LDL.LU R175, [R1+0x37c] ;  /* 0x00037c0001af7983 */ /* 0x000f320000300800 */
        /* <DEDUP_REMOVED lines=17> */
[----:B------:R2:W-:Y:S04]  /*55cc0*/  STL [R1+0x5214], R152 ;  /* 0x0052149801007387 */ /* 0x0005e80000100800 */
        /* <DEDUP_REMOVED lines=11> */
[----:B------:R-:W-:Y:S01]  /*55d80*/  IMAD.MOV.U32 R159, RZ, RZ, R36 ;  /* 0x000000ffff9f7224 */ /* 0x000fe200078e0024 */
[----:B------:R-:W-:Y:S04]  /*55d90*/  STL [R1+0x5224], R139 ;  /* 0x0052248b01007387 */ /* 0x000fe80000100800 */
[----:B------:R-:W-:Y:S04]  /*55da0*/  STL [R1+0x5220], R143 ;  /* 0x0052208f01007387 */ /* 0x000fe80000100800 */
[----:B------:R-:W-:Y:S01]  /*55db0*/  STL [R1+0x521c], R151 ;  /* 0x00521c9701007387 */ /* 0x000fe20000100800 */
[----:B----4-:R-:W-:Y:S03]  /*55dc0*/  HMMA.1688.F32.TF32 R36, R164, R12, R172 ;  /* 0x0000000ca424723c */ /* 0x010fe600000810ac */
[----:B------:R1:W-:Y:S04]  /*55dd0*/  STL [R1+0x5218], R159 ;  /* 0x0052189f01007387 */ /* 0x0003e80000100800 */
[----:B------:R-:W4:Y:S04]  /*55de0*/  LDL.LU R172, [R1+0x340] ;  /* 0x0003400001ac7983 */ /* 0x000f280000300800 */
[----:B------:R-:W4:Y:S04]  /*55df0*/  LDL.LU R173, [R1+0x344] ;  /* 0x0003440001ad7983 */ /* 0x000f280000300800 */
[----:B------:R-:W4:Y:S04]  /*55e00*/  LDL.LU R174, [R1+0x348] ;  /* 0x0003480001ae7983 */ /* 0x000f280000300800 */
[----:B------:R-:W4:Y:S05]  /*55e10*/  LDL.LU R175, [R1+0x34c] ;  /* 0x00034c0001af7983 */ /* 0x000f2a0000300800 */
[----:B------:R-:W-:Y:S01]  /*55e20*/  IMAD.MOV.U32 R135, RZ, RZ, R36 ;  /* 0x000000ffff877224 */ /* 0x000fe200078e0024 */
[----:B------:R-:W-:Y:S01]  /*55e30*/  MOV R134, R37 ;  /* 0x0000002500867202 */ /* 0x000fe20000000f00 */
[----:B------:R-:W-:-:S02]  /*55e40*/  IMAD.MOV.U32 R133, RZ, RZ, R38 ;  /* 0x000000ffff857224 */ /* 0x000fc400078e0026 */
[----:B------:R-:W-:-:S05]  /*55e50*/  IMAD.MOV.U32 R132, RZ, RZ, R39 ;  /* 0x000000ffff847224 */ /* 0x000fca00078e0027 */
[----:B------:R1:W-:Y:S04]  /*55e60*/  STL [R1+0x5234], R132 ;  /* 0x0052348401007387 */ /* 0x0003e80000100800 */
[----:B------:R1:W-:Y:S04]  /*55e70*/  STL [R1+0x5230], R133 ;  /* 0x0052308501007387 */ /* 0x0003e80000100800 */
[----:B------:R-:W-:Y:S04]  /*55e80*/  STL [R1+0x522c], R134 ;  /* 0x00522c8601007387 */ /* 0x000fe80000100800 */
[----:B------:R1:W-:Y:S04]  /*55e90*/  STL [R1+0x5228], R135 ;  /* 0x0052288701007387 */ /* 0x0003e80000100800 */
[----:B------:R-:W4:Y:S04]  /*55ea0*/  LDL.LU R184, [R1+0x330] ;  /* 0x0003300001b87983 */ /* 0x000f280000300800 */
[----:B------:R-:W4:Y:S04]  /*55eb0*/  LDL.LU R185, [R1+0x334] ;  /* 0x0003340001b97983 */ /* 0x000f280000300800 */
[----:B------:R-:W4:Y:S04]  /*55ec0*/  LDL.LU R186, [R1+0x338] ;  /* 0x0003380001ba7983 */ /* 0x000f280000300800 */
[----:B------:R-:W4:Y:S01]  /*55ed0*/  LDL.LU R187, [R1+0x33c] ;  /* 0x00033c0001bb7983 */ /* 0x000f220000300800 */
[----:B--2---:R-:W-:-:S15]  /*55ee0*/  HMMA.1688.F32.TF32 R36, R164, R24, R180 ;  /* 0x00000018a424723c */ /* 0x004fde00000810b4 */
[----:B------:R-:W-:-:S09]  /*55ef0*/  NOP ;  /* 0x0000000000007918 */ /* 0x000fd20000000000 */
[----:B------:R-:W-:Y:S01]  /*55f00*/  MOV R142, R39 ;  /* 0x00000027008e7202 */ /* 0x000fe20000000f00 */
[----:B------:R-:W-:Y:S01]  /*55f10*/  IMAD.MOV.U32 R136, RZ, RZ, R38 ;  /* 0x000000ffff887224 */ /* 0x000fe200078e0026 */
[----:B------:R-:W-:Y:S01]  /*55f20*/  MOV R138, R36 ;  /* 0x00000024008a7202 */ /* 0x000fe20000000f00 */
[----:B------:R-:W-:Y:S02]  /*55f30*/  IMAD.MOV.U32 R137, RZ, RZ, R37 ;  /* 0x000000ffff897224 */ /* 0x000fe400078e0025 */
        /* <DEDUP_REMOVED lines=18> */
[----:B----4-:R-:W-:Y:S03]  /*56060*/  HMMA.1688.F32.TF32 R36, R164, R32, R172 ;  /* 0x00000020a424723c */ /* 0x010fe600000810ac */
        /* <DEDUP_REMOVED lines=10> */
[----:B------:R-:W-:Y:S02]  /*56110*/  IMAD.MOV.U32 R149, RZ, RZ, R39 ;  /* 0x000000ffff957224 */ /* 0x000fe400078e0027 */
[----:B------:R-:W-:-:S15]  /*56120*/  HMMA.1688.F32.TF32 R36, R164, R28, R184 ;  /* 0x0000001ca424723c */ /* 0x000fde00000810b8 */
[----:B------:R-:W-:-:S09]  /*56130*/  NOP ;  /* 0x0000000000007918 */ /* 0x000fd20000000000 */
[----:B------:R-:W-:Y:S01]  /*56140*/  MOV R148, R36 ;  /* 0x0000002400947202 */ /* 0x000fe20000000f00 */
[----:B------:R-:W-:Y:S01]  /*56150*/  IMAD.MOV.U32 R155, RZ, RZ, R37 ;  /* 0x000000ffff9b7224 */ /* 0x000fe200078e0025 */
[----:B------:R-:W-:Y:S01]  /*56160*/  MOV R153, R39 ;  /* 0x0000002700997202 */ /* 0x000fe20000000f00 */
[----:B------:R-:W-:Y:S01]  /*56170*/  IMAD.MOV.U32 R154, RZ, RZ, R38 ;  /* 0x000000ffff9a7224 */ /* 0x000fe200078e0026 */
[----:B------:R4:W-:Y:S04]  /*56180*/  STL [R1+0x5264], R149 ;  /* 0x0052649501007387 */ /* 0x0009e80000100800 */
[----:B------:R4:W-:Y:S04]  /*56190*/  STL [R1+0x5260], R150 ;  /* 0x0052609601007387 */ /* 0x0009e80000100800 */
[----:B------:R-:W-:Y:S04]  /*561a0*/  STL [R1+0x525c], R144 ;  /* 0x00525c9001007387 */ /* 0x000fe80000100800 */
[----:B------:R4:W-:Y:S04]  /*561b0*/  STL [R1+0x5258], R145 ;  /* 0x0052589101007387 */ /* 0x0009e80000100800 */
[----:B------:R4:W-:Y:S04]  /*561c0*/  STL [R1+0x5274], R153 ;  /* 0x0052749901007387 */ /* 0x0009e80000100800 */
[----:B------:R-:W-:Y:S04]  /*561d0*/  STL [R1+0x5270], R154 ;  /* 0x0052709a01007387 */ /* 0x000fe80000100800 */
[----:B------:R4:W-:Y:S04]  /*561e0*/  STL [R1+0x526c], R155 ;  /* 0x00526c9b01007387 */ /* 0x0009e80000100800 */
[----:B------:R4:W-:Y:S01]  /*561f0*/  STL [R1+0x5268], R148 ;  /* 0x0052689401007387 */ /* 0x0009e20000100800 */
[----:B--2---:R-:W-:-:S15]  /*56200*/  HMMA.1688.F32.TF32 R36, R164, R8, R180 ;  /* 0x00000008a424723c */ /* 0x004fde00000810b4 */
[----:B------:R-:W-:-:S09]  /*56210*/  NOP ;  /* 0x0000000000007918 */ /* 0x000fd20000000000 */
[----:B------:R-:W-:Y:S01]  /*56220*/  IMAD.MOV.U32 R152, RZ, RZ, R36 ;  /* 0x000000ffff987224 */ /* 0x000fe200078e0024 */
[----:B------:R-:W-:Y:S01]  /*56230*/  MOV R157, R38 ;  /* 0x00000026009d7202 */ /* 0x000fe20000000f00 */
[----:B------:R-:W-:Y:S02]  /*56240*/  IMAD.MOV.U32 R158, RZ, RZ, R37 ;  /* 0x000000ffff9e7224 */ /* 0x000fe400078e0025 */
[----:B------:R-:W-:Y:S02]  /*56250*/  IMAD.MOV.U32 R156, RZ, RZ, R39 ;  /* 0x000000ffff9c7224 */ /* 0x000fe400078e0027 */
[----:B---3--:R-:W-:Y:S03]  /*56260*/  HMMA.1688.F32.TF32 R36, R164, R4, R176 ;  /* 0x00000004a424723c */ /* 0x008fe600000810b0 */
[----:B------:R2:W-:Y:S04]  /*56270*/  STL [R1+0x5284], R156 ;  /* 0x0052849c01007387 */ /* 0x0005e80000100800 */
[----:B------:R3:W-:Y:S04]  /*56280*/  STL [R1+0x5280], R157 ;  /* 0x0052809d01007387 */ /* 0x0007e80000100800 */
[----:B------:R3:W-:Y:S04]  /*56290*/  STL [R1+0x527c], R158 ;  /* 0x00527c9e01007387 */ /* 0x0007e80000100800 */
[----:B------:R3:W-:Y:S09]  /*562a0*/  STL [R1+0x5278], R152 ;  /* 0x0052789801007387 */ /* 0x0007f20000100800 */
[----:B-1----:R-:W-:Y:S01]  /*562b0*/  IMAD.MOV.U32 R159, RZ, RZ, R39 ;  /* 0x000000ffff9f7224 */ /* 0x002fe200078e0027 */
[----:B------:R-:W-:Y:S01]  /*562c0*/  MOV R143, R37 ;  /* 0x00000025008f7202 */ /* 0x000fe20000000f00 */
[----:B------:R-:W-:-:S02]  /*562d0*/  IMAD.MOV.U32 R151, RZ, RZ, R38 ;  /* 0x000000ffff977224 */ /* 0x000fc400078e0026 */
[----:B------:R-:W-:Y:S01]  /*562e0*/  IMAD.MOV.U32 R139, RZ, RZ, R36 ;  /* 0x000000ffff8b7224 */ /* 0x000fe200078e0024 */
[----:B------:R1:W-:Y:S01]  /*562f0*/  STL [R1+0x5294], R159 ;  /* 0x0052949f01007387 */ /* 0x0003e20000100800 */
[C---:B----4-:R-:W-:Y:S03]  /*56300*/  HMMA.1688.F32.TF32 R36, R168.reuse, R16, R172 ;  /* 0x00000010a824723c */ /* 0x050fe600000810ac */
[----:B------:R4:W-:Y:S04]  /*56310*/  STL [R1+0x5290], R151 ;  /* 0x0052909701007387 */ /* 0x0009e80000100800 */
[----:B------:R4:W-:Y:S04]  /*56320*/  STL [R1+0x528c], R143 ;  /* 0x00528c8f01007387 */ /* 0x0009e80000100800 */
[----:B------:R4:W-:Y:S04]  /*56330*/  STL [R1+0x5288], R139 ;  /* 0x0052888b01007387 */ /* 0x0009e80000100800 */
        /* <DEDUP_REMOVED lines=31> */
[----:B------:R-:W-:Y:S01]  /*56530*/  IMAD.MOV.U32 R134, RZ, RZ, R38 ;  /* 0x000000ffff867224 */ /* 0x000fe200078e0026 */
        /* <DEDUP_REMOVED lines=12> */
[----:B--2---:R-:W-:-:S15]  /*56600*/  HMMA.1688.F32.TF32 R36, R168, R12, R208 ;  /* 0x0000000ca824723c */ /* 0x004fde00000810d0 */
[----:B------:R-:W-:-:S09]  /*56610*/  NOP ;  /* 0x0000000000007918 */ /* 0x000fd20000000000 */
[----:B------:R-:W-:Y:S01]  /*56620*/  IMAD.MOV.U32 R142, RZ, RZ, R36 ;  /* 0x000000ffff8e7224 */ /* 0x000fe200078e0024 */
[----:B------:R-:W-:Y:S01]  /*56630*/  MOV R137, R38 ;  /* 0x0000002600897202 */ /* 0x000fe20000000f00 */
[----:B------:R-:W-:Y:S02]  /*56640*/  IMAD.MOV.U32 R136, RZ, RZ, R37 ;  /* 0x000000ffff887224 */ /* 0x000fe400078e0025 */
[----:B------:R-:W-:Y:S02]  /*56650*/  IMAD.MOV.U32 R138, RZ, RZ, R39 ;  /* 0x000000ffff8a7224 */ /* 0x000fe400078e0027 */
[----:B---3--:R-:W-:Y:S07]  /*56660*/  HMMA.1688.F32.TF32 R36, R168, R24, R212 ;  /* 0x00000018a824723c */ /* 0x008fee00000810d4 */
[----:B------:R-:W-:Y:S01]  /*56670*/  IMAD.MOV.U32 R212, RZ, RZ, R237 ;  /* 0x000000ffffd47224 */ /* 0x000fe200078e00ed */
[----:B------:R-:W-:Y:S01]  /*56680*/  MOV R214, R242 ;  /* 0x000000f200d67202 */ /* 0x000fe20000000f00 */
[----:B------:R-:W2:Y:S01]  /*56690*/  LDL.LU R237, [R1+0x54a4] ;  /* 0x0054a40001ed7983 */ /* 0x000ea20000300800 */
[----:B------:R-:W-:-:S02]  /*566a0*/  IMAD.MOV.U32 R213, RZ, RZ, R243 ;  /* 0x000000ffffd57224 */ /* 0x000fc400078e00f3 */
[----:B------:R-:W-:Y:S01]  /*566b0*/  IMAD.MOV.U32 R215, RZ, RZ, R241 ;  /* 0x000000ffffd77224 */ /* 0x000fe200078e00f1 */
[----:B------:R-:W3:Y:S04]  /*566c0*/  LDL.LU R243, [R1+0x54a0] ;  /* 0x0054a00001f37983 */ /* 0x000ee80000300800 */
[----:B------:R-:W2:Y:S04]  /*566d0*/  LDL.LU R242, [R1+0x549c] ;  /* 0x00549c0001f27983 */ /* 0x000ea80000300800 */
[----:B------:R-:W2:Y:S03]  /*566e0*/  LDL.LU R241, [R1+0x5498] ;  /* 0x0054980001f17983 */ /* 0x000ea60000300800 */
[----:B------:R-:W-:Y:S01]  /*566f0*/  IMAD.MOV.U32 R146, RZ, RZ, R36 ;  /* 0x000000ffff927224 */ /* 0x000fe200078e0024 */
[----:B------:R-:W-:Y:S01]  /*56700*/  MOV R147, R37 ;  /* 0x0000002500937202 */ /* 0x000fe20000000f00 */
[----:B------:R-:W-:Y:S01]  /*56710*/  IMAD.MOV.U32 R140, RZ, RZ, R38 ;  /* 0x000000ffff8c7224 */ /* 0x000fe200078e0026 */
[----:B------:R-:W2:Y:S01]  /*56720*/  LDL.LU R228, [R1+0x5494] ;  /* 0x0054940001e47983 */ /* 0x000ea20000300800 */
[----:B------:R-:W-:-:S02]  /*56730*/  IMAD.MOV.U32 R141, RZ, RZ, R39 ;  /* 0x000000ffff8d7224 */ /* 0x000fc400078e0027 */
[C---:B----4-:R-:W-:Y:S01]  /*56740*/  HMMA.1688.F32.TF32 R36, R168.reuse, R20, R204 ;  /* 0x00000014a824723c */ /* 0x050fe200000810cc */
[----:B------:R-:W4:Y:S04]  /*56750*/  LDL.LU R233, [R1+0x5490] ;  /* 0x0054900001e97983 */ /* 0x000f280000300800 */
[----:B------:R-:W4:Y:S04]  /*56760*/  LDL.LU R234, [R1+0x548c] ;  /* 0x00548c0001ea7983 */ /* 0x000f280000300800 */
[----:B------:R-:W4:Y:S04]  /*56770*/  LDL.LU R235, [R1+0x5488] ;  /* 0x0054880001eb7983 */ /* 0x000f280000300800 */
[----:B------:R-:W4:Y:S04]  /*56780*/  LDL.LU R232, [R1+0x5484] ;  /* 0x0054840001e87983 */ /* 0x000f280000300800 */
[----:B------:R-:W4:Y:S04]  /*56790*/  LDL.LU R236, [R1+0x5480] ;  /* 0x0054800001ec7983 */ /* 0x000f280000300800 */
[----:B------:R-:W4:Y:S03]  /*567a0*/  LDL.LU R238, [R1+0x547c] ;  /* 0x00547c0001ee7983 */ /* 0x000f260000300800 */
[----:B------:R-:W-:Y:S01]  /*567b0*/  MOV R149, R36 ;  /* 0x0000002400957202 */ /* 0x000fe20000000f00 */
[----:B------:R-:W-:Y:S01]  /*567c0*/  IMAD.MOV.U32 R150, RZ, RZ, R37 ;  /* 0x000000ffff967224 */ /* 0x000fe200078e0025 */
[----:B------:R-:W-:Y:S01]  /*567d0*/  MOV R145, R39 ;  /* 0x0000002700917202 */ /* 0x000fe20000000f00 */
[----:B------:R-:W-:Y:S01]  /*567e0*/  IMAD.MOV.U32 R144, RZ, RZ, R38 ;  /* 0x000000ffff907224 */ /* 0x000fe200078e0026 */
[----:B------:R-:W4:Y:S01]  /*567f0*/  LDL.LU R239, [R1+0x5478] ;  /* 0x0054780001ef7983 */ /* 0x000f220000300800 */
[----:B------:R-:W-:Y:S03]  /*56800*/  HMMA.1688.F32.TF32 R36, R168, R32, R200 ;  /* 0x00000020a824723c */ /* 0x000fe600000810c8 */
[----:B------:R-:W4:Y:S04]  /*56810*/  LDL.LU R231, [R1+0x5474] ;  /* 0x0054740001e77983 */ /* 0x000f280000300800 */
[----:B------:R-:W4:Y:S04]  /*56820*/  LDL.LU R230, [R1+0x5470] ;  /* 0x0054700001e67983 */ /* 0x000f280000300800 */
[----:B------:R-:W4:Y:S04]  /*56830*/  LDL.LU R229, [R1+0x546c] ;  /* 0x00546c0001e57983 */ /* 0x000f280000300800 */
[----:B------:R-:W4:Y:S04]  /*56840*/  LDL.LU R244, [R1+0x5468] ;  /* 0x0054680001f47983 */ /* 0x000f280000300800 */
[----:B------:R-:W4:Y:S04]  /*56850*/  LDL.LU R245, [R1+0x5464] ;  /* 0x0054640001f57983 */ /* 0x000f280000300800 */
[----:B------:R-:W4:Y:S01]  /*56860*/  LDL.LU R246, [R1+0x5460] ;  /* 0x0054600001f67983 */ /* 0x000f220000300800 */
[----:B------:R-:W-:Y:S01]  /*56870*/  IMAD.MOV.U32 R153, RZ, RZ, R36 ;  /* 0x000000ffff997224 */ /* 0x000fe200078e0024 */
[----:B------:R-:W-:Y:S01]  /*56880*/  MOV R155, R38 ;  /* 0x00000026009b7202 */ /* 0x000fe20000000f00 */
[----:B------:R-:W-:Y:S01]  /*56890*/  IMAD.MOV.U32 R154, RZ, RZ, R37 ;  /* 0x000000ffff9a7224 */ /* 0x000fe200078e0025 */
[----:B------:R-:W4:Y:S01]  /*568a0*/  LDL.LU R247, [R1+0x545c] ;  /* 0x00545c0001f77983 */ /* 0x000f220000300800 */
[----:B------:R-:W-:-:S02]  /*568b0*/  IMAD.MOV.U32 R148, RZ, RZ, R39 ;  /* 0x000000ffff947224 */ /* 0x000fc400078e0027 */
[----:B------:R-:W-:Y:S01]  /*568c0*/  HMMA.1688.F32.TF32 R36, R168, R28, R196 ;  /* 0x0000001ca824723c */ /* 0x000fe200000810c4 */
[----:B------:R-:W4:Y:S04]  /*568d0*/  LDL.LU R240, [R1+0x5458] ;  /* 0x0054580001f07983 */ /* 0x000f280000300800 */
[----:B------:R-:W-:Y:S01]  /*568e0*/  LDS R204, [R3+UR12+0x8280] ;  /* 0x0082800c03cc7984 */ /* 0x000fe20008000800 */
[----:B------:R-:W-:Y:S03]  /*568f0*/  HMMA.1688.F32.TF32 R164, R192, R16, R180 ;  /* 0x00000010c0a4723c */ /* 0x000fe600000810b4 */
[----:B------:R-:W-:Y:S03]  /*56900*/  LDS R206, [R3+UR12+0x9280] ;  /* 0x0092800c03ce7984 */ /* 0x000fe60008000800 */
[----:B------:R-:W-:Y:S01]  /*56910*/  HMMA.1688.F32.TF32 R160, R168, R4, R184 ;  /* 0x00000004a8a0723c */ /* 0x000fe200000810b8 */
[----:B------:R-:W-:Y:S04]  /*56920*/  LDS R205, [R252+UR12+0x8280] ;  /* 0x0082800cfccd7984 */ /* 0x000fe80008000800 */
[----:B------:R-:W4:Y:S04]  /*56930*/  LDS R207, [R252+UR12+0x9280] ;  /* 0x0092800cfccf7984 */ /* 0x000f280008000800 */
[----:B------:R-:W-:Y:S03]  /*56940*/  LDS R200, [R0+UR12+0x8300] ;  /* 0x0083000c00c87984 */ /* 0x000fe60008000800 */
[----:B------:R-:W-:Y:S01]  /*56950*/  IMAD.MOV.U32 R156, RZ, RZ, R36 ;  /* 0x000000ffff9c7224 */ /* 0x000fe200078e0024 */
[----:B------:R-:W-:Y:S01]  /*56960*/  MOV R157, R37 ;  /* 0x00000025009d7202 */ /* 0x000fe20000000f00 */
[----:B------:R-:W-:Y:S01]  /*56970*/  IMAD.MOV.U32 R158, RZ, RZ, R38 ;  /* 0x000000ffff9e7224 */ /* 0x000fe200078e0026 */
[----:B------:R-:W-:Y:S01]  /*56980*/  LDS R202, [R0+UR12+0x9300] ;  /* 0x0093000c00ca7984 */ /* 0x000fe20008000800 */
[----:B------:R-:W-:-:S02]  /*56990*/  IMAD.MOV.U32 R152, RZ, RZ, R39 ;  /* 0x000000ffff987224 */ /* 0x000fc400078e0027 */
[----:B------:R-:W-:Y:S01]  /*569a0*/  HMMA.1688.F32.TF32 R36, R168, R8, R188 ;  /* 0x00000008a824723c */ /* 0x000fe200000810bc */
[----:B------:R-:W-:Y:S04]  /*569b0*/  LDS R201, [R2+UR12+0x8300] ;  /* 0x0083000c02c97984 */ /* 0x000fe80008000800 */
[----:B------:R-:W4:Y:S04]  /*569c0*/  LDS R203, [R2+UR12+0x9300] ;  /* 0x0093000c02cb7984 */ /* 0x000f280008000800 */
[----:B------:R-:W-:Y:S04]  /*569d0*/  LDS R196, [R3+UR12+0x8300] ;  /* 0x0083000c03c47984 */ /* 0x000fe80008000800 */
[----:B------:R-:W-:Y:S04]  /*569e0*/  LDS R198, [R3+UR12+0x9300] ;  /* 0x0093000c03c67984 */ /* 0x000fe80008000800 */
[----:B------:R-:W-:Y:S04]  /*569f0*/  LDS R197, [R252+UR12+0x8300] ;  /* 0x0083000cfcc57984 */ /* 0x000fe80008000800 */
[----:B------:R-:W4:Y:S03]  /*56a00*/  LDS R199, [R252+UR12+0x9300] ;  /* 0x0093000cfcc77984 */ /* 0x000f260008000800 */
[----:B-1----:R-:W-:Y:S01]  /*56a10*/  MOV R159, R36 ;  /* 0x00000024009f7202 */ /* 0x002fe20000000f00 */
[----:B------:R-:W-:-:S02]  /*56a20*/  IMAD.MOV.U32 R151, RZ, RZ, R37 ;  /* 0x000000ffff977224 */ /* 0x000fc400078e0025 */
[----:B------:R-:W-:Y:S01]  /*56a30*/  IMAD.MOV.U32 R143, RZ, RZ, R38 ;  /* 0x000000ffff8f7224 */ /* 0x000fe200078e0026 */
[----:B---3--:R-:W-:Y:S01]  /*56a40*/  MOV R38, R243 ;  /* 0x000000f300267202 */ /* 0x008fe20000000f00 */
[----:B--2---:R-:W-:Y:S01]  /*56a50*/  IMAD.MOV.U32 R37, RZ, RZ, R242 ;  /* 0x000000ffff257224 */ /* 0x004fe200078e00f2 */
[----:B------:R-:W-:Y:S02]  /*56a60*/  MOV R36, R241 ;  /* 0x000000f100247202 */ /* 0x000fe40000000f00 */
[----:B------:R-:W2:Y:S04]  /*56a70*/  LDL.LU R241, [R1+0x5454] ;  /* 0x0054540001f17983 */ /* 0x000ea80000300800 */
[----:B------:R-:W2:Y:S04]  /*56a80*/  LDL.LU R242, [R1+0x5450] ;  /* 0x0054500001f27983 */ /* 0x000ea80000300800 */
[----:B------:R-:W2:Y:S01]  /*56a90*/  LDL.LU R243, [R1+0x544c] ;  /* 0x00544c0001f37983 */ /* 0x000ea20000300800 */
[----:B------:R-:W-:Y:S01]  /*56aa0*/  MOV R139, R39 ;  /* 0x00000027008b7202 */ /* 0x000fe20000000f00 */
[----:B------:R-:W-:Y:S01]  /*56ab0*/  HMMA.1688.F32.TF32 R168, R192, R12, R176 ;  /* 0x0000000cc0a8723c */ /* 0x000fe200000810b0 */
[----:B------:R-:W-:-:S02]  /*56ac0*/  IMAD.MOV.U32 R39, RZ, RZ, R237 ;  /* 0x000000ffff277224 */ /* 0x000fc400078e00ed */
[----:B------:R-:W3:Y:S03]  /*56ad0*/  LDL.LU R237, [R1+0x5448] ;  /* 0x0054480001ed7983 */ /* 0x000ee60000300800 */
[----:B----4-:R-:W-:Y:S07]  /*56ae0*/  HMMA.1688.F32.TF32 R176, R192, R20, R244 ;  /* 0x00000014c0b0723c */ /* 0x010fee00000810f4 */
[----:B------:R-:W-:Y:S01]  /*56af0*/  MOV R244, R235 ;  /* 0x000000eb00f47202 */ /* 0x000fe20000000f00 */
[----:B------:R-:W-:Y:S01]  /*56b00*/  IMAD.MOV.U32 R245, RZ, RZ, R234 ;  /* 0x000000fffff57224 */ /* 0x000fe200078e00ea */
[----:B------:R-:W4:Y:S01]  /*56b10*/  LDL.LU R235, [R1+0x5444] ;  /* 0x0054440001eb7983 */ /* 0x000f220000300800 */
[----:B------:R-:W-:Y:S01]  /*56b20*/  MOV R246, R233 ;  /* 0x000000e900f67202 */ /* 0x000fe20000000f00 */
[----:B------:R-:W-:-:S02]  /*56b30*/  IMAD.MOV.U32 R247, RZ, RZ, R228 ;  /* 0x000000fffff77224 */ /* 0x000fc400078e00e4 */
[----:B------:R-:W4:Y:S04]  /*56b40*/  LDL.LU R234, [R1+0x5440] ;  /* 0x0054400001ea7983 */ /* 0x000f280000300800 */
[----:B------:R-:W4:Y:S04]  /*56b50*/  LDL.LU R233, [R1+0x543c] ;  /* 0x00543c0001e97983 */ /* 0x000f280000300800 */
[----:B------:R-:W4:Y:S01]  /*56b60*/  LDL.LU R228, [R1+0x5438] ;  /* 0x0054380001e47983 */ /* 0x000f220000300800 */
[----:B--2---:R-:W-:Y:S07]  /*56b70*/  HMMA.1688.F32.TF32 R180, R192, R32, R240 ;  /* 0x00000020c0b4723c */ /* 0x004fee00000810f0 */
[----:B------:R-:W-:Y:S01]  /*56b80*/  MOV R240, R239 ;  /* 0x000000ef00f07202 */ /* 0x000fe20000000f00 */
[----:B------:R-:W-:Y:S01]  /*56b90*/  IMAD.MOV.U32 R241, RZ, RZ, R238 ;  /* 0x000000fffff17224 */ /* 0x000fe200078e00ee */
[----:B------:R-:W2:Y:S01]  /*56ba0*/  LDL.LU R239, [R1+0x5434] ;  /* 0x0054340001ef7983 */ /* 0x000ea20000300800 */
[----:B------:R-:W-:-:S03]  /*56bb0*/  MOV R242, R236 ;  /* 0x000000ec00f27202 */ /* 0x000fc60000000f00 */
[----:B------:R-:W2:Y:S04]  /*56bc0*/  LDL.LU R238, [R1+0x5430] ;  /* 0x0054300001ee7983 */ /* 0x000ea80000300800 */
[----:B------:R-:W2:Y:S01]  /*56bd0*/  LDL.LU R236, [R1+0x542c] ;  /* 0x00542c0001ec7983 */ /* 0x000ea20000300800 */
[----:B------:R-:W-:-:S03]  /*56be0*/  IMAD.MOV.U32 R243, RZ, RZ, R232 ;  /* 0x000000fffff37224 */ /* 0x000fc600078e00e8 */
[----:B------:R-:W2:Y:S01]  /*56bf0*/  LDL.LU R232, [R1+0x5428] ;  /* 0x0054280001e87983 */ /* 0x000ea20000300800 */
[----:B---3--:R-:W-:Y:S01]  /*56c00*/  IMAD.MOV.U32 R211, RZ, RZ, R237 ;  /* 0x000000ffffd37224 */ /* 0x008fe200078e00ed */
[----:B----4-:R-:W-:Y:S01]  /*56c10*/  MOV R210, R235 ;  /* 0x000000eb00d27202 */ /* 0x010fe20000000f00 */
[----:B------:R-:W-:Y:S01]  /*56c20*/  IMAD.MOV.U32 R209, RZ, RZ, R234 ;  /* 0x000000ffffd17224 */ /* 0x000fe200078e00ea */
[----:B------:R-:W-:Y:S02]  /*56c30*/  MOV R208, R233 ;  /* 0x000000e900d07202 */ /* 0x000fe40000000f00 */
[----:B------:R-:W3:Y:S04]  /*56c40*/  LDL.LU R233, [R1+0x5424] ;  /* 0x0054240001e97983 */ /* 0x000ee80000300800 */
[----:B------:R-:W4:Y:S04]  /*56c50*/  LDL.LU R234, [R1+0x5420] ;  /* 0x0054200001ea7983 */ /* 0x000f280000300800 */
[----:B------:R-:W4:Y:S04]  /*56c60*/  LDL.LU R235, [R1+0x541c] ;  /* 0x00541c0001eb7983 */ /* 0x000f280000300800 */
[----:B------:R-:W4:Y:S01]  /*56c70*/  LDL.LU R237, [R1+0x5418] ;  /* 0x0054180001ed7983 */ /* 0x000f220000300800 */
[----:B--2---:R-:W-:Y:S01]  /*56c80*/  MOV R42, R239 ;  /* 0x000000ef002a7202 */ /* 0x004fe20000000f00 */
[----:B------:R-:W-:Y:S01]  /*56c90*/  IMAD.MOV.U32 R41, RZ, RZ, R238 ;  /* 0x000000ffff297224 */ /* 0x000fe200078e00ee */
[----:B------:R-:W-:-:S02]  /*56ca0*/  MOV R40, R236 ;  /* 0x000000ec00287202 */ /* 0x000fc40000000f00 */
[----:B------:R-:W2:Y:S04]  /*56cb0*/  LDL.LU R236, [R1+0x5414] ;  /* 0x0054140001ec7983 */ /* 0x000ea80000300800 */
[----:B------:R-:W2:Y:S04]  /*56cc0*/  LDL.LU R238, [R1+0x5410] ;  /* 0x0054100001ee7983 */ /* 0x000ea80000300800 */
[----:B------:R-:W2:Y:S01]  /*56cd0*/  LDL.LU R239, [R1+0x540c] ;  /* 0x00540c0001ef7983 */ /* 0x000ea20000300800 */
[----:B------:R-:W-:-:S03]  /*56ce0*/  IMAD.MOV.U32 R43, RZ, RZ, R228 ;  /* 0x000000ffff2b7224 */ /* 0x000fc600078e00e4 */
[----:B------:R-:W2:Y:S01]  /*56cf0*/  LDL.LU R228, [R1+0x5408] ;  /* 0x0054080001e47983 */ /* 0x000ea20000300800 */
[----:B------:R-:W-:Y:S01]  /*56d00*/  IMAD.MOV.U32 R47, RZ, RZ, R232 ;  /* 0x000000ffff2f7224 */ /* 0x000fe200078e00e8 */
[----:B---3--:R-:W-:Y:S01]  /*56d10*/  MOV R46, R233 ;  /* 0x000000e9002e7202 */ /* 0x008fe20000000f00 */
[----:B----4-:R-:W-:Y:S01]  /*56d20*/  IMAD.MOV.U32 R45, RZ, RZ, R234 ;  /* 0x000000ffff2d7224 */ /* 0x010fe200078e00ea */
[----:B------:R-:W-:Y:S02]  /*56d30*/  MOV R44, R235 ;  /* 0x000000eb002c7202 */ /* 0x000fe40000000f00 */
[----:B------:R-:W3:Y:S04]  /*56d40*/  LDL.LU R235, [R1+0x5404] ;  /* 0x0054040001eb7983 */ /* 0x000ee80000300800 */
[----:B------:R-:W4:Y:S04]  /*56d50*/  LDL.LU R234, [R1+0x5400] ;  /* 0x0054000001ea7983 */ /* 0x000f280000300800 */
[----:B------:R-:W3:Y:S01]  /*56d60*/  LDL.LU R233, [R1+0x53fc] ;  /* 0x0053fc0001e97983 */ /* 0x000ee20000300800 */
[----:B------:R-:W-:-:S03]  /*56d70*/  IMAD.MOV.U32 R51, RZ, RZ, R237 ;  /* 0x000000ffff337224 */ /* 0x000fc600078e00ed */
[----:B------:R-:W4:Y:S01]  /*56d80*/  LDL.LU R232, [R1+0x53f8] ;  /* 0x0053f80001e87983 */ /* 0x000f220000300800 */
[----:B--2---:R-:W-:Y:S01]  /*56d90*/  MOV R50, R236 ;  /* 0x000000ec00327202 */ /* 0x004fe20000000f00 */
[----:B------:R-:W-:Y:S01]  /*56da0*/  IMAD.MOV.U32 R49, RZ, RZ, R238 ;  /* 0x000000ffff317224 */ /* 0x000fe200078e00ee */
[----:B------:R-:W-:Y:S02]  /*56db0*/  MOV R48, R239 ;  /* 0x000000ef00307202 */ /* 0x000fe40000000f00 */
[----:B------:R-:W2:Y:S04]  /*56dc0*/  LDL.LU R239, [R1+0x53f4] ;  /* 0x0053f40001ef7983 */ /* 0x000ea80000300800 */
[----:B------:R-:W2:Y:S04]  /*56dd0*/  LDL.LU R238, [R1+0x53f0] ;  /* 0x0053f00001ee7983 */ /* 0x000ea80000300800 */
[----:B------:R-:W2:Y:S04]  /*56de0*/  LDL.LU R236, [R1+0x53ec] ;  /* 0x0053ec0001ec7983 */ /* 0x000ea80000300800 */
[----:B------:R-:W2:Y:S04]  /*56df0*/  LDL.LU R237, [R1+0x53e8] ;  /* 0x0053e80001ed7983 */ /* 0x000ea80000300800 */
[----:B------:R-:W2:Y:S04]  /*56e00*/  LDL.LU R56, [R1+0x150] ;  /* 0x0001500001387983 */ /* 0x000ea80000300800 */
[----:B------:R-:W2:Y:S04]  /*56e10*/  LDL.LU R57, [R1+0x154] ;  /* 0x0001540001397983 */ /* 0x000ea80000300800 */
[----:B------:R-:W2:Y:S01]  /*56e20*/  LDL.LU R58, [R1+0x158] ;  /* 0x00015800013a7983 */ /* 0x000ea20000300800 */
[----:B----4-:R-:W-:-:S03]  /*56e30*/  MOV R59, R232 ;  /* 0x000000e8003b7202 */ /* 0x010fc60000000f00 */
[----:B------:R-:W4:Y:S01]  /*56e40*/  LDL.LU R232, [R1+0x53e4] ;  /* 0x0053e40001e87983 */ /* 0x000f220000300800 */
[----:B---3--:R-:W-:Y:S01]  /*56e50*/  IMAD.MOV.U32 R52, RZ, RZ, R233 ;  /* 0x000000ffff347224 */ /* 0x008fe200078e00e9 */
[----:B------:R-:W-:Y:S01]  /*56e60*/  MOV R53, R234 ;  /* 0x000000ea00357202 */ /* 0x000fe20000000f00 */
[----:B------:R-:W-:Y:S01]  /*56e70*/  IMAD.MOV.U32 R54, RZ, RZ, R235 ;  /* 0x000000ffff367224 */ /* 0x000fe200078e00eb */
[----:B--2---:R-:W-:Y:S01]  /*56e80*/  MOV R63, R239 ;  /* 0x000000ef003f7202 */ /* 0x004fe20000000f00 */
[----:B------:R-:W-:Y:S02]  /*56e90*/  IMAD.MOV.U32 R62, RZ, RZ, R238 ;  /* 0x000000ffff3e7224 */ /* 0x000fe400078e00ee */
[----:B------:R-:W-:Y:S02]  /*56ea0*/  IMAD.MOV.U32 R60, RZ, RZ, R236 ;  /* 0x000000ffff3c7224 */ /* 0x000fe400078e00ec */
[----:B------:R-:W2:Y:S01]  /*56eb0*/  LDL.LU R236, [R1+0x53e0] ;  /* 0x0053e00001ec7983 */ /* 0x000ea20000300800 */
[----:B------:R-:W-:-:S03]  /*56ec0*/  MOV R61, R237 ;  /* 0x000000ed003d7202 */ /* 0x000fc60000000f00 */
        /* <DEDUP_REMOVED lines=9> */
[----:B------:R-:W4:Y:S01]  /*56f60*/  LDL.LU R235, [R1+0x53c8] ;  /* 0x0053c80001eb7983 */ /* 0x000f220000300800 */
[----:B------:R-:W-:Y:S01]  /*56f70*/  HMMA.1688.F32.TF32 R60, R204, R12, R60 ;  /* 0x0000000ccc3c723c */ /* 0x000fe2000008103c */
[----:B------:R-:W-:-:S02]  /*56f80*/  MOV R55, R228 ;  /* 0x000000e400377202 */ /* 0x000fc40000000f00 */
[----:B------:R-:W4:Y:S03]  /*56f90*/  LDL.LU R228, [R1+0x53c4] ;  /* 0x0053c40001e47983 */ /* 0x000f260000300800 */
[C---:B------:R-:W-:Y:S06]  /*56fa0*/  HMMA.1688.F32.TF32 R56, R204.reuse, R24, R56 ;  /* 0x00000018cc38723c */ /* 0x040fec0000081038 */
[C---:B------:R-:W-:Y:S06]  /*56fb0*/  HMMA.1688.F32.TF32 R52, R204.reuse, R20, R52 ;  /* 0x00000014cc34723c */ /* 0x040fec0000081034 */
[C---:B------:R-:W-:Y:S06]  /*56fc0*/  HMMA.1688.F32.TF32 R48, R204.reuse, R32, R48 ;  /* 0x00000020cc30723c */ /* 0x040fec0000081030 */
[C---:B------:R-:W-:Y:S06]  /*56fd0*/  HMMA.1688.F32.TF32 R44, R204.reuse, R28, R44 ;  /* 0x0000001ccc2c723c */ /* 0x040fec000008102c */
[----:B------:R-:W-:Y:S06]  /*56fe0*/  HMMA.1688.F32.TF32 R40, R204, R8, R40 ;  /* 0x00000008cc28723c */ /* 0x000fec0000081028 */
[----:B--2---:R-:W-:Y:S06]  /*56ff0*/  HMMA.1688.F32.TF32 R184, R192, R28, R236 ;  /* 0x0000001cc0b8723c */ /* 0x004fec00000810ec */
[----:B---3--:R-:W-:Y:S01]  /*57000*/  HMMA.1688.F32.TF32 R64, R204, R16, R64 ;  /* 0x00000010cc40723c */ /* 0x008fe20000081040 */
[----:B------:R-:W-:Y:S01]  /*57010*/  IMAD.MOV.U32 R236, RZ, RZ, R229 ;  /* 0x000000ffffec7224 */ /* 0x000fe200078e00e5 */
[----:B------:R-:W-:Y:S01]  /*57020*/  MOV R237, R230 ;  /* 0x000000e600ed7202 */ /* 0x000fe20000000f00 */
[----:B------:R-:W2:Y:S01]  /*57030*/  LDL.LU R229, [R1+0x53c0] ;  /* 0x0053c00001e57983 */ /* 0x000ea20000300800 */
[----:B------:R-:W-:-:S03]  /*57040*/  IMAD.MOV.U32 R238, RZ, RZ, R231 ;  /* 0x000000ffffee7224 */ /* 0x000fc600078e00e7 */
[----:B------:R-:W2:Y:S04]  /*57050*/  LDL.LU R230, [R1+0x53bc] ;  /* 0x0053bc0001e67983 */ /* 0x000ea80000300800 */
[----:B------:R-:W2:Y:S01]  /*57060*/  LDL.LU R231, [R1+0x53b8] ;  /* 0x0053b80001e77983 */ /* 0x000ea20000300800 */
[----:B----4-:R-:W-:Y:S03]  /*57070*/  HMMA.1688.F32.TF32 R188, R192, R8, R232 ;  /* 0x00000008c0bc723c */ /* 0x010fe600000810e8 */
[----:B------:R-:W3:Y:S04]  /*57080*/  LDL.LU R239, [R1+0x6cc] ;  /* 0x0006cc0001ef7983 */ /* 0x000ee80000300800 */
[----:B------:R-:W4:Y:S04]  /*57090*/  LDL.LU R232, [R1+0x6d0] ;  /* 0x0006d00001e87983 */ /* 0x000f280000300800 */
[----:B------:R-:W4:Y:S04]  /*570a0*/  LDL.LU R233, [R1+0x6d4] ;  /* 0x0006d40001e97983 */ /* 0x000f280000300800 */
[----:B------:R-:W4:Y:S04]  /*570b0*/  LDL.LU R234, [R1+0x6d8] ;  /* 0x0006d80001ea7983 */ /* 0x000f280000300800 */
[----:B------:R-:W4:Y:S04]  /*570c0*/  LDL.LU R235, [R1+0x6dc] ;  /* 0x0006dc0001eb7983 */ /* 0x000f280000300800 */
[----:B------:R-:W-:Y:S04]  /*570d0*/  STL.64 [R1+0x170], R64 ;  /* 0x0001704001007387 */ /* 0x000fe80000100a00 */
[----:B------:R1:W-:Y:S01]  /*570e0*/  STL.64 [R1+0x178], R66 ;  /* 0x0001784201007387 */ /* 0x0003e20000100a00 */
[----:B------:R-:W-:Y:S03]  /*570f0*/  HMMA.1688.F32.TF32 R204, R204, R4, R208 ;  /* 0x00000004cccc723c */ /* 0x000fe600000810d0 */
        /* <DEDUP_REMOVED lines=34> */
[C---:B----4-:R-:W-:Y:S06]  /*57320*/  HMMA.1688.F32.TF32 R232, R200.reuse, R12, R232 ;  /* 0x0000000cc8e8723c */ /* 0x050fec00000810e8 */
[----:B---3--:R-:W-:-:S15]  /*57330*/  HMMA.1688.F32.TF32 R204, R200, R16, R204 ;  /* 0x00000010c8cc723c */ /* 0x008fde00000810cc */
[----:B------:R-:W-:-:S08]  /*57340*/  NOP ;  /* 0x0000000000007918 */ /* 0x000fd00000000000 */
[----:B------:R-:W-:Y:S04]  /*57350*/  STL.64 [R1+0xf0], R204 ;  /* 0x0000f0cc01007387 */ /* 0x000fe80000100a00 */
[----:B------:R1:W-:Y:S04]  /*57360*/  STL.64 [R1+0xf8], R206 ;  /* 0x0000f8ce01007387 */ /* 0x0003e80000100a00 */
[----:B------:R-:W-:Y:S04]  /*57370*/  STL.64 [R1+0xe0], R232 ;  /* 0x0000e0e801007387 */ /* 0x000fe80000100a00 */
[----:B------:R3:W-:Y:S01]  /*57380*/  STL.64 [R1+0xe8], R234 ;  /* 0x0000e8ea01007387 */ /* 0x0007e20000100a00 */
[C---:B-1----:R-:W-:Y:S06]  /*57390*/  HMMA.1688.F32.TF32 R204, R200.reuse, R24, R236 ;  /* 0x00000018c8cc723c */ /* 0x042fec00000810ec */
[C---:B---3--:R-:W-:Y:S06]  /*573a0*/  HMMA.1688.F32.TF32 R232, R200.reuse, R20, R240 ;  /* 0x00000014c8e8723c */ /* 0x048fec00000810f0 */
[C---:B------:R-:W-:Y:S11]  /*573b0*/  HMMA.1688.F32.TF32 R236, R200.reuse, R32, R244 ;  /* 0x00000020c8ec723c */ /* 0x040ff600000810f4 */
[----:B------:R-:W-:Y:S04]  /*573c0*/  STL.64 [R1+0xd0], R204 ;  /* 0x0000d0cc01007387 */ /* 0x000fe80000100a00 */
[----:B------:R1:W-:Y:S04]  /*573d0*/  STL.64 [R1+0xd8], R206 ;  /* 0x0000d8ce01007387 */ /* 0x0003e80000100a00 */
[----:B------:R-:W-:Y:S04]  /*573e0*/  STL.64 [R1+0xc0], R232 ;  /* 0x0000c0e801007387 */ /* 0x000fe80000100a00 */
[----:B------:R3:W-:Y:S01]  /*573f0*/  STL.64 [R1+0xc8], R234 ;  /* 0x0000c8ea01007387 */ /* 0x0007e20000100a00 */
[C---:B-1----:R-:W-:Y:S06]  /*57400*/  HMMA.1688.F32.TF32 R204, R200.reuse, R28, R36 ;  /* 0x0000001cc8cc723c */ /* 0x042fec0000081024 */
[C---:B------:R-:W-:Y:S06]  /*57410*/  HMMA.1688.F32.TF32 R36, R200.reuse, R4, R224 ;  /* 0x00000004c824723c */ /* 0x040fec00000810e0 */
[----:B---3--:R-:W-:Y:S01]  /*57420*/  HMMA.1688.F32.TF32 R232, R200, R8, R248 ;  /* 0x00000008c8e8723c */ /* 0x008fe200000810f8 */
[----:B------:R-:W-:Y:S04]  /*57430*/  STL.64 [R1+0xb0], R236 ;  /* 0x0000b0ec01007387 */ /* 0x000fe80000100a00 */
[----:B------:R-:W-:Y:S01]  /*57440*/  STL.64 [R1+0xb8], R238 ;  /* 0x0000b8ee01007387 */ /* 0x000fe20000100a00 */
[C---:B------:R-:W-:Y:S05]  /*57450*/  HMMA.1688.F32.TF32 R200, R196.reuse, R12, R216 ;  /* 0x0000000cc4c8723c */ /* 0x040fea00000810d8 */
[----:B------:R-:W-:Y:S04]  /*57460*/  STL.64 [R1+0xa0], R204 ;  /* 0x0000a0cc01007387 */ /* 0x000fe80000100a00 */
[----:B------:R1:W-:Y:S08]  /*57470*/  STL.64 [R1+0xa8], R206 ;  /* 0x0000a8ce01007387 */ /* 0x0003f00000100a00 */
[----:B------:R-:W-:Y:S01]  /*57480*/  STL.64 [R1+0x90], R232 ;  /* 0x000090e801007387 */ /* 0x000fe20000100a00 */
[C---:B-1----:R-:W-:Y:S03]  /*57490*/  HMMA.1688.F32.TF32 R204, R196.reuse, R16, R220 ;  /* 0x00000010c4cc723c */ /* 0x042fe600000810dc */
[----:B------:R-:W-:Y:S04]  /*574a0*/  STL.64 [R1+0x98], R234 ;  /* 0x000098ea01007387 */ /* 0x000fe80000100a00 */
[----:B------:R-:W-:Y:S04]  /*574b0*/  STL.64 [R1+0x80], R36 ;  /* 0x0000802401007387 */ /* 0x000fe80000100a00 */
[----:B------:R1:W-:Y:S02]  /*574c0*/  STL.64 [R1+0x88], R38 ;  /* 0x0000882601007387 */ /* 0x0003e40000100a00 */
[----:B-1----:R-:W-:Y:S10]  /*574d0*/  HMMA.1688.F32.TF32 R36, R196, R24, R212 ;  /* 0x00000018c424723c */ /* 0x002ff400000810d4 */
[----:B------:R-:W-:Y:S04]  /*574e0*/  STL.64 [R1+0x70], R204 ;  /* 0x000070cc01007387 */ /* 0x000fe80000100a00 */
[----:B------:R-:W-:Y:S04]  /*574f0*/  STL.64 [R1+0x78], R206 ;  /* 0x000078ce01007387 */ /* 0x000fe80000100a00 */
[----:B------:R1:W-:Y:S04]  /*57500*/  STL.64 [R1+0x60], R200 ;  /* 0x000060c801007387 */ /* 0x0003e80000100a00 */
[----:B------:R3:W-:Y:S04]  /*57510*/  STL.64 [R1+0x68], R202 ;  /* 0x000068ca01007387 */ /* 0x0007e80000100a00 */
[----:B------:R4:W-:Y:S04]  /*57520*/  STL.64 [R1+0x50], R36 ;  /* 0x0000502401007387 */ /* 0x0009e80000100a00 */
        /* <DEDUP_REMOVED lines=9> */
[----:B-1----:R-:W2:Y:S04]  /*575c0*/  LDL.LU R200, [R1+0x590] ;  /* 0x0005900001c87983 */ /* 0x002ea80000300800 */
[----:B------:R-:W2:Y:S04]  /*575d0*/  LDL.LU R201, [R1+0x594] ;  /* 0x0005940001c97983 */ /* 0x000ea80000300800 */
[----:B---3--:R-:W3:Y:S04]  /*575e0*/  LDL.LU R202, [R1+0x598] ;  /* 0x0005980001ca7983 */ /* 0x008ee80000300800 */
[----:B------:R-:W3:Y:S04]  /*575f0*/  LDL.LU R203, [R1+0x59c] ;  /* 0x00059c0001cb7983 */ /* 0x000ee80000300800 */
[----:B----4-:R-:W4:Y:S04]  /*57600*/  LDL.LU R36, [R1+0x5a0] ;  /* 0x0005a00001247983 */ /* 0x010f280000300800 */
[----:B------:R-:W4:Y:S04]  /*57610*/  LDL.LU R37, [R1+0x5a4] ;  /* 0x0005a40001257983 */ /* 0x000f280000300800 */
[----:B--2---:R-:W4:Y:S04]  /*57620*/  LDL.LU R38, [R1+0x5a8] ;  /* 0x0005a80001267983 */ /* 0x004f280000300800 */
        /* <DEDUP_REMOVED lines=15> */
[----:B------:R-:W-:-:S03]  /*57720*/  MOV R216, R211 ;  /* 0x000000d300d87202 */ /* 0x000fc60000000f00 */
        /* <DEDUP_REMOVED lines=21> */
[C---:B------:R-:W-:Y:S06]  /*57880*/  HMMA.1688.F32.TF32 R172, R192.reuse, R24, R172 ;  /* 0x00000018c0ac723c */ /* 0x040fec00000810ac */
[----:B------:R-:W-:Y:S01]  /*57890*/  HMMA.1688.F32.TF32 R192, R192, R4, R228 ;  /* 0x00000004c0c0723c */ /* 0x000fe200000810e4 */
[----:B------:R-:W-:Y:S04]  /*578a0*/  LDS R228, [R0+UR12+0x8380] ;  /* 0x0083800c00e47984 */ /* 0x000fe80008000800 */
[----:B------:R-:W-:Y:S04]  /*578b0*/  LDS R230, [R0+UR12+0x9380] ;  /* 0x0093800c00e67984 */ /* 0x000fe80008000800 */
[----:B------:R-:W-:Y:S04]  /*578c0*/  LDS R229, [R2+UR12+0x8380] ;  /* 0x0083800c02e57984 */ /* 0x000fe80008000800 */
[----:B------:R-:W1:Y:S02]  /*578d0*/  LDS R231, [R2+UR12+0x9380] ;  /* 0x0093800c02e77984 */ /* 0x000e640008000800 */
[-C--:B-1----:R-:W-:Y:S06]  /*578e0*/  HMMA.1688.F32.TF32 R216, R228, R32.reuse, R216 ;  /* 0x00000020e4d8723c */ /* 0x082fec00000810d8 */
[C---:B---3--:R-:W-:Y:S06]  /*578f0*/  HMMA.1688.F32.TF32 R200, R196.reuse, R32, R200 ;  /* 0x00000020c4c8723c */ /* 0x048fec00000810c8 */
[C---:B----4-:R-:W-:Y:S06]  /*57900*/  HMMA.1688.F32.TF32 R36, R196.reuse, R20, R36 ;  /* 0x00000014c424723c */ /* 0x050fec0000081024 */
[----:B--2---:R-:W-:-:S15]  /*57910*/  HMMA.1688.F32.TF32 R204, R196, R28, R204 ;  /* 0x0000001cc4cc723c */ /* 0x004fde00000810cc */
[----:B------:R-:W-:-:S02]  /*57920*/  NOP ;  /* 0x0000000000007918 */ /* 0x000fc40000000000 */
[----:B------:R-:W-:Y:S04]  /*57930*/  STL.64 [R1+0x40], R36 ;  /* 0x0000402401007387 */ /* 0x000fe80000100a00 */
[----:B------:R1:W-:Y:S04]  /*57940*/  STL.64 [R1+0x48], R38 ;  /* 0x0000482601007387 */ /* 0x0003e80000100a00 */
[----:B-1----:R-:W2:Y:S04]  /*57950*/  LDL.LU.64 R38, [R1+0x5330] ;  /* 0x0053300001267983 */ /* 0x002ea80000300a00 */
[----:B------:R-:W2:Y:S04]  /*57960*/  LDL.LU.64 R36, [R1+0x5328] ;  /* 0x0053280001247983 */ /* 0x000ea80000300a00 */
[----:B------:R-:W-:Y:S04]  /*57970*/  STL.64 [R1+0x30], R200 ;  /* 0x000030c801007387 */ /* 0x000fe80000100a00 */
[----:B------:R1:W-:Y:S02]  /*57980*/  STL.64 [R1+0x38], R202 ;  /* 0x000038ca01007387 */ /* 0x0003e40000100a00 */
[C---:B-1----:R-:W-:Y:S02]  /*57990*/  HMMA.1688.F32.TF32 R200, R196.reuse, R8, R232 ;  /* 0x00000008c4c8723c */ /* 0x042fe400000810e8 */
[----:B------:R-:W-:Y:S04]  /*579a0*/  STL.64 [R1+0x20], R204 ;  /* 0x000020cc01007387 */ /* 0x000fe80000100a00 */
[----:B------:R-:W-:Y:S01]  /*579b0*/  HMMA.1688.F32.TF32 R196, R196, R4, R236 ;  /* 0x00000004c4c4723c */ /* 0x000fe200000810ec */
[----:B------:R1:W-:Y:S04]  /*579c0*/  STL.64 [R1+0x28], R206 ;  /* 0x000028ce01007387 */ /* 0x0003e80000100a00 */
[----:B------:R-:W-:Y:S01]  /*579d0*/  LDS R232, [R3+UR12+0x8380] ;  /* 0x0083800c03e87984 */ /* 0x000fe20008000800 */
[C---:B------:R-:W-:Y:S03]  /*579e0*/  HMMA.1688.F32.TF32 R208, R228.reuse, R24, R208 ;  /* 0x00000018e4d0723c */ /* 0x040fe600000810d0 */
[----:B------:R-:W-:Y:S03]  /*579f0*/  LDS R234, [R3+UR12+0x9380] ;  /* 0x0093800c03ea7984 */ /* 0x000fe60008000800 */
[C---:B-1----:R-:W-:Y:S01]  /*57a00*/  HMMA.1688.F32.TF32 R204, R228.reuse, R12, R244 ;  /* 0x0000000ce4cc723c */ /* 0x042fe200000810f4 */
[----:B------:R-:W-:Y:S04]  /*57a10*/  LDS R233, [R252+UR12+0x8380] ;  /* 0x0083800cfce97984 */ /* 0x000fe80008000800 */
[----:B------:R-:W1:Y:S01]  /*57a20*/  LDS R235, [R252+UR12+0x9380] ;  /* 0x0093800cfceb7984 */ /* 0x000e620008000800 */
[C---:B------:R-:W-:Y:S03]  /*57a30*/  HMMA.1688.F32.TF32 R212, R228.reuse, R20, R212 ;  /* 0x00000014e4d4723c */ /* 0x040fe600000810d4 */
[----:B------:R-:W-:Y:S04]  /*57a40*/  LDS R236, [R0+UR12+0xa000] ;  /* 0x00a0000c00ec7984 */ /* 0x000fe80008000800 */
[----:B------:R-:W-:Y:S04]  /*57a50*/  STL.64 [R1+0x50b0], R198 ;  /* 0x0050b0c601007387 */ /* 0x000fe80000100a00 */
[----:B------:R-:W-:Y:S04]  /*57a60*/  STL.64 [R1+0x10], R200 ;  /* 0x000010c801007387 */ /* 0x000fe80000100a00 */
[----:B------:R3:W-:Y:S01]  /*57a70*/  STL.64 [R1+0x18], R202 ;  /* 0x000018ca01007387 */ /* 0x0007e20000100a00 */
[C---:B------:R-:W-:Y:S03]  /*57a80*/  HMMA.1688.F32.TF32 R220, R228.reuse, R28, R220 ;  /* 0x0000001ce4dc723c */ /* 0x040fe600000810dc */
[----:B------:R-:W-:Y:S04]  /*57a90*/  LDS R238, [R0+UR12+0xb000] ;  /* 0x00b0000c00ee7984 */ /* 0x000fe80008000800 */
[----:B------:R-:W-:Y:S01]  /*57aa0*/  LDS R237, [R2+UR12+0xa000] ;  /* 0x00a0000c02ed7984 */ /* 0x000fe20008000800 */
[C---:B---3--:R-:W-:Y:S06]  /*57ab0*/  HMMA.1688.F32.TF32 R200, R228.reuse, R16, R240 ;  /* 0x00000010e4c8723c */ /* 0x048fec00000810f0 */
[----:B------:R-:W-:Y:S01]  /*57ac0*/  HMMA.1688.F32.TF32 R224, R228, R8, R224 ;  /* 0x00000008e4e0723c */ /* 0x000fe200000810e0 */
[----:B------:R3:W-:Y:S01]  /*57ad0*/  STL.64 [R1+0x50a8], R196 ;  /* 0x0050a8c401007387 */ /* 0x0007e20000100a00 */
[----:B------:R-:W-:Y:S01]  /*57ae0*/  MOV R198, R31 ;  /* 0x0000001f00c67202 */ /* 0x000fe20000000f00 */
[----:B------:R-:W-:-:S02]  /*57af0*/  IMAD.MOV.U32 R199, RZ, RZ, R30 ;  /* 0x000000ffffc77224 */ /* 0x000fc400078e001e */
[----:B------:R-:W4:Y:S04]  /*57b00*/  LDS R239, [R2+UR12+0xb000] ;  /* 0x00b0000c02ef7984 */ /* 0x000f280008000800 */
[----:B------:R-:W-:Y:S04]  /*57b10*/  LDS R240, [R3+UR12+0xa000] ;  /* 0x00a0000c03f07984 */ /* 0x000fe80008000800 */
[----:B------:R-:W-:Y:S04]  /*57b20*/  LDS R242, [R3+UR12+0xb000] ;  /* 0x00b0000c03f27984 */ /* 0x000fe80008000800 */
        /* <DEDUP_REMOVED lines=9> */
[----:B------:R1:W-:Y:S04]  /*57bc0*/  STL.64 [R1+0x50b8], R212 ;  /* 0x0050b8d401007387 */ /* 0x0003e80000100a00 */
[----:B------:R-:W-:Y:S04]  /*57bd0*/  STL.64 [R1+0x50d0], R218 ;  /* 0x0050d0da01007387 */ /* 0x000fe80000100a00 */
[----:B------:R4:W-:Y:S01]  /*57be0*/  STL.64 [R1+0x50c8], R216 ;  /* 0x0050c8d801007387 */ /* 0x0009e20000100a00 */
[----:B---3--:R-:W-:-:S03]  /*57bf0*/  MOV R196, R35 ;  /* 0x0000002300c47202 */ /* 0x008fc60000000f00 */
[----:B------:R-:W-:Y:S01]  /*57c00*/  STL.64 [R1+0x50e0], R222 ;  /* 0x0050e0de01007387 */ /* 0x000fe20000100a00 */
[----:B------:R-:W-:-:S03]  /*57c10*/  IMAD.MOV.U32 R197, RZ, RZ, R34 ;  /* 0x000000ffffc57224 */ /* 0x000fc600078e0022 */
[----:B------:R3:W-:Y:S04]  /*57c20*/  STL.64 [R1+0x50d8], R220 ;  /* 0x0050d8dc01007387 */ /* 0x0007e80000100a00 */
[----:B------:R2:W-:Y:S04]  /*57c30*/  STL.64 [R1+0x50f0], R226 ;  /* 0x0050f0e201007387 */ /* 0x0005e80000100a00 */
[----:B------:R2:W-:Y:S01]  /*57c40*/  STL.64 [R1+0x50e8], R224 ;  /* 0x0050e8e001007387 */ /* 0x0005e20000100a00 */
[----:B-1----:R-:W-:-:S03]  /*57c50*/  MOV R212, R19 ;  /* 0x0000001300d47202 */ /* 0x002fc60000000f00 */
[----:B------:R-:W2:Y:S01]  /*57c60*/  LDL.LU R35, [R1+0x5324] ;  /* 0x0053240001237983 */ /* 0x000ea20000300800 */
[----:B------:R-:W-:-:S03]  /*57c70*/  IMAD.MOV.U32 R213, RZ, RZ, R18 ;  /* 0x000000ffffd57224 */ /* 0x000fc600078e0012 */
[----:B------:R-:W2:Y:S01]  /*57c80*/  LDL.LU R34, [R1+0x5320] ;  /* 0x0053200001227983 */ /* 0x000ea20000300800 */
[----:B------:R-:W-:-:S03]  /*57c90*/  MOV R214, R15 ;  /* 0x0000000f00d67202 */ /* 0x000fc60000000f00 */
[----:B------:R-:W2:Y:S01]  /*57ca0*/  LDL.LU R31, [R1+0x531c] ;  /* 0x00531c00011f7983 */ /* 0x000ea20000300800 */
[----:B------:R-:W-:-:S03]  /*57cb0*/  IMAD.MOV.U32 R215, RZ, RZ, R14 ;  /* 0x000000ffffd77224 */ /* 0x000fc600078e000e */
[----:B------:R-:W2:Y:S01]  /*57cc0*/  LDL.LU R30, [R1+0x5318] ;  /* 0x00531800011e7983 */ /* 0x000ea20000300800 */
[----:B----4-:R-:W-:-:S03]  /*57cd0*/  MOV R216, R6 ;  /* 0x0000000600d87202 */ /* 0x010fc60000000f00 */
[----:B------:R-:W4:Y:S01]  /*57ce0*/  LDL.LU R19, [R1+0x5314] ;  /* 0x0053140001137983 */ /* 0x000f220000300800 */
[----:B------:R-:W-:-:S03]  /*57cf0*/  IMAD.MOV.U32 R217, RZ, RZ, R7 ;  /* 0x000000ffffd97224 */ /* 0x000fc600078e0007 */
[----:B------:R-:W4:Y:S01]  /*57d00*/  LDL.LU R18, [R1+0x5310] ;  /* 0x0053100001127983 */ /* 0x000f220000300800 */
[----:B------:R-:W-:-:S03]  /*57d10*/  MOV R218, R10 ;  /* 0x0000000a00da7202 */ /* 0x000fc60000000f00 */
[----:B------:R-:W4:Y:S01]  /*57d20*/  LDL.LU R15, [R1+0x530c] ;  /* 0x00530c00010f7983 */ /* 0x000f220000300800 */
[----:B------:R-:W-:-:S03]  /*57d30*/  IMAD.MOV.U32 R219, RZ, RZ, R11 ;  /* 0x000000ffffdb7224 */ /* 0x000fc600078e000b */
[----:B------:R-:W4:Y:S01]  /*57d40*/  LDL.LU R14, [R1+0x5308] ;  /* 0x00530800010e7983 */ /* 0x000f220000300800 */
[----:B------:R-:W-:Y:S03]  /*57d50*/  HMMA.1688.F32.TF32 R228, R228, R4, R248 ;  /* 0x00000004e4e4723c */ /* 0x000fe600000810f8 */
        /* <DEDUP_REMOVED lines=8> */
[----:B---3--:R-:W-:Y:S01]  /*57de0*/  MOV R220, R22 ;  /* 0x0000001600dc7202 */ /* 0x008fe20000000f00 */
[----:B------:R-:W-:Y:S01]  /*57df0*/  IMAD.MOV.U32 R221, RZ, RZ, R23 ;  /* 0x000000ffffdd7224 */ /* 0x000fe200078e0017 */
[----:B------:R-:W-:Y:S01]  /*57e00*/  MOV R222, R26 ;  /* 0x0000001a00de7202 */ /* 0x000fe20000000f00 */
[----:B------:R-:W-:Y:S01]  /*57e10*/  IMAD.MOV.U32 R223, RZ, RZ, R27 ;  /* 0x000000ffffdf7224 */ /* 0x000fe200078e001b */
[----:B------:R-:W-:Y:S04]  /*57e20*/  LDS R241, [R252+UR12+0xa000] ;  /* 0x00a0000cfcf17984 */ /* 0x000fe80008000800 */
[----:B------:R-:W-:Y:S04]  /*57e30*/  LDS R243, [R252+UR12+0xb000] ;  /* 0x00b0000cfcf37984 */ /* 0x000fe80008000800 */
[----:B------:R-:W-:Y:S04]  /*57e40*/  LDS R244, [R0+UR12+0xa080] ;  /* 0x00a0800c00f47984 */ /* 0x000fe80008000800 */
[----:B------:R-:W-:Y:S04]  /*57e50*/  LDS R246, [R0+UR12+0xb080] ;  /* 0x00b0800c00f67984 */ /* 0x000fe80008000800 */
[----:B------:R-:W-:Y:S04]  /*57e60*/  LDS R245, [R2+UR12+0xa080] ;  /* 0x00a0800c02f57984 */ /* 0x000fe80008000800 */
[----:B------:R-:W1:Y:S01]  /*57e70*/  LDS R247, [R2+UR12+0xb080] ;  /* 0x00b0800c02f77984 */ /* 0x000e620008000800 */
[----:B--2---:R-:W-:Y:S01]  /*57e80*/  IMAD.MOV.U32 R227, RZ, RZ, R35 ;  /* 0x000000ffffe37224 */ /* 0x004fe200078e0023 */
[----:B------:R-:W-:Y:S01]  /*57e90*/  MOV R226, R34 ;  /* 0x0000002200e27202 */ /* 0x000fe20000000f00 */
[----:B------:R-:W-:Y:S01]  /*57ea0*/  IMAD.MOV.U32 R225, RZ, RZ, R31 ;  /* 0x000000ffffe17224 */ /* 0x000fe200078e001f */
[----:B------:R-:W-:-:S02]  /*57eb0*/  MOV R224, R30 ;  /* 0x0000001e00e07202 */ /* 0x000fc40000000f00 */
[----:B------:R-:W2:Y:S04]  /*57ec0*/  LDL.LU R30, [R1+0x52f4] ;  /* 0x0052f400011e7983 */ /* 0x000ea80000300800 */
[----:B------:R-:W2:Y:S04]  /*57ed0*/  LDL.LU R31, [R1+0x52f0] ;  /* 0x0052f000011f7983 */ /* 0x000ea80000300800 */
[----:B------:R-:W1:Y:S04]  /*57ee0*/  LDL.LU R34, [R1+0x52ec] ;  /* 0x0052ec0001227983 */ /* 0x000e680000300800 */
[----:B------:R-:W1:Y:S04]  /*57ef0*/  LDL.LU R35, [R1+0x52e8] ;  /* 0x0052e80001237983 */ /* 0x000e680000300800 */
[----:B------:R-:W3:Y:S04]  /*57f00*/  LDL.LU R22, [R1+0x52e4] ;  /* 0x0052e40001167983 */ /* 0x000ee80000300800 */
[----:B------:R-:W3:Y:S04]  /*57f10*/  LDL.LU R23, [R1+0x52e0] ;  /* 0x0052e00001177983 */ /* 0x000ee80000300800 */
[----:B------:R-:W2:Y:S04]  /*57f20*/  LDL.LU R26, [R1+0x52dc] ;  /* 0x0052dc00011a7983 */ /* 0x000ea80000300800 */
[----:B------:R-:W2:Y:S01]  /*57f30*/  LDL.LU R27, [R1+0x52d8] ;  /* 0x0052d800011b7983 */ /* 0x000ea20000300800 */
[C---:B----4-:R-:W-:Y:S03]  /*57f40*/  HMMA.1688.F32.TF32 R248, R232.reuse, R16, R248 ;  /* 0x00000010e8f8723c */ /* 0x050fe600000810f8 */
[----:B------:R4:W-:Y:S04]  /*57f50*/  STL.64 [R1+0x5100], R230 ;  /* 0x005100e601007387 */ /* 0x0009e80000100a00 */
[----:B------:R4:W-:Y:S02]  /*57f60*/  STL.64 [R1+0x50f8], R228 ;  /* 0x0050f8e401007387 */ /* 0x0009e40000100a00 */
[----:B----4-:R-:W-:Y:S01]  /*57f70*/  MOV R230, R18 ;  /* 0x0000001200e67202 */ /* 0x010fe20000000f00 */
[----:B------:R-:W-:Y:S01]  /*57f80*/  IMAD.MOV.U32 R231, RZ, RZ, R19 ;  /* 0x000000ffffe77224 */ /* 0x000fe200078e0013 */
[----:B------:R-:W-:Y:S01]  /*57f90*/  MOV R228, R14 ;  /* 0x0000000e00e47202 */ /* 0x000fe20000000f00 */
[----:B------:R-:W-:Y:S01]  /*57fa0*/  IMAD.MOV.U32 R229, RZ, RZ, R15 ;  /* 0x000000ffffe57224 */ /* 0x000fe200078e000f */
[----:B------:R-:W4:Y:S04]  /*57fb0*/  LDL.LU R14, [R1+0x52d4] ;  /* 0x0052d400010e7983 */ /* 0x000f280000300800 */
[----:B------:R-:W4:Y:S04]  /*57fc0*/  LDL.LU R15, [R1+0x52d0] ;  /* 0x0052d000010f7983 */ /* 0x000f280000300800 */
[----:B------:R-:W3:Y:S04]  /*57fd0*/  LDL.LU R18, [R1+0x52cc] ;  /* 0x0052cc0001127983 */ /* 0x000ee80000300800 */
[----:B------:R-:W3:Y:S04]  /*57fe0*/  LDL.LU R19, [R1+0x52c8] ;  /* 0x0052c80001137983 */ /* 0x000ee80000300800 */
[----:B------:R-:W-:Y:S04]  /*57ff0*/  STL.64 [R1+0x6c0], R248 ;  /* 0x0006c0f801007387 */ /* 0x000fe80000100a00 */
[----:B------:R1:W-:Y:S04]  /*58000*/  STL.64 [R1+0x6c8], R250 ;  /* 0x0006c8fa01007387 */ /* 0x0003e80000100a00 */
[----:B-1----:R-:W2:Y:S04]  /*58010*/  LDL.LU.64 R250, [R1+0x52c0] ;  /* 0x0052c00001fa7983 */ /* 0x002ea80000300a00 */
[----:B------:R-:W2:Y:S01]  /*58020*/  LDL.LU.64 R248, [R1+0x52b8] ;  /* 0x0052b80001f87983 */ /* 0x000ea20000300a00 */
[C---:B------:R-:W-:Y:S06]  /*58030*/  HMMA.1688.F32.TF32 R228, R232.reuse, R12, R228 ;  /* 0x0000000ce8e4723c */ /* 0x040fec00000810e4 */
[----:B------:R-:W-:-:S15]  /*58040*/  HMMA.1688.F32.TF32 R224, R232, R24, R224 ;  /* 0x00000018e8e0723c */ /* 0x000fde00000810e0 */
[----:B------:R-:W-:-:S03]  /*58050*/  NOP ;  /* 0x0000000000007918 */ /* 0x000fc60000000000 */
[----:B------:R-:W-:Y:S01]  /*58060*/  MOV R210, R230 ;  /* 0x000000e600d27202 */ /* 0x000fe20000000f00 */
[----:B------:R-:W-:Y:S01]  /*58070*/  IMAD.MOV.U32 R211, RZ, RZ, R231 ;  /* 0x000000ffffd37224 */ /* 0x000fe200078e00e7 */
[----:B------:R-:W-:Y:S01]  /*58080*/  MOV R207, R228 ;  /* 0x000000e400cf7202 */ /* 0x000fe20000000f00 */
[----:B------:R-:W-:-:S03]  /*58090*/  IMAD.MOV.U32 R209, RZ, RZ, R229 ;  /* 0x000000ffffd17224 */ /* 0x000fc600078e00e5 */
[----:B------:R-:W-:Y:S01]  /*580a0*/  IMAD.MOV.U32 R206, RZ, RZ, R227 ;  /* 0x000000ffffce7224 */ /* 0x000fe200078e00e3 */
[----:B------:R-:W-:Y:S01]  /*580b0*/  MOV R203, R226 ;  /* 0x000000e200cb7202 */ /* 0x000fe20000000f00 */
[----:B------:R-:W-:Y:S01]  /*580c0*/  IMAD.MOV.U32 R202, RZ, RZ, R225 ;  /* 0x000000ffffca7224 */ /* 0x000fe200078e00e1 */
[----:B------:R-:W-:Y:S01]  /*580d0*/  STL.64 [R1+0x5110], R210 ;  /* 0x005110d201007387 */ /* 0x000fe20000100a00 */
[----:B------:R-:W-:-:S03]  /*580e0*/  MOV R201, R224 ;  /* 0x000000e000c97202 */ /* 0x000fc60000000f00 */
[----:B------:R-:W-:Y:S04]  /*580f0*/  STL.64 [R1+0x5108], R208 ;  /* 0x005108d001007387 */ /* 0x000fe80000100a00 */
[----:B------:R-:W-:Y:S04]  /*58100*/  STL.64 [R1+0x5130], R206 ;  /* 0x005130ce01007387 */ /* 0x000fe80000100a00 */
[----:B------:R1:W-:Y:S04]  /*58110*/  STL.64 [R1+0x5128], R204 ;  /* 0x005128cc01007387 */ /* 0x0003e80000100a00 */
[----:B------:R-:W-:Y:S04]  /*58120*/  STL.64 [R1+0x5120], R202 ;  /* 0x005120ca01007387 */ /* 0x000fe80000100a00 */
[----:B------:R1:W-:Y:S02]  /*58130*/  STL.64 [R1+0x5118], R200 ;  /* 0x005118c801007387 */ /* 0x0003e40000100a00 */
[C---:B-1----:R-:W-:Y:S06]  /*58140*/  HMMA.1688.F32.TF32 R204, R232.reuse, R20, R220 ;  /* 0x00000014e8cc723c */ /* 0x042fec00000810dc */
[C---:B------:R-:W-:Y:S06]  /*58150*/  HMMA.1688.F32.TF32 R200, R232.reuse, R32, R216 ;  /* 0x00000020e8c8723c */ /* 0x040fec00000810d8 */
[C---:B------:R-:W-:Y:S11]  /*58160*/  HMMA.1688.F32.TF32 R208, R232.reuse, R28, R212 ;  /* 0x0000001ce8d0723c */ /* 0x040ff600000810d4 */
[----:B------:R-:W-:Y:S04]  /*58170*/  STL.64 [R1+0x4a0], R204 ;  /* 0x0004a0cc01007387 */ /* 0x000fe80000100a00 */
[----:B------:R1:W-:Y:S04]  /*58180*/  STL.64 [R1+0x4a8], R206 ;  /* 0x0004a8ce01007387 */ /* 0x0003e80000100a00 */
[----:B------:R-:W-:Y:S04]  /*58190*/  STL.64 [R1+0x190], R200 ;  /* 0x000190c801007387 */ /* 0x000fe80000100a00 */
[----:B------:R2:W-:Y:S01]  /*581a0*/  STL.64 [R1+0x198], R202 ;  /* 0x000198ca01007387 */ /* 0x0005e20000100a00 */
[----:B-1----:R-:W-:Y:S03]  /*581b0*/  HMMA.1688.F32.TF32 R204, R232, R8, R196 ;  /* 0x00000008e8cc723c */ /* 0x002fe600000810c4 */
[----:B------:R-:W-:Y:S04]  /*581c0*/  STL.64 [R1+0x180], R208 ;  /* 0x000180d001007387 */ /* 0x000fe80000100a00 */
[----:B------:R-:W-:-:S15]  /*581d0*/  STL.64 [R1+0x188], R210 ;  /* 0x000188d201007387 */ /* 0x000fde0000100a00 */
[----:B------:R-:W-:-:S01]  /*581e0*/  NOP ;  /* 0x0000000000007918 */ /* 0x000fc20000000000 */
[----:B------:R-:W-:Y:S04]  /*581f0*/  STL.64 [R1+0x740], R204 ;  /* 0x000740cc01007387 */ /* 0x000fe80000100a00 */
[----:B------:R-:W-:Y:S01]  /*58200*/  STL.64 [R1+0x748], R206 ;  /* 0x000748ce01007387 */ /* 0x000fe20000100a00 */
        /* <DEDUP_REMOVED lines=8> */
[C---:B----4-:R-:W-:Y:S06]  /*58290*/  HMMA.1688.F32.TF32 R40, R236.reuse, R14, R40 ;  /* 0x0000000eec28723c */ /* 0x050fec0000081028 */
[C---:B---3--:R-:W-:Y:S06]  /*582a0*/  HMMA.1688.F32.TF32 R196, R236.reuse, R18, R36 ;  /* 0x00000012ecc4723c */ /* 0x048fec0000081024 */
[----:B--2---:R-:W-:Y:S06]  /*582b0*/  HMMA.1688.F32.TF32 R36, R236, R26, R44 ;  /* 0x0000001aec24723c */ /* 0x004fec000008102c */
[----:B------:R-:W-:Y:S06]  /*582c0*/  HMMA.1688.F32.TF32 R200, R232, R4, R248 ;  /* 0x00000004e8c8723c */ /* 0x000fec00000810f8 */
        /* <DEDUP_REMOVED lines=15> */
[C---:B-1----:R-:W-:Y:S06]  /*583c0*/  HMMA.1688.F32.TF32 R40, R236.reuse, R34, R52 ;  /* 0x00000022ec28723c */ /* 0x042fec0000081034 */
[----:B--2---:R-:W-:Y:S01]  /*583d0*/  HMMA.1688.F32.TF32 R36, R236, R30, R56 ;  /* 0x0000001eec24723c */ /* 0x004fe20000081038 */
[----:B------:R-:W-:Y:S04]  /*583e0*/  STL.64 [R1+0x670], R44 ;  /* 0x0006702c01007387 */ /* 0x000fe80000100a00 */
[----:B------:R1:W-:-:S12]  /*583f0*/  STL.64 [R1+0x678], R46 ;  /* 0x0006782e01007387 */ /* 0x0003d80000100a00 */
[----:B------:R-:W-:Y:S01]  /*58400*/  STL.64 [R1+0x660], R40 ;  /* 0x0006602801007387 */ /* 0x000fe20000100a00 */
[C---:B-1----:R-:W-:Y:S03]  /*58410*/  HMMA.1688.F32.TF32 R44, R236.reuse, R10, R60 ;  /* 0x0000000aec2c723c */ /* 0x042fe6000008103c */
[----:B------:R1:W-:Y:S04]  /*58420*/  STL.64 [R1+0x668], R42 ;  /* 0x0006682a01007387 */ /* 0x0003e80000100a00 */
[----:B------:R-:W-:Y:S04]  /*58430*/  STL.64 [R1+0x650], R36 ;  /* 0x0006502401007387 */ /* 0x000fe80000100a00 */
[----:B------:R2:W-:Y:S01]  /*58440*/  STL.64 [R1+0x658], R38 ;  /* 0x0006582601007387 */ /* 0x0005e20000100a00 */
[----:B-1----:R-:W-:Y:S06]  /*58450*/  HMMA.1688.F32.TF32 R40, R236, R6, R64 ;  /* 0x00000006ec28723c */ /* 0x002fec0000081040 */
[C---:B--2---:R-:W-:Y:S05]  /*58460*/  HMMA.1688.F32.TF32 R36, R240.reuse, R18, R68 ;  /* 0x00000012f024723c */ /* 0x044fea0000081044 */
[----:B------:R-:W-:Y:S04]  /*58470*/  STL.64 [R1+0x640], R44 ;  /* 0x0006402c01007387 */ /* 0x000fe80000100a00 */
[----:B------:R1:W-:Y:S08]  /*58480*/  STL.64 [R1+0x648], R46 ;  /* 0x0006482e01007387 */ /* 0x0003f00000100a00 */
[----:B------:R-:W-:Y:S01]  /*58490*/  STL.64 [R1+0x5a0], R40 ;  /* 0x0005a02801007387 */ /* 0x000fe20000100a00 */
[C---:B-1----:R-:W-:Y:S03]  /*584a0*/  HMMA.1688.F32.TF32 R44, R240.reuse, R14, R72 ;  /* 0x0000000ef02c723c */ /* 0x042fe60000081048 */
[----:B------:R1:W-:Y:S04]  /*584b0*/  STL.64 [R1+0x5a8], R42 ;  /* 0x0005a82a01007387 */ /* 0x0003e80000100a00 */
[----:B------:R-:W-:Y:S04]  /*584c0*/  STL.64 [R1+0x590], R36 ;  /* 0x0005902401007387 */ /* 0x000fe80000100a00 */
[----:B------:R2:W-:Y:S01]  /*584d0*/  STL.64 [R1+0x598], R38 ;  /* 0x0005982601007387 */ /* 0x0005e20000100a00 */
[C---:B-1----:R-:W-:Y:S06]  /*584e0*/  HMMA.1688.F32.TF32 R40, R240.reuse, R26, R76 ;  /* 0x0000001af028723c */ /* 0x042fec000008104c */
        /* <DEDUP_REMOVED lines=9> */
[-C--:B--2---:R-:W-:Y:S05]  /*58580*/  HMMA.1688.F32.TF32 R36, R240, R10.reuse, R92 ;  /* 0x0000000af024723c */ /* 0x084fea000008105c */
[----:B------:R-:W-:Y:S04]  /*58590*/  STL.64 [R1+0x550], R44 ;  /* 0x0005502c01007387 */ /* 0x000fe80000100a00 */
[----:B------:R-:W-:Y:S01]  /*585a0*/  STL.64 [R1+0x558], R46 ;  /* 0x0005582e01007387 */ /* 0x000fe20000100a00 */
[C---:B------:R-:W-:Y:S03]  /*585b0*/  HMMA.1688.F32.TF32 R124, R244.reuse, R10, R124 ;  /* 0x0000000af47c723c */ /* 0x040fe6000008107c */
[----:B------:R-:W-:Y:S03]  /*585c0*/  LDS R44, [R0+UR12+0xa100] ;  /* 0x00a1000c002c7984 */ /* 0x000fe60008000800 */
[----:B------:R-:W-:Y:S01]  /*585d0*/  HMMA.1688.F32.TF32 R128, R244, R6, R128 ;  /* 0x00000006f480723c */ /* 0x000fe20000081080 */
[----:B------:R-:W-:Y:S04]  /*585e0*/  LDS R46, [R0+UR12+0xb100] ;  /* 0x00b1000c002e7984 */ /* 0x000fe80008000800 */
[----:B------:R-:W-:Y:S04]  /*585f0*/  STL.64 [R1+0x540], R40 ;  /* 0x0005402801007387 */ /* 0x000fe80000100a00 */
[----:B------:R-:W-:Y:S04]  /*58600*/  STL.64 [R1+0x548], R42 ;  /* 0x0005482a01007387 */ /* 0x000fe80000100a00 */
[----:B------:R-:W2:Y:S04]  /*58610*/  LDL.LU R101, [R1+0x52b4] ;  /* 0x0052b40001657983 */ /* 0x000ea80000300800 */
        /* <DEDUP_REMOVED lines=8> */
[----:B------:R-:W4:Y:S04]  /*586a0*/  LDL.LU R107, [R1+0x5298] ;  /* 0x00529800016b7983 */ /* 0x000f280000300800 */
[----:B------:R-:W2:Y:S04]  /*586b0*/  LDL.LU R196, [R1+0x490] ;  /* 0x0004900001c47983 */ /* 0x000ea80000300800 */
[----:B------:R-:W2:Y:S04]  /*586c0*/  LDL.LU R197, [R1+0x494] ;  /* 0x0004940001c57983 */ /* 0x000ea80000300800 */
[----:B------:R-:W2:Y:S04]  /*586d0*/  LDL.LU R198, [R1+0x498] ;  /* 0x0004980001c67983 */ /* 0x000ea80000300800 */
[----:B------:R-:W2:Y:S04]  /*586e0*/  LDL.LU R199, [R1+0x49c] ;  /* 0x00049c0001c77983 */ /* 0x000ea80000300800 */
        /* <DEDUP_REMOVED lines=17> */
[----:B------:R-:W3:Y:S04]  /*58800*/  LDL.LU R219, [R1+0x3fc] ;  /* 0x0003fc0001db7983 */ /* 0x000ee80000300800 */
[----:B------:R-:W-:Y:S04]  /*58810*/  LDS R40, [R3+UR12+0xa080] ;  /* 0x00a0800c03287984 */ /* 0x000fe80008000800 */
[----:B------:R-:W-:Y:S04]  /*58820*/  LDS R42, [R3+UR12+0xb080] ;  /* 0x00b0800c032a7984 */ /* 0x000fe80008000800 */
[----:B------:R-:W-:Y:S04]  /*58830*/  LDS R41, [R252+UR12+0xa080] ;  /* 0x00a0800cfc297984 */ /* 0x000fe80008000800 */
[----:B------:R-:W2:Y:S04]  /*58840*/  LDS R43, [R252+UR12+0xb080] ;  /* 0x00b0800cfc2b7984 */ /* 0x000ea80008000800 */
[----:B------:R-:W4:Y:S04]  /*58850*/  LDL.LU R212, [R1+0x3e0] ;  /* 0x0003e00001d47983 */ /* 0x000f280000300800 */
[----:B------:R-:W4:Y:S04]  /*58860*/  LDL.LU R213, [R1+0x3e4] ;  /* 0x0003e40001d57983 */ /* 0x000f280000300800 */
[----:B------:R-:W4:Y:S04]  /*58870*/  LDL.LU R214, [R1+0x3e8] ;  /* 0x0003e80001d67983 */ /* 0x000f280000300800 */
[----:B------:R-:W4:Y:S04]  /*58880*/  LDL.LU R215, [R1+0x3ec] ;  /* 0x0003ec0001d77983 */ /* 0x000f280000300800 */
[----:B------:R-:W-:Y:S04]  /*58890*/  LDS R45, [R2+UR12+0xa100] ;  /* 0x00a1000c022d7984 */ /* 0x000fe80008000800 */
[----:B------:R-:W1:Y:S04]  /*588a0*/  LDS R47, [R2+UR12+0xb100] ;  /* 0x00b1000c022f7984 */ /* 0x000e680008000800 */
[----:B------:R-:W-:Y:S04]  /*588b0*/  LDS R36, [R0+UR12+0xa180] ;  /* 0x00a1800c00247984 */ /* 0x000fe80008000800 */
[----:B------:R-:W-:Y:S04]  /*588c0*/  LDS R38, [R0+UR12+0xb180] ;  /* 0x00b1800c00267984 */ /* 0x000fe80008000800 */
[----:B------:R-:W-:Y:S04]  /*588d0*/  LDS R37, [R2+UR12+0xa180] ;  /* 0x00a1800c02257984 */ /* 0x000fe80008000800 */
[----:B------:R-:W1:Y:S01]  /*588e0*/  LDS R39, [R2+UR12+0xb180] ;  /* 0x00b1800c02277984 */ /* 0x000e620008000800 */
        /* <DEDUP_REMOVED lines=17> */
[----:B------:R-:W-:Y:S01]  /*58a00*/  MOV R121, R52 ;  /* 0x0000003400797202 */ /* 0x000fe20000000f00 */
[----:B------:R-:W-:Y:S01]  /*58a10*/  IMAD.MOV.U32 R122, RZ, RZ, R53 ;  /* 0x000000ffff7a7224 */ /* 0x000fe200078e0035 */
[----:B------:R-:W-:Y:S01]  /*58a20*/  MOV R123, R54 ;  /* 0x00000036007b7202 */ /* 0x000fe20000000f00 */
[----:B------:R-:W-:Y:S02]  /*58a30*/  IMAD.MOV.U32 R126, RZ, RZ, R55 ;  /* 0x000000ffff7e7224 */ /* 0x000fe400078e0037 */
[----:B---3--:R-:W-:Y:S01]  /*58a40*/  HMMA.1688.F32.TF32 R52, R40, R22, R216 ;  /* 0x000000162834723c */ /* 0x008fe200000810d8 */
[----:B------:R-:W-:Y:S04]  /*58a50*/  STL [R1+0x5054], R8 ;  /* 0x0050540801007387 */ /* 0x000fe80000100800 */
[----:B------:R-:W-:Y:S04]  /*58a60*/  STL [R1+0x5050], R9 ;  /* 0x0050500901007387 */ /* 0x000fe80000100800 */
[----:B------:R3:W-:-:S15]  /*58a70*/  STL [R1+0x504c], R12 ;  /* 0x00504c0c01007387 */ /* 0x0007de0000100800 */
[----:B------:R-:W-:Y:S01]  /*58a80*/  MOV R130, R52 ;  /* 0x0000003400827202 */ /* 0x000fe20000000f00 */
[----:B------:R-:W-:Y:S01]  /*58a90*/  IMAD.MOV.U32 R124, RZ, RZ, R53 ;  /* 0x000000ffff7c7224 */ /* 0x000fe200078e0035 */
[----:B------:R-:W-:Y:S01]  /*58aa0*/  MOV R125, R54 ;  /* 0x00000036007d7202 */ /* 0x000fe20000000f00 */
[----:B------:R-:W-:Y:S02]  /*58ab0*/  IMAD.MOV.U32 R120, RZ, RZ, R55 ;  /* 0x000000ffff787224 */ /* 0x000fe400078e0037 */
[----:B----4-:R-:W-:Y:S01]  /*58ac0*/  HMMA.1688.F32.TF32 R52, R40, R34, R212 ;  /* 0x000000222834723c */ /* 0x010fe200000810d4 */
[----:B------:R4:W-:Y:S04]  /*58ad0*/  STL [R1+0x5048], R13 ;  /* 0x0050480d01007387 */ /* 0x0009e80000100800 */
[----:B------:R-:W-:Y:S04]  /*58ae0*/  STL [R1+0x5064], R16 ;  /* 0x0050641001007387 */ /* 0x000fe80000100800 */
[----:B------:R-:W-:Y:S04]  /*58af0*/  STL [R1+0x5060], R17 ;  /* 0x0050601101007387 */ /* 0x000fe80000100800 */
[----:B------:R1:W-:Y:S04]  /*58b00*/  STL [R1+0x505c], R131 ;  /* 0x00505c8301007387 */ /* 0x0003e80000100800 */
[----:B------:R1:W-:Y:S04]  /*58b10*/  STL [R1+0x5058], R127 ;  /* 0x0050587f01007387 */ /* 0x0003e80000100800 */
[----:B------:R1:W-:Y:S04]  /*58b20*/  STL [R1+0x5074], R126 ;  /* 0x0050747e01007387 */ /* 0x0003e80000100800 */
[----:B------:R1:W-:Y:S04]  /*58b30*/  STL [R1+0x5070], R123 ;  /* 0x0050707b01007387 */ /* 0x0003e80000100800 */
[----:B------:R-:W-:Y:S04]  /*58b40*/  STL [R1+0x506c], R122 ;  /* 0x00506c7a01007387 */ /* 0x000fe80000100800 */
[----:B------:R-:W-:Y:S04]  /*58b50*/  STL [R1+0x5068], R121 ;  /* 0x0050687901007387 */ /* 0x000fe80000100800 */
[----:B------:R1:W-:Y:S01]  /*58b60*/  STL [R1+0x507c], R124 ;  /* 0x00507c7c01007387 */ /* 0x0003e20000100800 */
[----:B---3--:R-:W-:-:S03]  /*58b70*/  MOV R12, R52 ;  /* 0x00000034000c7202 */ /* 0x008fc60000000f00 */
[----:B------:R3:W-:Y:S01]  /*58b80*/  STL [R1+0x5078], R130 ;  /* 0x0050788201007387 */ /* 0x0007e20000100800 */
[----:B----4-:R-:W-:Y:S01]  /*58b90*/  IMAD.MOV.U32 R13, RZ, RZ, R53 ;  /* 0x000000ffff0d7224 */ /* 0x010fe200078e0035 */
[----:B------:R-:W-:Y:S02]  /*58ba0*/  MOV R128, R54 ;  /* 0x0000003600807202 */ /* 0x000fe40000000f00 */
[----:B------:R-:W4:Y:S01]  /*58bb0*/  LDL.LU R212, [R1+0x1b0] ;  /* 0x0001b00001d47983 */ /* 0x000f220000300800 */
[----:B------:R-:W-:-:S03]  /*58bc0*/  IMAD.MOV.U32 R129, RZ, RZ, R55 ;  /* 0x000000ffff817224 */ /* 0x000fc600078e0037 */
        /* <DEDUP_REMOVED lines=29> */
[----:B-1----:R-:W-:Y:S01]  /*58da0*/  MOV R131, R52 ;  /* 0x0000003400837202 */ /* 0x002fe20000000f00 */
[----:B------:R-:W-:Y:S01]  /*58db0*/  IMAD.MOV.U32 R127, RZ, RZ, R53 ;  /* 0x000000ffff7f7224 */ /* 0x000fe200078e0035 */
[----:B------:R-:W2:Y:S01]  /*58dc0*/  LDL.LU R52, [R1+0x2c0] ;  /* 0x0002c00001347983 */ /* 0x000ea20000300800 */
[----:B------:R-:W-:Y:S01]  /*58dd0*/  MOV R8, R54 ;  /* 0x0000003600087202 */ /* 0x000fe20000000f00 */
[----:B------:R-:W-:Y:S02]  /*58de0*/  IMAD.MOV.U32 R9, RZ, RZ, R55 ;  /* 0x000000ffff097224 */ /* 0x000fe400078e0037 */
        /* <DEDUP_REMOVED lines=47> */
[C---:B---3--:R-:W-:Y:S06]  /*590e0*/  HMMA.1688.F32.TF32 R84, R40.reuse, R10, R84 ;  /* 0x0000000a2854723c */ /* 0x048fec0000081054 */
[----:B----4-:R-:W-:-:S15]  /*590f0*/  HMMA.1688.F32.TF32 R40, R40, R6, R80 ;  /* 0x000000062828723c */ /* 0x010fde0000081050 */
[----:B------:R-:W-:-:S09]  /*59100*/  NOP ;  /* 0x0000000000007918 */ /* 0x000fd20000000000 */
[----:B------:R-:W-:Y:S01]  /*59110*/  MOV R126, R40 ;  /* 0x00000028007e7202 */ /* 0x000fe20000000f00 */
[----:B------:R-:W-:Y:S01]  /*59120*/  IMAD.MOV.U32 R123, RZ, RZ, R41 ;  /* 0x000000ffff7b7224 */ /* 0x000fe200078e0029 */
[----:B------:R-:W-:Y:S01]  /*59130*/  MOV R5, R42 ;  /* 0x0000002a00057202 */ /* 0x000fe20000000f00 */
[----:B------:R-:W-:Y:S02]  /*59140*/  IMAD.MOV.U32 R4, RZ, RZ, R43 ;  /* 0x000000ffff047224 */ /* 0x000fe400078e002b */
[C---:B--2---:R-:W-:Y:S06]  /*59150*/  HMMA.1688.F32.TF32 R40, R44.reuse, R18, R76 ;  /* 0x000000122c28723c */ /* 0x044fec000008104c */
[----:B------:R-:W-:-:S15]  /*59160*/  HMMA.1688.F32.TF32 R72, R44, R14, R72 ;  /* 0x0000000e2c48723c */ /* 0x000fde0000081048 */
[----:B------:R-:W-:-:S03]  /*59170*/  NOP ;  /* 0x0000000000007918 */ /* 0x000fc60000000000 */
[----:B------:R-:W-:Y:S01]  /*59180*/  MOV R118, R40 ;  /* 0x0000002800767202 */ /* 0x000fe20000000f00 */
[----:B------:R-:W-:Y:S01]  /*59190*/  IMAD.MOV.U32 R119, RZ, RZ, R41 ;  /* 0x000000ffff777224 */ /* 0x000fe200078e0029 */
[----:B------:R-:W-:Y:S01]  /*591a0*/  MOV R124, R42 ;  /* 0x0000002a007c7202 */ /* 0x000fe20000000f00 */
[----:B------:R-:W-:Y:S02]  /*591b0*/  IMAD.MOV.U32 R130, RZ, RZ, R43 ;  /* 0x000000ffff827224 */ /* 0x000fe400078e002b */
[C---:B------:R-:W-:Y:S06]  /*591c0*/  HMMA.1688.F32.TF32 R40, R44.reuse, R26, R68 ;  /* 0x0000001a2c28723c */ /* 0x040fec0000081044 */
[C---:B------:R-:W-:Y:S01]  /*591d0*/  HMMA.1688.F32.TF32 R64, R44.reuse, R22, R64 ;  /* 0x000000162c40723c */ /* 0x040fe20000081040 */
[----:B------:R-:W-:Y:S05]  /*591e0*/  STL.64 [R1+0x310], R72 ;  /* 0x0003104801007387 */ /* 0x000fea0000100a00 */
[C---:B------:R-:W-:Y:S01]  /*591f0*/  HMMA.1688.F32.TF32 R60, R44.reuse, R34, R60 ;  /* 0x000000222c3c723c */ /* 0x040fe2000008103c */
[----:B------:R-:W-:Y:S10]  /*59200*/  STL.64 [R1+0x318], R74 ;  /* 0x0003184a01007387 */ /* 0x000ff40000100a00 */
[----:B------:R-:W-:Y:S04]  /*59210*/  STL.64 [R1+0x300], R40 ;  /* 0x0003002801007387 */ /* 0x000fe80000100a00 */
[----:B------:R1:W-:Y:S02]  /*59220*/  STL.64 [R1+0x308], R42 ;  /* 0x0003082a01007387 */ /* 0x0003e40000100a00 */
[C---:B-1----:R-:W-:Y:S02]  /*59230*/  HMMA.1688.F32.TF32 R40, R44.reuse, R30, R56 ;  /* 0x0000001e2c28723c */ /* 0x042fe40000081038 */
[----:B------:R-:W-:Y:S04]  /*59240*/  STL.64 [R1+0x2f0], R64 ;  /* 0x0002f04001007387 */ /* 0x000fe80000100a00 */
[----:B------:R-:W-:Y:S01]  /*59250*/  STL.64 [R1+0x2f8], R66 ;  /* 0x0002f84201007387 */ /* 0x000fe20000100a00 */
[C---:B------:R-:W-:Y:S03]  /*59260*/  HMMA.1688.F32.TF32 R52, R44.reuse, R10, R52 ;  /* 0x0000000a2c34723c */ /* 0x040fe60000081034 */
[----:B------:R-:W-:Y:S03]  /*59270*/  STL.64 [R1+0x2e0], R60 ;  /* 0x0002e03c01007387 */ /* 0x000fe60000100a00 */
[----:B------:R-:W-:Y:S01]  /*59280*/  HMMA.1688.F32.TF32 R44, R44, R6, R232 ;  /* 0x000000062c2c723c */ /* 0x000fe200000810e8 */
[----:B------:R-:W-:Y:S09]  /*59290*/  STL.64 [R1+0x2e8], R62 ;  /* 0x0002e83e01007387 */ /* 0x000ff20000100a00 */
[----:B------:R-:W-:Y:S04]  /*592a0*/  STL.64 [R1+0x2d0], R40 ;  /* 0x0002d02801007387 */ /* 0x000fe80000100a00 */
[----:B------:R1:W-:Y:S02]  /*592b0*/  STL.64 [R1+0x2d8], R42 ;  /* 0x0002d82a01007387 */ /* 0x0003e40000100a00 */
[C---:B-1----:R-:W-:Y:S02]  /*592c0*/  HMMA.1688.F32.TF32 R40, R48.reuse, R18, R200 ;  /* 0x000000123028723c */ /* 0x042fe400000810c8 */
[----:B------:R-:W-:Y:S04]  /*592d0*/  STL.64 [R1+0x2c0], R52 ;  /* 0x0002c03401007387 */ /* 0x000fe80000100a00 */
[----:B------:R1:W-:Y:S04]  /*592e0*/  STL.64 [R1+0x2c8], R54 ;  /* 0x0002c83601007387 */ /* 0x0003e80000100a00 */
[----:B------:R-:W-:Y:S04]  /*592f0*/  STL.64 [R1+0x2b0], R44 ;  /* 0x0002b02c01007387 */ /* 0x000fe80000100a00 */
[----:B------:R2:W-:Y:S01]  /*59300*/  STL.64 [R1+0x2b8], R46 ;  /* 0x0002b82e01007387 */ /* 0x0005e20000100a00 */
[C---:B-1----:R-:W-:Y:S08]  /*59310*/  HMMA.1688.F32.TF32 R52, R48.reuse, R14, R204 ;  /* 0x0000000e3034723c */ /* 0x042ff000000810cc */
[----:B------:R-:W-:Y:S01]  /*59320*/  STL.64 [R1+0x220], R40 ;  /* 0x0002202801007387 */ /* 0x000fe20000100a00 */
[C---:B--2---:R-:W-:Y:S03]  /*59330*/  HMMA.1688.F32.TF32 R44, R48.reuse, R26, R208 ;  /* 0x0000001a302c723c */ /* 0x044fe600000810d0 */
[----:B------:R1:W-:Y:S03]  /*59340*/  STL.64 [R1+0x228], R42 ;  /* 0x0002282a01007387 */ /* 0x0003e60000100a00 */
[C---:B-1----:R-:W-:Y:S08]  /*59350*/  HMMA.1688.F32.TF32 R40, R48.reuse, R22, R228 ;  /* 0x000000163028723c */ /* 0x042ff000000810e4 */
[----:B------:R-:W-:Y:S04]  /*59360*/  STL.64 [R1+0x210], R52 ;  /* 0x0002103401007387 */ /* 0x000fe80000100a00 */
[----:B------:R1:W-:Y:S05]  /*59370*/  STL.64 [R1+0x218], R54 ;  /* 0x0002183601007387 */ /* 0x0003ea0000100a00 */
[----:B------:R-:W-:Y:S04]  /*59380*/  STL.64 [R1+0x200], R44 ;  /* 0x0002002c01007387 */ /* 0x000fe80000100a00 */
[----:B------:R2:W-:Y:S01]  /*59390*/  STL.64 [R1+0x208], R46 ;  /* 0x0002082e01007387 */ /* 0x0005e20000100a00 */
[C---:B-1----:R-:W-:Y:S03]  /*593a0*/  HMMA.1688.F32.TF32 R52, R48.reuse, R34, R224 ;  /* 0x000000223034723c */ /* 0x042fe600000810e0 */
[----:B------:R-:W-:Y:S03]  /*593b0*/  STL.64 [R1+0x1f0], R40 ;  /* 0x0001f02801007387 */ /* 0x000fe60000100a00 */
[C---:B--2---:R-:W-:Y:S01]  /*593c0*/  HMMA.1688.F32.TF32 R44, R48.reuse, R30, R220 ;  /* 0x0000001e302c723c */ /* 0x044fe200000810dc */
[----:B------:R1:W-:Y:S05]  /*593d0*/  STL.64 [R1+0x1f8], R42 ;  /* 0x0001f82a01007387 */ /* 0x0003ea0000100a00 */
[----:B-1----:R-:W-:Y:S11]  /*593e0*/  HMMA.1688.F32.TF32 R40, R48, R10, R216 ;  /* 0x0000000a3028723c */ /* 0x002ff600000810d8 */
[----:B------:R-:W-:Y:S04]  /*593f0*/  STL.64 [R1+0x1e0], R52 ;  /* 0x0001e03401007387 */ /* 0x000fe80000100a00 */
[----:B------:R-:W-:Y:S01]  /*59400*/  STL.64 [R1+0x1e8], R54 ;  /* 0x0001e83601007387 */ /* 0x000fe20000100a00 */
[----:B------:R-:W-:Y:S03]  /*59410*/  HMMA.1688.F32.TF32 R248, R240, R6, R96 ;  /* 0x00000006f0f8723c */ /* 0x000fe60000081060 */
[----:B------:R-:W-:Y:S03]  /*59420*/  STL.64 [R1+0x1d0], R44 ;  /* 0x0001d02c01007387 */ /* 0x000fe60000100a00 */
[C---:B------:R-:W-:Y:S01]  /*59430*/  HMMA.1688.F32.TF32 R240, R244.reuse, R18, R100 ;  /* 0x00000012f4f0723c */ /* 0x040fe20000081064 */
[----:B------:R-:W-:Y:S05]  /*59440*/  STL.64 [R1+0x1d8], R46 ;  /* 0x0001d82e01007387 */ /* 0x000fea0000100a00 */
[----:B------:R-:W-:Y:S01]  /*59450*/  HMMA.1688.F32.TF32 R236, R244, R14, R104 ;  /* 0x0000000ef4ec723c */ /* 0x000fe20000081068 */
[----:B------:R-:W-:Y:S01]  /*59460*/  MOV R216, R153 ;  /* 0x0000009900d87202 */ /* 0x000fe20000000f00 */
[----:B------:R-:W-:Y:S01]  /*59470*/  IMAD.MOV.U32 R217, RZ, RZ, R154 ;  /* 0x000000ffffd97224 */ /* 0x000fe200078e009a */
[----:B------:R-:W-:Y:S01]  /*59480*/  MOV R218, R155 ;  /* 0x0000009b00da7202 */ /* 0x000fe20000000f00 */
[----:B------:R-:W-:Y:S01]  /*59490*/  IMAD.MOV.U32 R219, RZ, RZ, R148 ;  /* 0x000000ffffdb7224 */ /* 0x000fe200078e0094 */
[----:B------:R-:W-:Y:S01]  /*594a0*/  STL.64 [R1+0x1c0], R40 ;  /* 0x0001c02801007387 */ /* 0x000fe20000100a00 */
[----:B------:R-:W-:Y:S03]  /*594b0*/  HMMA.1688.F32.TF32 R100, R36, R18, R196 ;  /* 0x000000122464723c */ /* 0x000fe600000810c4 */
[----:B------:R-:W-:Y:S04]  /*594c0*/  STL.64 [R1+0x1c8], R42 ;  /* 0x0001c82a01007387 */ /* 0x000fe80000100a00 */
[----:B------:R-:W-:Y:S01]  /*594d0*/  MOV R196, R159 ;  /* 0x0000009f00c47202 */ /* 0x000fe20000000f00 */
[----:B------:R-:W-:Y:S01]  /*594e0*/  IMAD.MOV.U32 R197, RZ, RZ, R151 ;  /* 0x000000ffffc57224 */ /* 0x000fe200078e0097 */
[----:B------:R-:W2:Y:S01]  /*594f0*/  LDL.LU R159, [R1+0x5294] ;  /* 0x00529400019f7983 */ /* 0x000ea20000300800 */
[----:B------:R-:W-:Y:S01]  /*59500*/  MOV R198, R143 ;  /* 0x0000008f00c67202 */ /* 0x000fe20000000f00 */
[----:B------:R-:W-:-:S02]  /*59510*/  IMAD.MOV.U32 R199, RZ, RZ, R139 ;  /* 0x000000ffffc77224 */ /* 0x000fc400078e008b */
[----:B------:R-:W3:Y:S04]  /*59520*/  LDL.LU R151, [R1+0x5290] ;  /* 0x0052900001977983 */ /* 0x000ee80000300800 */
[----:B------:R-:W4:Y:S04]  /*59530*/  LDL.LU R143, [R1+0x528c] ;  /* 0x00528c00018f7983 */ /* 0x000f280000300800 */
[----:B------:R-:W4:Y:S01]  /*59540*/  LDL.LU R139, [R1+0x5288] ;  /* 0x00528800018b7983 */ /* 0x000f220000300800 */
[----:B------:R-:W-:Y:S01]  /*59550*/  HMMA.1688.F32.TF32 R104, R48, R6, R212 ;  /* 0x000000063068723c */ /* 0x000fe200000810d4 */
        /* <DEDUP_REMOVED lines=20> */
[----:B------:R-:W-:-:S03]  /*596a0*/  MOV R226, R140 ;  /* 0x0000008c00e27202 */ /* 0x000fc60000000f00 */
[----:B------:R-:W4:Y:S01]  /*596b0*/  LDL.LU R144, [R1+0x525c] ;  /* 0x00525c0001907983 */ /* 0x000f220000300800 */
[----:B------:R-:W-:-:S03]  /*596c0*/  IMAD.MOV.U32 R227, RZ, RZ, R141 ;  /* 0x000000ffffe37224 */ /* 0x000fc600078e008d */
        /* <DEDUP_REMOVED lines=25> */
[C---:B------:R-:W-:Y:S01]  /*59860*/  HMMA.1688.F32.TF32 R108, R244.reuse, R26, R108 ;  /* 0x0000001af46c723c */ /* 0x040fe2000008106c */
[----:B------:R-:W-:Y:S04]  /*59870*/  LDS R40, [R0+UR12+0xa200] ;  /* 0x00a2000c00287984 */ /* 0x000fe80008000800 */
[----:B------:R-:W-:Y:S01]  /*59880*/  LDS R42, [R0+UR12+0xb200] ;  /* 0x00b2000c002a7984 */ /* 0x000fe20008000800 */
[----:B------:R-:W-:Y:S03]  /*59890*/  HMMA.1688.F32.TF32 R112, R244, R22, R112 ;  /* 0x00000016f470723c */ /* 0x000fe60000081070 */
[----:B------:R-:W-:Y:S04]  /*598a0*/  LDS R41, [R2+UR12+0xa200] ;  /* 0x00a2000c02297984 */ /* 0x000fe80008000800 */
[----:B------:R-:W1:Y:S04]  /*598b0*/  LDS R43, [R2+UR12+0xb200] ;  /* 0x00b2000c022b7984 */ /* 0x000e680008000800 */
[----:B------:R-:W-:Y:S04]  /*598c0*/  LDS R44, [R3+UR12+0xa200] ;  /* 0x00a2000c032c7984 */ /* 0x000fe80008000800 */
[----:B------:R-:W-:Y:S04]  /*598d0*/  LDS R46, [R3+UR12+0xb200] ;  /* 0x00b2000c032e7984 */ /* 0x000fe80008000800 */
[----:B------:R-:W-:Y:S04]  /*598e0*/  LDS R45, [R252+UR12+0xa200] ;  /* 0x00a2000cfc2d7984 */ /* 0x000fe80008000800 */
[----:B------:R-:W-:Y:S04]  /*598f0*/  LDS R47, [R252+UR12+0xb200] ;  /* 0x00b2000cfc2f7984 */ /* 0x000fe80008000800 */
[----:B------:R-:W-:Y:S04]  /*59900*/  LDS R52, [R0+UR12+0xa280] ;  /* 0x00a2800c00347984 */ /* 0x000fe80008000800 */
[----:B------:R-:W-:Y:S04]  /*59910*/  LDS R54, [R0+UR12+0xb280] ;  /* 0x00b2800c00367984 */ /* 0x000fe80008000800 */
[----:B------:R-:W-:Y:S04]  /*59920*/  LDS R53, [R2+UR12+0xa280] ;  /* 0x00a2800c02357984 */ /* 0x000fe80008000800 */
[----:B------:R-:W-:Y:S01]  /*59930*/  LDS R55, [R2+UR12+0xb280] ;  /* 0x00b2800c02377984 */ /* 0x000fe20008000800 */
[----:B--2---:R-:W-:Y:S01]  /*59940*/  IMAD.MOV.U32 R207, RZ, RZ, R159 ;  /* 0x000000ffffcf7224 */ /* 0x004fe200078e009f */
[----:B---3--:R-:W-:Y:S01]  /*59950*/  MOV R206, R151 ;  /* 0x0000009700ce7202 */ /* 0x008fe20000000f00 */
[----:B----4-:R-:W-:Y:S01]  /*59960*/  IMAD.MOV.U32 R205, RZ, RZ, R143 ;  /* 0x000000ffffcd7224 */ /* 0x010fe200078e008f */
[----:B------:R-:W-:-:S02]  /*59970*/  MOV R204, R139 ;  /* 0x0000008b00cc7202 */ /* 0x000fc40000000f00 */
[----:B------:R-:W2:Y:S04]  /*59980*/  LDL.LU R139, [R1+0x5224] ;  /* 0x00522400018b7983 */ /* 0x000ea80000300800 */
[----:B------:R-:W3:Y:S04]  /*59990*/  LDL.LU R143, [R1+0x5220] ;  /* 0x00522000018f7983 */ /* 0x000ee80000300800 */
[----:B------:R-:W4:Y:S04]  /*599a0*/  LDL.LU R151, [R1+0x521c] ;  /* 0x00521c0001977983 */ /* 0x000f280000300800 */
[----:B------:R-:W4:Y:S01]  /*599b0*/  LDL.LU R159, [R1+0x5218] ;  /* 0x00521800019f7983 */ /* 0x000f220000300800 */
[----:B------:R-:W-:Y:S01]  /*599c0*/  MOV R202, R157 ;  /* 0x0000009d00ca7202 */ /* 0x000fe20000000f00 */
[----:B------:R-:W-:-:S02]  /*599d0*/  IMAD.MOV.U32 R203, RZ, RZ, R156 ;  /* 0x000000ffffcb7224 */ /* 0x000fc400078e009c */
[----:B------:R-:W-:Y:S01]  /*599e0*/  IMAD.MOV.U32 R201, RZ, RZ, R158 ;  /* 0x000000ffffc97224 */ /* 0x000fe200078e009e */
[----:B------:R-:W-:Y:S02]  /*599f0*/  MOV R200, R152 ;  /* 0x0000009800c87202 */ /* 0x000fe40000000f00 */
[----:B------:R-:W4:Y:S04]  /*59a00*/  LDL.LU R152, [R1+0x5214] ;  /* 0x0052140001987983 */ /* 0x000f280000300800 */
[----:B------:R-:W4:Y:S04]  /*59a10*/  LDL.LU R158, [R1+0x5210] ;  /* 0x00521000019e7983 */ /* 0x000f280000300800 */
[----:B------:R-:W4:Y:S01]  /*59a20*/  LDL.LU R157, [R1+0x520c] ;  /* 0x00520c00019d7983 */ /* 0x000f220000300800 */
[----:B------:R-:W-:Y:S01]  /*59a30*/  MOV R234, R154 ;  /* 0x0000009a00ea7202 */ /* 0x000fe20000000f00 */
[----:B------:R-:W-:-:S02]  /*59a40*/  IMAD.MOV.U32 R233, RZ, RZ, R155 ;  /* 0x000000ffffe97224 */ /* 0x000fc400078e009b */
[----:B------:R-:W4:Y:S01]  /*59a50*/  LDL.LU R156, [R1+0x5208] ;  /* 0x00520800019c7983 */ /* 0x000f220000300800 */
[----:B------:R-:W-:-:S03]  /*59a60*/  MOV R232, R148 ;  /* 0x0000009400e87202 */ /* 0x000fc60000000f00 */
[----:B------:R-:W4:Y:S01]  /*59a70*/  LDL.LU R148, [R1+0x5204] ;  /* 0x0052040001947983 */ /* 0x000f220000300800 */
[----:B------:R-:W-:-:S03]  /*59a80*/  IMAD.MOV.U32 R235, RZ, RZ, R153 ;  /* 0x000000ffffeb7224 */ /* 0x000fc600078e0099 */
[----:B------:R-:W4:Y:S04]  /*59a90*/  LDL.LU R155, [R1+0x5200] ;  /* 0x00520000019b7983 */ /* 0x000f280000300800 */
[----:B------:R-:W4:Y:S01]  /*59aa0*/  LDL.LU R154, [R1+0x51fc] ;  /* 0x0051fc00019a7983 */ /* 0x000f220000300800 */
[----:B------:R-:W-:Y:S01]  /*59ab0*/  MOV R58, R150 ;  /* 0x00000096003a7202 */ /* 0x000fe20000000f00 */
[----:B------:R-:W-:Y:S02]  /*59ac0*/  IMAD.MOV.U32 R57, RZ, RZ, R144 ;  /* 0x000000ffff397224 */ /* 0x000fe400078e0090 */
        /* <DEDUP_REMOVED lines=29> */
[----:B------:R-:W4:Y:S04]  /*59ca0*/  LDL.LU R133, [R1+0x51bc] ;  /* 0x0051bc0001857983 */ /* 0x000f280000300800 */
[----:B------:R-:W4:Y:S01]  /*59cb0*/  LDL.LU R132, [R1+0x51b8] ;  /* 0x0051b80001847983 */ /* 0x000f220000300800 */
        /* <DEDUP_REMOVED lines=68> */
[C---:B------:R-:W-:Y:S06]  /*5a100*/  HMMA.1688.F32.TF32 R152, R36.reuse, R10, R152 ;  /* 0x0000000a2498723c */ /* 0x040fec0000081098 */
[C---:B------:R-:W-:Y:S06]  /*5a110*/  HMMA.1688.F32.TF32 R144, R36.reuse, R34, R144 ;  /* 0x000000222490723c */ /* 0x040fec0000081090 */
[----:B------:R-:W-:-:S15]  /*5a120*/  HMMA.1688.F32.TF32 R132, R36, R14, R132 ;  /* 0x0000000e2484723c */ /* 0x000fde0000081084 */
[----:B------:R-:W-:-:S08]  /*5a130*/  NOP ;  /* 0x0000000000007918 */ /* 0x000fd00000000000 */
[----:B------:R-:W-:Y:S04]  /*5a140*/  STL [R1+0x5014], R132 ;  /* 0x0050148401007387 */ /* 0x000fe80000100800 */
[----:B------:R-:W-:Y:S04]  /*5a150*/  STL [R1+0x5010], R133 ;  /* 0x0050108501007387 */ /* 0x000fe80000100800 */
[----:B------:R-:W-:Y:S04]  /*5a160*/  STL [R1+0x500c], R134 ;  /* 0x00500c8601007387 */ /* 0x000fe80000100800 */
[----:B------:R-:W-:Y:S01]  /*5a170*/  STL [R1+0x5008], R135 ;  /* 0x0050088701007387 */ /* 0x000fe20000100800 */
[----:B-1----:R-:W-:Y:S06]  /*5a180*/  HMMA.1688.F32.TF32 R72, R40, R18, R72 ;  /* 0x000000122848723c */ /* 0x002fec0000081048 */
[C---:B--2---:R-:W-:Y:S06]  /*5a190*/  HMMA.1688.F32.TF32 R136, R36.reuse, R26, R136 ;  /* 0x0000001a2488723c */ /* 0x044fec0000081088 */
[C---:B---3--:R-:W-:Y:S06]  /*5a1a0*/  HMMA.1688.F32.TF32 R140, R36.reuse, R22, R140 ;  /* 0x00000016248c723c */ /* 0x048fec000008108c */
[C---:B----4-:R-:W-:Y:S06]  /*5a1b0*/  HMMA.1688.F32.TF32 R148, R36.reuse, R30, R148 ;  /* 0x0000001e2494723c */ /* 0x050fec0000081094 */
[----:B------:R-:W-:Y:S01]  /*5a1c0*/  HMMA.1688.F32.TF32 R156, R36, R6, R156 ;  /* 0x00000006249c723c */ /* 0x000fe2000008109c */
[----:B------:R-:W-:Y:S04]  /*5a1d0*/  LDS R36, [R3+UR12+0xa180] ;  /* 0x00a1800c03247984 */ /* 0x000fe80008000800 */
[----:B------:R-:W-:Y:S04]  /*5a1e0*/  LDS R38, [R3+UR12+0xb180] ;  /* 0x00b1800c03267984 */ /* 0x000fe80008000800 */
[----:B------:R-:W-:Y:S04]  /*5a1f0*/  LDS R37, [R252+UR12+0xa180] ;  /* 0x00a1800cfc257984 */ /* 0x000fe80008000800 */
[----:B------:R-:W1:Y:S02]  /*5a200*/  LDS R39, [R252+UR12+0xb180] ;  /* 0x00b1800cfc277984 */ /* 0x000e640008000800 */
[----:B-1----:R-:W-:-:S15]  /*5a210*/  HMMA.1688.F32.TF32 R48, R36, R18, R48 ;  /* 0x000000122430723c */ /* 0x002fde0000081030 */
        /* <DEDUP_REMOVED lines=11> */
[C---:B------:R-:W-:Y:S06]  /*5a2d0*/  HMMA.1688.F32.TF32 R48, R36.reuse, R26, R96 ;  /* 0x0000001a2430723c */ /* 0x040fec0000081060 */
[----:B------:R-:W-:-:S15]  /*5a2e0*/  HMMA.1688.F32.TF32 R92, R36, R22, R92 ;  /* 0x00000016245c723c */ /* 0x000fde000008105c */
[----:B------:R-:W-:-:S03]  /*5a2f0*/  NOP ;  /* 0x0000000000007918 */ /* 0x000fc60000000000 */
[----:B------:R-:W-:Y:S01]  /*5a300*/  MOV R132, R48 ;  /* 0x0000003000847202 */ /* 0x000fe20000000f00 */
[----:B------:R-:W-:Y:S01]  /*5a310*/  IMAD.MOV.U32 R133, RZ, RZ, R49 ;  /* 0x000000ffff857224 */ /* 0x000fe200078e0031 */
[----:B------:R-:W-:Y:S01]  /*5a320*/  MOV R134, R50 ;  /* 0x0000003200867202 */ /* 0x000fe20000000f00 */
[----:B------:R-:W-:Y:S02]  /*5a330*/  IMAD.MOV.U32 R135, RZ, RZ, R51 ;  /* 0x000000ffff877224 */ /* 0x000fe400078e0033 */
[C---:B------:R-:W-:Y:S01]  /*5a340*/  HMMA.1688.F32.TF32 R48, R36.reuse, R34, R88 ;  /* 0x000000222430723c */ /* 0x040fe20000081058 */
[----:B------:R-:W-:Y:S04]  /*5a350*/  STL.64 [R1+0x440], R92 ;  /* 0x0004405c01007387 */ /* 0x000fe80000100a00 */
[----:B------:R-:W-:Y:S01]  /*5a360*/  STL.64 [R1+0x448], R94 ;  /* 0x0004485e01007387 */ /* 0x000fe20000100a00 */
[C---:B------:R-:W-:Y:S06]  /*5a370*/  HMMA.1688.F32.TF32 R84, R36.reuse, R30, R84 ;  /* 0x0000001e2454723c */ /* 0x040fec0000081054 */
[C---:B------:R-:W-:Y:S11]  /*5a380*/  HMMA.1688.F32.TF32 R80, R36.reuse, R10, R80 ;  /* 0x0000000a2450723c */ /* 0x040ff60000081050 */
[----:B------:R-:W-:Y:S04]  /*5a390*/  STL.64 [R1+0x430], R48 ;  /* 0x0004303001007387 */ /* 0x000fe80000100a00 */
[----:B------:R1:W-:Y:S02]  /*5a3a0*/  STL.64 [R1+0x438], R50 ;  /* 0x0004383201007387 */ /* 0x0003e40000100a00 */
[----:B-1----:R-:W-:Y:S06]  /*5a3b0*/  HMMA.1688.F32.TF32 R48, R36, R6, R76 ;  /* 0x000000062430723c */ /* 0x002fec000008104c */
[C---:B------:R-:W-:Y:S01]  /*5a3c0*/  HMMA.1688.F32.TF32 R36, R40.reuse, R14, R68 ;  /* 0x0000000e2824723c */ /* 0x040fe20000081044 */
[----:B------:R-:W-:Y:S04]  /*5a3d0*/  STL.64 [R1+0x420], R84 ;  /* 0x0004205401007387 */ /* 0x000fe80000100a00 */
[----:B------:R-:W-:Y:S04]  /*5a3e0*/  STL.64 [R1+0x428], R86 ;  /* 0x0004285601007387 */ /* 0x000fe80000100a00 */
[----:B------:R-:W-:Y:S04]  /*5a3f0*/  STL.64 [R1+0x410], R80 ;  /* 0x0004105001007387 */ /* 0x000fe80000100a00 */
[----:B------:R-:W-:Y:S04]  /*5a400*/  STL.64 [R1+0x418], R82 ;  /* 0x0004185201007387 */ /* 0x000fe80000100a00 */
[----:B------:R-:W-:Y:S04]  /*5a410*/  STL.64 [R1+0x390], R48 ;  /* 0x0003903001007387 */ /* 0x000fe80000100a00 */
[----:B------:R1:W-:Y:S01]  /*5a420*/  STL.64 [R1+0x398], R50 ;  /* 0x0003983201007387 */ /* 0x0003e20000100a00 */
[C---:B------:R-:W-:Y:S03]  /*5a430*/  HMMA.1688.F32.TF32 R60, R40.reuse, R22, R60 ;  /* 0x00000016283c723c */ /* 0x040fe6000008103c */
[----:B------:R-:W-:Y:S04]  /*5a440*/  STL.64 [R1+0x380], R72 ;  /* 0x0003804801007387 */ /* 0x000fe80000100a00 */
[----:B------:R-:W-:Y:S01]  /*5a450*/  STL.64 [R1+0x388], R74 ;  /* 0x0003884a01007387 */ /* 0x000fe20000100a00 */
[----:B-1----:R-:W-:Y:S03]  /*5a460*/  HMMA.1688.F32.TF32 R48, R40, R26, R64 ;  /* 0x0000001a2830723c */ /* 0x002fe60000081040 */
[----:B------:R-:W-:Y:S04]  /*5a470*/  STL.64 [R1+0x370], R36 ;  /* 0x0003702401007387 */ /* 0x000fe80000100a00 */
[----:B------:R1:W-:Y:S01]  /*5a480*/  STL.64 [R1+0x378], R38 ;  /* 0x0003782601007387 */ /* 0x0003e20000100a00 */
[----:B------:R-:W-:Y:S03]  /*5a490*/  HMMA.1688.F32.TF32 R244, R44, R10, R196 ;  /* 0x0000000a2cf4723c */ /* 0x000fe600000810c4 */
[----:B------:R-:W-:Y:S03]  /*5a4a0*/  LDS R64, [R0+UR12+0xa300] ;  /* 0x00a3000c00407984 */ /* 0x000fe60008000800 */
[----:B------:R-:W-:Y:S01]  /*5a4b0*/  HMMA.1688.F32.TF32 R168, R52, R14, R168 ;  /* 0x0000000e34a8723c */ /* 0x000fe200000810a8 */
[----:B------:R-:W-:Y:S04]  /*5a4c0*/  LDS R66, [R0+UR12+0xb300] ;  /* 0x00b3000c00427984 */ /* 0x000fe80008000800 */
[----:B------:R-:W-:Y:S01]  /*5a4d0*/  LDS R65, [R2+UR12+0xa300] ;  /* 0x00a3000c02417984 */ /* 0x000fe20008000800 */
[C---:B-1----:R-:W-:Y:S03]  /*5a4e0*/  HMMA.1688.F32.TF32 R36, R40.reuse, R34, R56 ;  /* 0x000000222824723c */ /* 0x042fe60000081038 */
[----:B------:R-:W-:Y:S04]  /*5a4f0*/  LDS R67, [R2+UR12+0xb300] ;  /* 0x00b3000c02437984 */ /* 0x000fe80008000800 */
[----:B------:R-:W-:Y:S04]  /*5a500*/  STL.64 [R1+0x360], R48 ;  /* 0x0003603001007387 */ /* 0x000fe80000100a00 */
[----:B------:R1:W-:Y:S01]  /*5a510*/  STL.64 [R1+0x368], R50 ;  /* 0x0003683201007387 */ /* 0x0003e20000100a00 */
[C---:B------:R-:W-:Y:S03]  /*5a520*/  HMMA.1688.F32.TF32 R56, R40.reuse, R10, R200 ;  /* 0x0000000a2838723c */ /* 0x040fe600000810c8 */
[----:B------:R-:W-:Y:S04]  /*5a530*/  STL.64 [R1+0x350], R60 ;  /* 0x0003503c01007387 */ /* 0x000fe80000100a00 */
[----:B------:R-:W-:Y:S01]  /*5a540*/  STL.64 [R1+0x358], R62 ;  /* 0x0003583e01007387 */ /* 0x000fe20000100a00 */
[C---:B-1----:R-:W-:Y:S03]  /*5a550*/  HMMA.1688.F32.TF32 R48, R40.reuse, R30, R232 ;  /* 0x0000001e2830723c */ /* 0x042fe600000810e8 */
[----:B------:R-:W-:Y:S04]  /*5a560*/  STL.64 [R1+0x340], R36 ;  /* 0x0003402401007387 */ /* 0x000fe80000100a00 */
[----:B------:R1:W-:Y:S04]  /*5a570*/  STL.64 [R1+0x348], R38 ;  /* 0x0003482601007387 */ /* 0x0003e80000100a00 */
[----:B------:R-:W-:Y:S04]  /*5a580*/  LDS R60, [R3+UR12+0xa280] ;  /* 0x00a2800c033c7984 */ /* 0x000fe80008000800 */
[----:B------:R-:W-:Y:S01]  /*5a590*/  LDS R62, [R3+UR12+0xb280] ;  /* 0x00b2800c033e7984 */ /* 0x000fe20008000800 */
[----:B-1----:R-:W-:Y:S03]  /*5a5a0*/  HMMA.1688.F32.TF32 R36, R40, R6, R204 ;  /* 0x000000062824723c */ /* 0x002fe600000810cc */
[----:B------:R-:W-:Y:S04]  /*5a5b0*/  LDS R61, [R252+UR12+0xa280] ;  /* 0x00a2800cfc3d7984 */ /* 0x000fe80008000800 */
[----:B------:R-:W1:Y:S04]  /*5a5c0*/  LDS R63, [R252+UR12+0xb280] ;  /* 0x00b2800cfc3f7984 */ /* 0x000e680008000800 */
[----:B------:R-:W-:Y:S01]  /*5a5d0*/  STL.64 [R1+0x330], R48 ;  /* 0x0003303001007387 */ /* 0x000fe20000100a00 */
[C---:B------:R-:W-:Y:S03]  /*5a5e0*/  HMMA.1688.F32.TF32 R40, R44.reuse, R14, R228 ;  /* 0x0000000e2c28723c */ /* 0x040fe600000810e4 */
[----:B------:R2:W-:Y:S04]  /*5a5f0*/  STL.64 [R1+0x338], R50 ;  /* 0x0003383201007387 */ /* 0x0005e80000100a00 */
[----:B------:R-:W-:Y:S04]  /*5a600*/  STL.64 [R1+0x320], R56 ;  /* 0x0003203801007387 */ /* 0x000fe80000100a00 */
[----:B------:R-:W-:Y:S01]  /*5a610*/  STL.64 [R1+0x328], R58 ;  /* 0x0003283a01007387 */ /* 0x000fe20000100a00 */
[----:B--2---:R-:W-:Y:S03]  /*5a620*/  HMMA.1688.F32.TF32 R48, R44, R18, R208 ;  /* 0x000000122c30723c */ /* 0x004fe600000810d0 */
[----:B------:R-:W-:Y:S04]  /*5a630*/  STL.64 [R1+0x2a0], R36 ;  /* 0x0002a02401007387 */ /* 0x000fe80000100a00 */
[----:B------:R2:W-:Y:S01]  /*5a640*/  STL.64 [R1+0x2a8], R38 ;  /* 0x0002a82601007387 */ /* 0x0005e20000100a00 */
[----:B------:R-:W-:Y:S03]  /*5a650*/  HMMA.1688.F32.TF32 R172, R52, R26, R172 ;  /* 0x0000001a34ac723c */ /* 0x000fe600000810ac */
[----:B------:R-:W-:Y:S03]  /*5a660*/  LDS R232, [R3+UR12+0xa300] ;  /* 0x00a3000c03e87984 */ /* 0x000fe60008000800 */
[C---:B------:R-:W-:Y:S01]  /*5a670*/  HMMA.1688.F32.TF32 R160, R44.reuse, R6, R160 ;  /* 0x000000062ca0723c */ /* 0x040fe200000810a0 */
[----:B------:R-:W-:Y:S04]  /*5a680*/  LDS R234, [R3+UR12+0xb300] ;  /* 0x00b3000c03ea7984 */ /* 0x000fe80008000800 */
[----:B------:R-:W-:Y:S01]  /*5a690*/  LDS R233, [R252+UR12+0xa300] ;  /* 0x00a3000cfce97984 */ /* 0x000fe20008000800 */
[C---:B--2---:R-:W-:Y:S03]  /*5a6a0*/  HMMA.1688.F32.TF32 R36, R44.reuse, R26, R224 ;  /* 0x0000001a2c24723c */ /* 0x044fe600000810e0 */
[----:B------:R-:W2:Y:S04]  /*5a6b0*/  LDS R235, [R252+UR12+0xb300] ;  /* 0x00b3000cfceb7984 */ /* 0x000ea80008000800 */
[----:B------:R-:W-:Y:S04]  /*5a6c0*/  STL.64 [R1+0x290], R48 ;  /* 0x0002903001007387 */ /* 0x000fe80000100a00 */
[----:B------:R3:W-:Y:S04]  /*5a6d0*/  STL.64 [R1+0x298], R50 ;  /* 0x0002983201007387 */ /* 0x0007e80000100a00 */
[----:B------:R-:W-:Y:S04]  /*5a6e0*/  STL.64 [R1+0x280], R40 ;  /* 0x0002802801007387 */ /* 0x000fe80000100a00 */
[----:B------:R4:W-:Y:S01]  /*5a6f0*/  STL.64 [R1+0x288], R42 ;  /* 0x0002882a01007387 */ /* 0x0009e20000100a00 */
[C---:B---3--:R-:W-:Y:S03]  /*5a700*/  HMMA.1688.F32.TF32 R48, R44.reuse, R22, R220 ;  /* 0x000000162c30723c */ /* 0x048fe600000810dc */
[----:B------:R-:W-:Y:S04]  /*5a710*/  STL.64 [R1+0x270], R36 ;  /* 0x0002702401007387 */ /* 0x000fe80000100a00 */
[----:B------:R3:W-:Y:S01]  /*5a720*/  STL.64 [R1+0x278], R38 ;  /* 0x0002782601007387 */ /* 0x0007e20000100a00 */
[C---:B----4-:R-:W-:Y:S03]  /*5a730*/  HMMA.1688.F32.TF32 R40, R44.reuse, R34, R216 ;  /* 0x000000222c28723c */ /* 0x050fe600000810d8 */
[----:B------:R-:W-:Y:S04]  /*5a740*/  LDS R56, [R0+UR12+0xa380] ;  /* 0x00a3800c00387984 */ /* 0x000fe80008000800 */
[----:B------:R-:W-:Y:S01]  /*5a750*/  LDS R58, [R0+UR12+0xb380] ;  /* 0x00b3800c003a7984 */ /* 0x000fe20008000800 */
[----:B---3--:R-:W-:Y:S03]  /*5a760*/  HMMA.1688.F32.TF32 R36, R44, R30, R212 ;  /* 0x0000001e2c24723c */ /* 0x008fe600000810d4 */
[----:B------:R-:W-:Y:S04]  /*5a770*/  LDS R57, [R2+UR12+0xa380] ;  /* 0x00a3800c02397984 */ /* 0x000fe80008000800 */
[----:B------:R-:W3:Y:S04]  /*5a780*/  LDS R59, [R2+UR12+0xb380] ;  /* 0x00b3800c023b7984 */ /* 0x000ee80008000800 */
[----:B------:R-:W-:Y:S04]  /*5a790*/  STL.64 [R1+0x260], R48 ;  /* 0x0002603001007387 */ /* 0x000fe80000100a00 */
[----:B------:R-:W-:Y:S04]  /*5a7a0*/  STL.64 [R1+0x268], R50 ;  /* 0x0002683201007387 */ /* 0x000fe80000100a00 */
[----:B------:R-:W-:Y:S04]  /*5a7b0*/  STL.64 [R1+0x250], R40 ;  /* 0x0002502801007387 */ /* 0x000fe80000100a00 */
[----:B------:R-:W-:Y:S04]  /*5a7c0*/  STL.64 [R1+0x258], R42 ;  /* 0x0002582a01007387 */ /* 0x000fe80000100a00 */
[----:B------:R-:W1:Y:S04]  /*5a7d0*/  LDL.LU R196, [R1+0x170] ;  /* 0x0001700001c47983 */ /* 0x000e680000300800 */
[----:B------:R-:W-:Y:S04]  /*5a7e0*/  STL.64 [R1], R36 ;  /* 0x0000002401007387 */ /* 0x000fe80000100a00 */
[----:B------:R4:W-:Y:S04]  /*5a7f0*/  STL.64 [R1+0x8], R38 ;  /* 0x0000082601007387 */ /* 0x0009e80000100a00 */
[----:B------:R-:W1:Y:S04]  /*5a800*/  LDL.LU R197, [R1+0x174] ;  /* 0x0001740001c57983 */ /* 0x000e680000300800 */
[----:B------:R-:W1:Y:S04]  /*5a810*/  LDL.LU R198, [R1+0x178] ;  /* 0x0001780001c67983 */ /* 0x000e680000300800 */
[----:B------:R-:W1:Y:S01]  /*5a820*/  LDL.LU R199, [R1+0x17c] ;  /* 0x00017c0001c77983 */ /* 0x000e620000300800 */
[C---:B----4-:R-:W-:Y:S03]  /*5a830*/  HMMA.1688.F32.TF32 R36, R52.reuse, R22, R176 ;  /* 0x000000163424723c */ /* 0x050fe600000810b0 */
[----:B------:R-:W-:Y:S04]  /*5a840*/  STL [R1+0x4ff0], R168 ;  /* 0x004ff0a801007387 */ /* 0x000fe80000100800 */
[----:B------:R-:W-:Y:S04]  /*5a850*/  STL [R1+0x4fec], R169 ;  /* 0x004feca901007387 */ /* 0x000fe80000100800 */
[----:B------:R-:W-:Y:S04]  /*5a860*/  STL [R1+0x4fe8], R170 ;  /* 0x004fe8aa01007387 */ /* 0x000fe80000100800 */
[----:B------:R-:W-:Y:S04]  /*5a870*/  STL [R1+0x4fe4], R171 ;  /* 0x004fe4ab01007387 */ /* 0x000fe80000100800 */
[----:B------:R-:W-:Y:S04]  /*5a880*/  STL [R1+0x4ffc], R172 ;  /* 0x004ffcac01007387 */ /* 0x000fe80000100800 */
[----:B------:R-:W-:Y:S04]  /*5a890*/  STL [R1+0x4ff8], R173 ;  /* 0x004ff8ad01007387 */ /* 0x000fe80000100800 */
[----:B------:R-:W-:Y:S01]  /*5a8a0*/  STL [R1+0x4ff4], R174 ;  /* 0x004ff4ae01007387 */ /* 0x000fe20000100800 */
[C---:B------:R-:W-:Y:S03]  /*5a8b0*/  HMMA.1688.F32.TF32 R40, R52.reuse, R34, R180 ;  /* 0x000000223428723c */ /* 0x040fe600000810b4 */
[----:B------:R-:W-:Y:S04]  /*5a8c0*/  STL [R1+0x4fe0], R175 ;  /* 0x004fe0af01007387 */ /* 0x000fe80000100800 */
[----:B------:R-:W-:Y:S04]  /*5a8d0*/  STL [R1+0x5004], R36 ;  /* 0x0050042401007387 */ /* 0x000fe80000100800 */
[----:B------:R-:W-:Y:S04]  /*5a8e0*/  STL [R1+0x5000], R37 ;  /* 0x0050002501007387 */ /* 0x000fe80000100800 */
[----:B------:R4:W-:Y:S04]  /*5a8f0*/  STL [R1+0x4fdc], R38 ;  /* 0x004fdc2601007387 */ /* 0x0009e80000100800 */
[----:B------:R2:W-:Y:S01]  /*5a900*/  STL [R1+0x4fd8], R39 ;  /* 0x004fd82701007387 */ /* 0x0005e20000100800 */
[C---:B------:R-:W-:Y:S06]  /*5a910*/  HMMA.1688.F32.TF32 R44, R52.reuse, R30, R184 ;  /* 0x0000001e342c723c */ /* 0x040fec00000810b8 */
[C---:B------:R-:W-:Y:S06]  /*5a920*/  HMMA.1688.F32.TF32 R48, R52.reuse, R10, R188 ;  /* 0x0000000a3430723c */ /* 0x040fec00000810bc */
[C---:B------:R-:W-:Y:S06]  /*5a930*/  HMMA.1688.F32.TF32 R164, R52.reuse, R18, R164 ;  /* 0x0000001234a4723c */ /* 0x040fec00000810a4 */
[----:B------:R-:W-:Y:S06]  /*5a940*/  HMMA.1688.F32.TF32 R52, R52, R6, R192 ;  /* 0x000000063434723c */ /* 0x000fec00000810c0 */
[----:B-1----:R-:W-:-:S15]  /*5a950*/  HMMA.1688.F32.TF32 R68, R60, R18, R196 ;  /* 0x000000123c44723c */ /* 0x002fde00000810c4 */
[----:B------:R-:W-:-:S09]  /*5a960*/  NOP ;  /* 0x0000000000007918 */ /* 0x000fd20000000000 */
[----:B------:R-:W-:Y:S01]  /*5a970*/  MOV R183, R68 ;  /* 0x0000004400b77202 */ /* 0x000fe20000000f00 */
[----:B------:R-:W-:Y:S01]  /*5a980*/  IMAD.MOV.U32 R182, RZ, RZ, R69 ;  /* 0x000000ffffb67224 */ /* 0x000fe200078e0045 */
[----:B------:R-:W3:Y:S01]  /*5a990*/  LDL.LU R68, [R1+0x10] ;  /* 0x0000100001447983 */ /* 0x000ee20000300800 */
[----:B------:R-:W-:Y:S01]  /*5a9a0*/  MOV R181, R70 ;  /* 0x0000004600b57202 */ /* 0x000fe20000000f00 */
[----:B------:R-:W-:Y:S02]  /*5a9b0*/  IMAD.MOV.U32 R180, RZ, RZ, R71 ;  /* 0x000000ffffb47224 */ /* 0x000fe400078e0047 */
        /* <DEDUP_REMOVED lines=83> */
[C---:B----4-:R-:W-:Y:S06]  /*5aef0*/  HMMA.1688.F32.TF32 R220, R60.reuse, R10, R220 ;  /* 0x0000000a3cdc723c */ /* 0x050fec00000810dc */
[C---:B--2---:R-:W-:Y:S06]  /*5af00*/  HMMA.1688.F32.TF32 R204, R60.reuse, R14, R204 ;  /* 0x0000000e3ccc723c */ /* 0x044fec00000810cc */
[C---:B---3--:R-:W-:Y:S06]  /*5af10*/  HMMA.1688.F32.TF32 R200, R60.reuse, R26, R200 ;  /* 0x0000001a3cc8723c */ /* 0x048fec00000810c8 */
[C---:B------:R-:W-:Y:S06]  /*5af20*/  HMMA.1688.F32.TF32 R224, R60.reuse, R30, R224 ;  /* 0x0000001e3ce0723c */ /* 0x040fec00000810e0 */
[C---:B------:R-:W-:Y:S06]  /*5af30*/  HMMA.1688.F32.TF32 R208, R60.reuse, R22, R208 ;  /* 0x000000163cd0723c */ /* 0x040fec00000810d0 */
[----:B------:R-:W-:Y:S01]  /*5af40*/  HMMA.1688.F32.TF32 R228, R60, R34, R228 ;  /* 0x000000223ce4723c */ /* 0x000fe200000810e4 */
[----:B------:R-:W-:Y:S01]  /*5af50*/  MOV R38, R206 ;  /* 0x000000ce00267202 */ /* 0x000fe20000000f00 */
[----:B------:R-:W-:Y:S01]  /*5af60*/  IMAD.MOV.U32 R39, RZ, RZ, R207 ;  /* 0x000000ffff277224 */ /* 0x000fe200078e00cf */
[----:B------:R-:W-:Y:S01]  /*5af70*/  MOV R171, R204 ;  /* 0x000000cc00ab7202 */ /* 0x000fe20000000f00 */
[----:B------:R-:W-:Y:S01]  /*5af80*/  IMAD.MOV.U32 R175, RZ, RZ, R205 ;  /* 0x000000ffffaf7224 */ /* 0x000fe200078e00cd */
[----:B------:R-:W2:Y:S01]  /*5af90*/  LDL.LU.64 R206, [R1+0x5130] ;  /* 0x0051300001ce7983 */ /* 0x000ea20000300a00 */
[----:B------:R-:W-:Y:S01]  /*5afa0*/  MOV R169, R202 ;  /* 0x000000ca00a97202 */ /* 0x000fe20000000f00 */
[----:B------:R-:W-:Y:S01]  /*5afb0*/  IMAD.MOV.U32 R170, RZ, RZ, R203 ;  /* 0x000000ffffaa7224 */ /* 0x000fe200078e00cb */
[----:B------:R-:W-:Y:S01]  /*5afc0*/  MOV R174, R200 ;  /* 0x000000c800ae7202 */ /* 0x000fe20000000f00 */
[----:B------:R-:W3:Y:S01]  /*5afd0*/  LDL.LU.64 R204, [R1+0x5128] ;  /* 0x0051280001cc7983 */ /* 0x000ee20000300a00 */
[----:B------:R-:W-:-:S08]  /*5afe0*/  IMAD.MOV.U32 R168, RZ, RZ, R201 ;  /* 0x000000ffffa87224 */ /* 0x000fd000078e00c9 */
[----:B------:R-:W-:Y:S01]  /*5aff0*/  MOV R172, R210 ;  /* 0x000000d200ac7202 */ /* 0x000fe20000000f00 */
[----:B------:R-:W-:Y:S01]  /*5b000*/  IMAD.MOV.U32 R173, RZ, RZ, R211 ;  /* 0x000000ffffad7224 */ /* 0x000fe200078e00d3 */
[----:B------:R-:W4:Y:S01]  /*5b010*/  LDL.LU.64 R202, [R1+0x5120] ;  /* 0x0051200001ca7983 */ /* 0x000f220000300a00 */
[----:B------:R-:W-:Y:S03]  /*5b020*/  HMMA.1688.F32.TF32 R60, R60, R6, R216 ;  /* 0x000000063c3c723c */ /* 0x000fe600000810d8 */
[----:B------:R-:W2:Y:S01]  /*5b030*/  LDL.LU.64 R200, [R1+0x5118] ;  /* 0x0051180001c87983 */ /* 0x000ea20000300a00 */
[----:B------:R-:W-:Y:S01]  /*5b040*/  MOV R36, R208 ;  /* 0x000000d000247202 */ /* 0x000fe20000000f00 */
[----:B------:R-:W-:Y:S02]  /*5b050*/  IMAD.MOV.U32 R37, RZ, RZ, R209 ;  /* 0x000000ffff257224 */ /* 0x000fe400078e00d1 */
[----:B------:R-:W3:Y:S04]  /*5b060*/  LDL.LU.64 R210, [R1+0x5110] ;  /* 0x0051100001d27983 */ /* 0x000ee80000300a00 */
        /* <DEDUP_REMOVED lines=21> */
[C---:B------:R-:W-:Y:S06]  /*5b1c0*/  HMMA.1688.F32.TF32 R212, R64.reuse, R18, R212 ;  /* 0x0000001240d4723c */ /* 0x040fec00000810d4 */
[----:B------:R-:W-:-:S15]  /*5b1d0*/  HMMA.1688.F32.TF32 R196, R64, R14, R196 ;  /* 0x0000000e40c4723c */ /* 0x000fde00000810c4 */
[----:B------:R-:W-:-:S02]  /*5b1e0*/  NOP ;  /* 0x0000000000007918 */ /* 0x000fc40000000000 */
[----:B------:R-:W-:Y:S04]  /*5b1f0*/  STL.64 [R1+0x620], R212 ;  /* 0x000620d401007387 */ /* 0x000fe80000100a00 */
[----:B------:R1:W-:Y:S04]  /*5b200*/  STL.64 [R1+0x628], R214 ;  /* 0x000628d601007387 */ /* 0x0003e80000100a00 */
[----:B-1----:R-:W3:Y:S04]  /*5b210*/  LDL.LU.64 R214, [R1+0x50c0] ;  /* 0x0050c00001d67983 */ /* 0x002ee80000300a00 */
[----:B------:R-:W3:Y:S04]  /*5b220*/  LDL.LU.64 R212, [R1+0x50b8] ;  /* 0x0050b80001d47983 */ /* 0x000ee80000300a00 */
[----:B------:R-:W-:Y:S04]  /*5b230*/  STL.64 [R1+0x610], R196 ;  /* 0x000610c401007387 */ /* 0x000fe80000100a00 */
[----:B------:R1:W-:Y:S04]  /*5b240*/  STL.64 [R1+0x618], R198 ;  /* 0x000618c601007387 */ /* 0x0003e80000100a00 */
[----:B-1----:R-:W2:Y:S04]  /*5b250*/  LDL.LU.64 R198, [R1+0x50b0] ;  /* 0x0050b00001c67983 */ /* 0x002ea80000300a00 */
[----:B------:R-:W2:Y:S01]  /*5b260*/  LDL.LU.64 R196, [R1+0x50a8] ;  /* 0x0050a80001c47983 */ /* 0x000ea20000300a00 */
[C---:B------:R-:W-:Y:S06]  /*5b270*/  HMMA.1688.F32.TF32 R192, R64.reuse, R22, R192 ;  /* 0x0000001640c0723c */ /* 0x040fec00000810c0 */
        /* <DEDUP_REMOVED lines=19> */
[----:B------:R-:W-:Y:S09]  /*5b3b0*/  STL.64 [R1+0x5c8], R178 ;  /* 0x0005c8b201007387 */ /* 0x000ff20000100a00 */
[----:B------:R-:W-:Y:S04]  /*5b3c0*/  STL.64 [R1+0x520], R60 ;  /* 0x0005203c01007387 */ /* 0x000fe80000100a00 */
[----:B------:R1:W-:Y:S02]  /*5b3d0*/  STL.64 [R1+0x528], R62 ;  /* 0x0005283e01007387 */ /* 0x0003e40000100a00 */
[C---:B-1----:R-:W-:Y:S02]  /*5b3e0*/  HMMA.1688.F32.TF32 R60, R232.reuse, R26, R84 ;  /* 0x0000001ae83c723c */ /* 0x042fe40000081054 */
[----:B------:R-:W-:Y:S04]  /*5b3f0*/  STL.64 [R1+0x510], R92 ;  /* 0x0005105c01007387 */ /* 0x000fe80000100a00 */
[----:B------:R-:W-:Y:S04]  /*5b400*/  STL.64 [R1+0x518], R94 ;  /* 0x0005185e01007387 */ /* 0x000fe80000100a00 */
[----:B------:R-:W-:Y:S01]  /*5b410*/  STL.64 [R1+0x500], R64 ;  /* 0x0005004001007387 */ /* 0x000fe20000100a00 */
[C---:B------:R-:W-:Y:S03]  /*5b420*/  HMMA.1688.F32.TF32 R176, R232.reuse, R10, R68 ;  /* 0x0000000ae8b0723c */ /* 0x040fe60000081044 */
[----:B------:R1:W-:Y:S09]  /*5b430*/  STL.64 [R1+0x508], R66 ;  /* 0x0005084201007387 */ /* 0x0003f20000100a00 */
[----:B------:R-:W-:Y:S01]  /*5b440*/  STL.64 [R1+0x4f0], R60 ;  /* 0x0004f03c01007387 */ /* 0x000fe20000100a00 */
[C---:B-1----:R-:W-:Y:S03]  /*5b450*/  HMMA.1688.F32.TF32 R64, R232.reuse, R34, R76 ;  /* 0x00000022e840723c */ /* 0x042fe6000008104c */
[----:B------:R1:W-:Y:S03]  /*5b460*/  STL.64 [R1+0x4f8], R62 ;  /* 0x0004f83e01007387 */ /* 0x0003e60000100a00 */
[C---:B-1----:R-:W-:Y:S06]  /*5b470*/  HMMA.1688.F32.TF32 R60, R232.reuse, R30, R72 ;  /* 0x0000001ee83c723c */ /* 0x042fec0000081048 */
[----:B--2---:R-:W-:Y:S01]  /*5b480*/  HMMA.1688.F32.TF32 R232, R232, R6, R196 ;  /* 0x00000006e8e8723c */ /* 0x004fe200000810c4 */
[----:B------:R-:W-:Y:S04]  /*5b490*/  STL.64 [R1+0x4e0], R80 ;  /* 0x0004e05001007387 */ /* 0x000fe80000100a00 */
[----:B------:R-:W-:Y:S06]  /*5b4a0*/  STL.64 [R1+0x4e8], R82 ;  /* 0x0004e85201007387 */ /* 0x000fec0000100a00 */
[----:B------:R-:W-:Y:S04]  /*5b4b0*/  STL.64 [R1+0x4d0], R64 ;  /* 0x0004d04001007387 */ /* 0x000fe80000100a00 */
[----:B------:R-:W-:Y:S04]  /*5b4c0*/  STL.64 [R1+0x4d8], R66 ;  /* 0x0004d84201007387 */ /* 0x000fe80000100a00 */
[----:B------:R-:W-:Y:S04]  /*5b4d0*/  STL [R1+0x4e64], R176 ;  /* 0x004e64b001007387 */ /* 0x000fe80000100800 */
[----:B------:R-:W-:Y:S04]  /*5b4e0*/  STL.64 [R1+0x4c0], R60 ;  /* 0x0004c03c01007387 */ /* 0x000fe80000100a00 */
[----:B------:R-:W-:Y:S04]  /*5b4f0*/  STL.64 [R1+0x4c8], R62 ;  /* 0x0004c83e01007387 */ /* 0x000fe80000100a00 */
[----:B------:R-:W-:Y:S04]  /*5b500*/  STL [R1+0x4e60], R177 ;  /* 0x004e60b101007387 */ /* 0x000fe80000100800 */
[----:B------:R-:W-:Y:S04]  /*5b510*/  STL [R1+0x4e5c], R178 ;  /* 0x004e5cb201007387 */ /* 0x000fe80000100800 */
[----:B------:R-:W-:Y:S04]  /*5b520*/  STL [R1+0x4e58], R179 ;  /* 0x004e58b301007387 */ /* 0x000fe80000100800 */
[----:B------:R1:W-:Y:S04]  /*5b530*/  STL [R1+0x4e74], R232 ;  /* 0x004e74e801007387 */ /* 0x0003e80000100800 */
[----:B------:R2:W-:Y:S04]  /*5b540*/  STL [R1+0x4e70], R233 ;  /* 0x004e70e901007387 */ /* 0x0005e80000100800 */
[----:B------:R4:W-:Y:S01]  /*5b550*/  STL [R1+0x4e6c], R234 ;  /* 0x004e6cea01007387 */ /* 0x0009e20000100800 */
[----:B-1----:R-:W-:-:S03]  /*5b560*/  MOV R232, R201 ;  /* 0x000000c900e87202 */ /* 0x002fc60000000f00 */
[----:B------:R1:W-:Y:S01]  /*5b570*/  STL [R1+0x4e68], R235 ;  /* 0x004e68eb01007387 */ /* 0x0003e20000100800 */
[----:B--2---:R-:W-:-:S03]  /*5b580*/  IMAD.MOV.U32 R233, RZ, RZ, R202 ;  /* 0x000000ffffe97224 */ /* 0x004fc600078e00ca */
[----:B------:R-:W2:Y:S01]  /*5b590*/  LDL.LU R201, [R1+0x50a4] ;  /* 0x0050a40001c97983 */ /* 0x000ea20000300800 */
[----:B----4-:R-:W-:-:S03]  /*5b5a0*/  MOV R234, R203 ;  /* 0x000000cb00ea7202 */ /* 0x010fc60000000f00 */
[----:B------:R-:W2:Y:S01]  /*5b5b0*/  LDL.LU R202, [R1+0x50a0] ;  /* 0x0050a00001ca7983 */ /* 0x000ea20000300800 */
[----:B------:R-:W-:Y:S01]  /*5b5c0*/  MOV R176, R207 ;  /* 0x000000cf00b07202 */ /* 0x000fe20000000f00 */
[----:B-1----:R-:W-:Y:S02]  /*5b5d0*/  IMAD.MOV.U32 R235, RZ, RZ, R206 ;  /* 0x000000ffffeb7224 */ /* 0x002fe400078e00ce */
[----:B------:R-:W2:Y:S04]  /*5b5e0*/  LDL.LU R203, [R1+0x509c] ;  /* 0x00509c0001cb7983 */ /* 0x000ea80000300800 */
[----:B------:R-:W4:Y:S04]  /*5b5f0*/  LDL.LU R206, [R1+0x5098] ;  /* 0x0050980001ce7983 */ /* 0x000f280000300800 */
[----:B------:R-:W4:Y:S01]  /*5b600*/  LDL.LU R207, [R1+0x5094] ;  /* 0x0050940001cf7983 */ /* 0x000f220000300800 */
[----:B---3--:R-:W-:Y:S01]  /*5b610*/  IMAD.MOV.U32 R177, RZ, RZ, R209 ;  /* 0x000000ffffb17224 */ /* 0x008fe200078e00d1 */
[----:B------:R-:W-:Y:S01]  /*5b620*/  MOV R178, R210 ;  /* 0x000000d200b27202 */ /* 0x000fe20000000f00 */
[----:B------:R-:W-:Y:S01]  /*5b630*/  IMAD.MOV.U32 R179, RZ, RZ, R211 ;  /* 0x000000ffffb37224 */ /* 0x000fe200078e00d3 */
[----:B------:R-:W3:Y:S04]  /*5b640*/  LDL.LU R209, [R1+0x5090] ;  /* 0x0050900001d17983 */ /* 0x000ee80000300800 */
[----:B------:R-:W3:Y:S04]  /*5b650*/  LDL.LU R210, [R1+0x508c] ;  /* 0x00508c0001d27983 */ /* 0x000ee80000300800 */
[----:B------:R-:W3:Y:S01]  /*5b660*/  LDL.LU R211, [R1+0x5088] ;  /* 0x0050880001d37983 */ /* 0x000ee20000300800 */
[C---:B------:R-:W-:Y:S03]  /*5b670*/  HMMA.1688.F32.TF32 R196, R56.reuse, R22, R212 ;  /* 0x0000001638c4723c */ /* 0x040fe600000810d4 */
[----:B------:R-:W-:Y:S03]  /*5b680*/  LDS R64, [R3+UR12+0xa380] ;  /* 0x00a3800c03407984 */ /* 0x000fe60008000800 */
[C---:B------:R-:W-:Y:S01]  /*5b690*/  HMMA.1688.F32.TF32 R228, R56.reuse, R6, R228 ;  /* 0x0000000638e4723c */ /* 0x040fe200000810e4 */
[----:B------:R-:W-:Y:S04]  /*5b6a0*/  LDS R66, [R3+UR12+0xb380] ;  /* 0x00b3800c03427984 */ /* 0x000fe80008000800 */
[----:B------:R-:W-:Y:S04]  /*5b6b0*/  LDS R65, [R252+UR12+0xa380] ;  /* 0x00a3800cfc417984 */ /* 0x000fe80008000800 */
[----:B------:R-:W-:Y:S04]  /*5b6c0*/  LDS R67, [R252+UR12+0xb380] ;  /* 0x00b3800cfc437984 */ /* 0x000fe80008000800 */
[----:B------:R-:W-:Y:S04]  /*5b6d0*/  LDS R60, [R0+UR12+0xc000] ;  /* 0x00c0000c003c7984 */ /* 0x000fe80008000800 */
[----:B------:R-:W-:Y:S04]  /*5b6e0*/  LDS R62, [R0+UR12+0xd000] ;  /* 0x00d0000c003e7984 */ /* 0x000fe80008000800 */
[----:B------:R-:W-:Y:S04]  /*5b6f0*/  LDS R61, [R2+UR12+0xc000] ;  /* 0x00c0000c023d7984 */ /* 0x000fe80008000800 */
[----:B------:R-:W-:Y:S01]  /*5b700*/  LDS R63, [R2+UR12+0xd000] ;  /* 0x00d0000c023f7984 */ /* 0x000fe20008000800 */
[C---:B--2---:R-:W-:Y:S06]  /*5b710*/  HMMA.1688.F32.TF32 R184, R56.reuse, R18, R200 ;  /* 0x0000001238b8723c */ /* 0x044fec00000810c8 */
[----:B----4-:R-:W-:-:S15]  /*5b720*/  HMMA.1688.F32.TF32 R188, R56, R14, R204 ;  /* 0x0000000e38bc723c */ /* 0x010fde00000810cc */
[----:B------:R-:W-:-:S02]  /*5b730*/  NOP ;  /* 0x0000000000007918 */ /* 0x000fc40000000000 */
        /* <DEDUP_REMOVED lines=8> */
[----:B-1----:R-:W3:Y:S04]  /*5b7c0*/  LDL.LU R188, [R1+0x6c0] ;  /* 0x0006c00001bc7983 */ /* 0x002ee80000300800 */
[----:B--2---:R-:W2:Y:S04]  /*5b7d0*/  LDL.LU R189, [R1+0x6c4] ;  /* 0x0006c40001bd7983 */ /* 0x004ea80000300800 */
[----:B----4-:R-:W2:Y:S04]  /*5b7e0*/  LDL.LU R190, [R1+0x6c8] ;  /* 0x0006c80001be7983 */ /* 0x010ea80000300800 */
[----:B---3--:R-:W2:Y:S04]  /*5b7f0*/  LDL.LU R191, [R1+0x6cc] ;  /* 0x0006cc0001bf7983 */ /* 0x008ea80000300800 */
[----:B------:R-:W3:Y:S01]  /*5b800*/  LDL R71, [R1+0x960] ;  /* 0x0009600001477983 */ /* 0x000ee20000100800 */
[C---:B------:R-:W-:Y:S06]  /*5b810*/  HMMA.1688.F32.TF32 R192, R56.reuse, R26, R208 ;  /* 0x0000001a38c0723c */ /* 0x040fec00000810d0 */
[C---:B------:R-:W-:Y:S06]  /*5b820*/  HMMA.1688.F32.TF32 R200, R56.reuse, R34, R216 ;  /* 0x0000002238c8723c */ /* 0x040fec00000810d8 */
[C---:B------:R-:W-:Y:S06]  /*5b830*/  HMMA.1688.F32.TF32 R204, R56.reuse, R30, R220 ;  /* 0x0000001e38cc723c */ /* 0x040fec00000810dc */
[----:B------:R-:W-:Y:S01]  /*5b840*/  HMMA.1688.F32.TF32 R208, R56, R10, R224 ;  /* 0x0000000a38d0723c */ /* 0x000fe200000810e0 */
        /* <DEDUP_REMOVED lines=25> */
[----:B------:R-:W-:Y:S04]  /*5b9e0*/  LDS R58, [R3+UR12+0xd000] ;  /* 0x00d0000c033a7984 */ /* 0x000fe80008000800 */
[----:B------:R-:W-:Y:S04]  /*5b9f0*/  LDS R57, [R252+UR12+0xc000] ;  /* 0x00c0000cfc397984 */ /* 0x000fe80008000800 */
[----:B------:R-:W-:Y:S04]  /*5ba00*/  LDS R59, [R252+UR12+0xd000] ;  /* 0x00d0000cfc3b7984 */ /* 0x000fe80008000800 */
[----:B------:R-:W-:Y:S04]  /*5ba10*/  LDS R224, [R0+UR12+0xc080] ;  /* 0x00c0800c00e07984 */ /* 0x000fe80008000800 */
[----:B------:R-:W-:Y:S04]  /*5ba20*/  LDS R226, [R0+UR12+0xd080] ;  /* 0x00d0800c00e27984 */ /* 0x000fe80008000800 */
[----:B------:R-:W-:Y:S04]  /*5ba30*/  LDS R225, [R2+UR12+0xc080] ;  /* 0x00c0800c02e17984 */ /* 0x000fe80008000800 */
[----:B------:R-:W-:Y:S04]  /*5ba40*/  LDS R227, [R2+UR12+0xd080] ;  /* 0x00d0800c02e37984 */ /* 0x000fe80008000800 */
[----:B---3--:R-:W1:Y:S04]  /*5ba50*/  LDSM.16.M88.4 R80, [R71+UR13+0x40080] ;  /* 0x0400800d4750783b */ /* 0x008e680008000200 */
[----:B------:R-:W3:Y:S04]  /*5ba60*/  LDSM.16.M88.4 R76, [R71+UR13+0x41080] ;  /* 0x0410800d474c783b */ /* 0x000ee80008000200 */
[----:B------:R-:W4:Y:S04]  /*5ba70*/  LDSM.16.M88.4 R88, [R71+UR13+0x42080] ;  /* 0x0420800d4758783b */ /* 0x000f280008000200 */
[----:B------:R-:W2:Y:S04]  /*5ba80*/  LDSM.16.M88.4 R84, [R71+UR13+0x43080] ;  /* 0x0430800d4754783b */ /* 0x000ea80008000200 */
[----:B------:R-:W2:Y:S04]  /*5ba90*/  LDSM.16.M88.4 R96, [R71+UR13+0x44080] ;  /* 0x0440800d4760783b */ /* 0x000ea80008000200 */
[----:B------:R-:W2:Y:S04]  /*5baa0*/  LDSM.16.M88.4 R92, [R71+UR13+0x45080] ;  /* 0x0450800d475c783b */ /* 0x000ea80008000200 */
[----:B------:R-:W2:Y:S04]  /*5bab0*/  LDSM.16.M88.4 R72, [R71+UR13+0x46080] ;  /* 0x0460800d4748783b */ /* 0x000ea80008000200 */
[----:B------:R-:W2:Y:S04]  /*5bac0*/  LDSM.16.M88.4 R68, [R71+UR13+0x47080] ;  /* 0x0470800d4744783b */ /* 0x000ea80008000200 */
[----:B-1----:R-:W-:Y:S04]  /*5bad0*/  STL [R1+0x4eec], R82 ;  /* 0x004eec5201007387 */ /* 0x002fe80000100800 */
[----:B------:R-:W-:Y:S04]  /*5bae0*/  STL [R1+0x4e48], R83 ;  /* 0x004e485301007387 */ /* 0x000fe80000100800 */
[----:B---3--:R-:W-:Y:S04]  /*5baf0*/  STL [R1+0x4ef4], R78 ;  /* 0x004ef44e01007387 */ /* 0x008fe80000100800 */
[----:B------:R-:W-:Y:S04]  /*5bb00*/  STL [R1+0x4ef0], R79 ;  /* 0x004ef04f01007387 */ /* 0x000fe80000100800 */
[----:B----4-:R-:W-:Y:S04]  /*5bb10*/  STL [R1+0x4efc], R90 ;  /* 0x004efc5a01007387 */ /* 0x010fe80000100800 */
[----:B------:R-:W-:Y:S04]  /*5bb20*/  STL [R1+0x4ef8], R91 ;  /* 0x004ef85b01007387 */ /* 0x000fe80000100800 */
[----:B--2---:R-:W-:Y:S04]  /*5bb30*/  STL [R1+0x4f04], R86 ;  /* 0x004f045601007387 */ /* 0x004fe80000100800 */
        /* <DEDUP_REMOVED lines=10> */
[----:B------:R-:W2:Y:S01]  /*5bbe0*/  LDL.LU R187, [R1+0x4ac] ;  /* 0x0004ac0001bb7983 */ /* 0x000ea20000300800 */
[C---:B------:R-:W-:Y:S03]  /*5bbf0*/  HMMA.1688.F32.TF32 R192, R64.reuse, R18, R188 ;  /* 0x0000001240c0723c */ /* 0x040fe600000810bc */
[----:B------:R-:W-:Y:S03]  /*5bc00*/  STL [R1+0x4f24], R70 ;  /* 0x004f244601007387 */ /* 0x000fe60000100800 */
[----:B------:R-:W-:Y:S01]  /*5bc10*/  HMMA.1688.F32.TF32 R188, R64, R14, R176 ;  /* 0x0000000e40bc723c */ /* 0x000fe200000810b0 */
[----:B------:R-:W-:Y:S04]  /*5bc20*/  STL [R1+0x4f20], R71 ;  /* 0x004f204701007387 */ /* 0x000fe80000100800 */
[----:B------:R-:W-:Y:S04]  /*5bc30*/  LDS R18, [R3+UR12+0xd080] ;  /* 0x00d0800c03127984 */ /* 0x000fe80008000800 */
[----:B------:R-:W-:Y:S04]  /*5bc40*/  LDS R19, [R252+UR12+0xd080] ;  /* 0x00d0800cfc137984 */ /* 0x000fe80008000800 */
[----:B------:R-:W-:Y:S04]  /*5bc50*/  LDS R14, [R0+UR12+0xd100] ;  /* 0x00d1000c000e7984 */ /* 0x000fe80008000800 */
[----:B------:R1:W-:Y:S04]  /*5bc60*/  STL.64 [R1+0x6c0], R192 ;  /* 0x0006c0c001007387 */ /* 0x0003e80000100a00 */
[----:B------:R3:W-:Y:S04]  /*5bc70*/  STL.64 [R1+0x6c8], R194 ;  /* 0x0006c8c201007387 */ /* 0x0007e80000100a00 */
[----:B------:R-:W-:Y:S04]  /*5bc80*/  LDS R15, [R2+UR12+0xd100] ;  /* 0x00d1000c020f7984 */ /* 0x000fe80008000800 */
[----:B-1----:R-:W4:Y:S04]  /*5bc90*/  LDL.LU R192, [R1+0x190] ;  /* 0x0001900001c07983 */ /* 0x002f280000300800 */
[----:B------:R-:W4:Y:S04]  /*5bca0*/  LDL.LU R193, [R1+0x194] ;  /* 0x0001940001c17983 */ /* 0x000f280000300800 */
[----:B---3--:R-:W4:Y:S01]  /*5bcb0*/  LDL.LU R194, [R1+0x198] ;  /* 0x0001980001c27983 */ /* 0x008f220000300800 */
[----:B------:R-:W-:-:S03]  /*5bcc0*/  MOV R176, R188 ;  /* 0x000000bc00b07202 */ /* 0x000fc60000000f00 */
[----:B------:R-:W4:Y:S01]  /*5bcd0*/  LDL.LU R195, [R1+0x19c] ;  /* 0x00019c0001c37983 */ /* 0x000f220000300800 */
[----:B------:R-:W-:Y:S01]  /*5bce0*/  IMAD.MOV.U32 R177, RZ, RZ, R189 ;  /* 0x000000ffffb17224 */ /* 0x000fe200078e00bd */
[----:B------:R-:W-:Y:S01]  /*5bcf0*/  MOV R178, R190 ;  /* 0x000000be00b27202 */ /* 0x000fe20000000f00 */
[----:B------:R-:W-:Y:S02]  /*5bd00*/  IMAD.MOV.U32 R179, RZ, RZ, R191 ;  /* 0x000000ffffb37224 */ /* 0x000fe400078e00bf */
[----:B------:R-:W-:Y:S03]  /*5bd10*/  HMMA.1688.F32.TF32 R188, R64, R26, R232 ;  /* 0x0000001a40bc723c */ /* 0x000fe600000810e8 */
[----:B------:R-:W-:Y:S04]  /*5bd20*/  STL [R1+0x4f34], R179 ;  /* 0x004f34b301007387 */ /* 0x000fe80000100800 */
[----:B------:R-:W-:Y:S04]  /*5bd30*/  STL [R1+0x4f30], R178 ;  /* 0x004f30b201007387 */ /* 0x000fe80000100800 */
[----:B------:R-:W-:Y:S04]  /*5bd40*/  STL [R1+0x4f2c], R177 ;  /* 0x004f2cb101007387 */ /* 0x000fe80000100800 */
[----:B------:R2:W-:Y:S09]  /*5bd50*/  STL [R1+0x4f28], R176 ;  /* 0x004f28b001007387 */ /* 0x0005f20000100800 */
[----:B------:R-:W-:Y:S01]  /*5bd60*/  MOV R232, R188 ;  /* 0x000000bc00e87202 */ /* 0x000fe20000000f00 */
[----:B------:R-:W-:Y:S01]  /*5bd70*/  IMAD.MOV.U32 R233, RZ, RZ, R189 ;  /* 0x000000ffffe97224 */ /* 0x000fe200078e00bd */
[----:B------:R-:W3:Y:S01]  /*5bd80*/  LDL.LU R188, [R1+0x180] ;  /* 0x0001800001bc7983 */ /* 0x000ee20000300800 */
[----:B------:R-:W-:Y:S01]  /*5bd90*/  MOV R234, R190 ;  /* 0x000000be00ea7202 */ /* 0x000fe20000000f00 */
[----:B------:R-:W-:-:S02]  /*5bda0*/  IMAD.MOV.U32 R235, RZ, RZ, R191 ;  /* 0x000000ffffeb7224 */ /* 0x000fc400078e00bf */
[----:B------:R-:W3:Y:S04]  /*5bdb0*/  LDL.LU R189, [R1+0x184] ;  /* 0x0001840001bd7983 */ /* 0x000ee80000300800 */
[----:B------:R-:W3:Y:S04]  /*5bdc0*/  LDL.LU R190, [R1+0x188] ;  /* 0x0001880001be7983 */ /* 0x000ee80000300800 */
[----:B------:R-:W3:Y:S04]  /*5bdd0*/  LDL.LU R191, [R1+0x18c] ;  /* 0x00018c0001bf7983 */ /* 0x000ee80000300800 */
[----:B------:R-:W-:Y:S04]  /*5bde0*/  STL [R1+0x4f44], R235 ;  /* 0x004f44eb01007387 */ /* 0x000fe80000100800 */
[----:B------:R-:W-:Y:S04]  /*5bdf0*/  STL [R1+0x4f40], R234 ;  /* 0x004f40ea01007387 */ /* 0x000fe80000100800 */
[----:B------:R-:W-:Y:S04]  /*5be00*/  STL [R1+0x4f3c], R233 ;  /* 0x004f3ce901007387 */ /* 0x000fe80000100800 */
[----:B------:R1:W-:Y:S04]  /*5be10*/  STL [R1+0x4f38], R232 ;  /* 0x004f38e801007387 */ /* 0x0003e80000100800 */
[----:B------:R-:W3:Y:S04]  /*5be20*/  LDL.LU R212, [R1+0x740] ;  /* 0x0007400001d47983 */ /* 0x000ee80000300800 */
[----:B------:R-:W3:Y:S04]  /*5be30*/  LDL.LU R213, [R1+0x744] ;  /* 0x0007440001d57983 */ /* 0x000ee80000300800 */
[----:B------:R-:W3:Y:S04]  /*5be40*/  LDL.LU R214, [R1+0x748] ;  /* 0x0007480001d67983 */ /* 0x000ee80000300800 */
[----:B------:R-:W3:Y:S01]  /*5be50*/  LDL.LU R215, [R1+0x74c] ;  /* 0x00074c0001d77983 */ /* 0x000ee20000300800 */
[----:B--2---:R-:W-:-:S15]  /*5be60*/  HMMA.1688.F32.TF32 R176, R64, R22, R184 ;  /* 0x0000001640b0723c */ /* 0x004fde00000810b8 */
[----:B------:R-:W-:-:S09]  /*5be70*/  NOP ;  /* 0x0000000000007918 */ /* 0x000fd20000000000 */
[----:B------:R-:W-:Y:S01]  /*5be80*/  IMAD.MOV.U32 R187, RZ, RZ, R179 ;  /* 0x000000ffffbb7224 */ /* 0x000fe200078e00b3 */
[----:B------:R-:W-:Y:S01]  /*5be90*/  MOV R186, R178 ;  /* 0x000000b200ba7202 */ /* 0x000fe20000000f00 */
[----:B------:R-:W-:Y:S01]  /*5bea0*/  IMAD.MOV.U32 R185, RZ, RZ, R177 ;  /* 0x000000ffffb97224 */ /* 0x000fe200078e00b1 */
[----:B------:R-:W-:Y:S02]  /*5beb0*/  MOV R184, R176 ;  /* 0x000000b000b87202 */ /* 0x000fe40000000f00 */
[----:B------:R-:W-:Y:S04]  /*5bec0*/  STL [R1+0x4f54], R187 ;  /* 0x004f54bb01007387 */ /* 0x000fe80000100800 */
[----:B------:R-:W-:Y:S04]  /*5bed0*/  STL [R1+0x4f50], R186 ;  /* 0x004f50ba01007387 */ /* 0x000fe80000100800 */
[----:B------:R-:W-:Y:S04]  /*5bee0*/  STL [R1+0x4f4c], R185 ;  /* 0x004f4cb901007387 */ /* 0x000fe80000100800 */
[----:B------:R2:W-:Y:S04]  /*5bef0*/  STL [R1+0x4f48], R184 ;  /* 0x004f48b801007387 */ /* 0x0005e80000100800 */
[----:B------:R-:W2:Y:S01]  /*5bf00*/  LDL.LU R216, [R1+0x6b0] ;  /* 0x0006b00001d87983 */ /* 0x000ea20000300800 */
[----:B----4-:R-:W-:Y:S03]  /*5bf10*/  HMMA.1688.F32.TF32 R176, R64, R34, R192 ;  /* 0x0000002240b0723c */ /* 0x010fe600000810c0 */
[----:B------:R-:W2:Y:S04]  /*5bf20*/  LDL.LU R217, [R1+0x6b4] ;  /* 0x0006b40001d97983 */ /* 0x000ea80000300800 */
[----:B------:R-:W2:Y:S04]  /*5bf30*/  LDL.LU R218, [R1+0x6b8] ;  /* 0x0006b80001da7983 */ /* 0x000ea80000300800 */
[----:B------:R-:W2:Y:S04]  /*5bf40*/  LDL.LU R219, [R1+0x6bc] ;  /* 0x0006bc0001db7983 */ /* 0x000ea80000300800 */
[----:B------:R-:W-:Y:S04]  /*5bf50*/  LDS R34, [R3+UR12+0xd180] ;  /* 0x00d1800c03227984 */ /* 0x000fe80008000800 */
[----:B------:R-:W-:Y:S05]  /*5bf60*/  LDS R35, [R252+UR12+0xd180] ;  /* 0x00d1800cfc237984 */ /* 0x000fea0008000800 */
[----:B------:R-:W-:Y:S01]  /*5bf70*/  IMAD.MOV.U32 R83, RZ, RZ, R179 ;  /* 0x000000ffff537224 */ /* 0x000fe200078e00b3 */
[----:B------:R-:W-:Y:S01]  /*5bf80*/  MOV R211, R178 ;  /* 0x000000b200d37202 */ /* 0x000fe20000000f00 */
[----:B------:R-:W-:Y:S01]  /*5bf90*/  IMAD.MOV.U32 R203, RZ, RZ, R177 ;  /* 0x000000ffffcb7224 */ /* 0x000fe200078e00b1 */
[----:B------:R-:W-:-:S02]  /*5bfa0*/  MOV R195, R176 ;  /* 0x000000b000c37202 */ /* 0x000fc40000000f00 */
[----:B------:R-:W-:Y:S04]  /*5bfb0*/  STL [R1+0x4f64], R83 ;  /* 0x004f645301007387 */ /* 0x000fe80000100800 */
[----:B------:R-:W-:Y:S04]  /*5bfc0*/  STL [R1+0x4f60], R211 ;  /* 0x004f60d301007387 */ /* 0x000fe80000100800 */
[----:B------:R-:W-:Y:S04]  /*5bfd0*/  STL [R1+0x4f5c], R203 ;  /* 0x004f5ccb01007387 */ /* 0x000fe80000100800 */
[----:B------:R-:W-:Y:S01]  /*5bfe0*/  STL [R1+0x4f58], R195 ;  /* 0x004f58c301007387 */ /* 0x000fe20000100800 */
[----:B---3--:R-:W-:Y:S03]  /*5bff0*/  HMMA.1688.F32.TF32 R176, R64, R30, R188 ;  /* 0x0000001e40b0723c */ /* 0x008fe600000810bc */
[----:B------:R-:W3:Y:S04]  /*5c000*/  LDL.LU R220, [R1+0x6a0] ;  /* 0x0006a00001dc7983 */ /* 0x000ee80000300800 */
[----:B------:R-:W3:Y:S04]  /*5c010*/  LDL.LU R221, [R1+0x6a4] ;  /* 0x0006a40001dd7983 */ /* 0x000ee80000300800 */
[----:B------:R-:W3:Y:S04]  /*5c020*/  LDL.LU R222, [R1+0x6a8] ;  /* 0x0006a80001de7983 */ /* 0x000ee80000300800 */
[----:B------:R-:W3:Y:S09]  /*5c030*/  LDL.LU R223, [R1+0x6ac] ;  /* 0x0006ac0001df7983 */ /* 0x000ef20000300800 */
[----:B------:R-:W-:Y:S01]  /*5c040*/  IMAD.MOV.U32 R191, RZ, RZ, R179 ;  /* 0x000000ffffbf7224 */ /* 0x000fe200078e00b3 */
[----:B------:R-:W-:Y:S01]  /*5c050*/  MOV R190, R178 ;  /* 0x000000b200be7202 */ /* 0x000fe20000000f00 */
[----:B------:R-:W-:Y:S01]  /*5c060*/  IMAD.MOV.U32 R189, RZ, RZ, R177 ;  /* 0x000000ffffbd7224 */ /* 0x000fe200078e00b1 */
[----:B------:R-:W-:-:S02]  /*5c070*/  MOV R188, R176 ;  /* 0x000000b000bc7202 */ /* 0x000fc40000000f00 */
[----:B------:R-:W-:Y:S04]  /*5c080*/  STL [R1+0x4f74], R191 ;  /* 0x004f74bf01007387 */ /* 0x000fe80000100800 */
[----:B------:R-:W-:Y:S01]  /*5c090*/  STL [R1+0x4f70], R190 ;  /* 0x004f70be01007387 */ /* 0x000fe20000100800 */
[C---:B------:R-:W-:Y:S03]  /*5c0a0*/  HMMA.1688.F32.TF32 R176, R64.reuse, R10, R212 ;  /* 0x0000000a40b0723c */ /* 0x040fe600000810d4 */
        /* <DEDUP_REMOVED lines=10> */
[----:B------:R-:W-:Y:S04]  /*5c150*/  LDS R10, [R3+UR12+0xd100] ;  /* 0x00d1000c030a7984 */ /* 0x000fe80008000800 */
[----:B------:R-:W-:Y:S04]  /*5c160*/  STL [R1+0x4f84], R194 ;  /* 0x004f84c201007387 */ /* 0x000fe80000100800 */
[----:B------:R-:W-:Y:S04]  /*5c170*/  STL [R1+0x4f80], R193 ;  /* 0x004f80c101007387 */ /* 0x000fe80000100800 */
[----:B------:R1:W-:Y:S04]  /*5c180*/  STL [R1+0x4f7c], R192 ;  /* 0x004f7cc001007387 */ /* 0x0003e80000100800 */
[----:B------:R1:W-:Y:S04]  /*5c190*/  STL [R1+0x4f78], R199 ;  /* 0x004f78c701007387 */ /* 0x0003e80000100800 */
[----:B------:R-:W-:Y:S01]  /*5c1a0*/  LDS R11, [R252+UR12+0xd100] ;  /* 0x00d1000cfc0b7984 */ /* 0x000fe20008000800 */
[----:B--2---:R-:W-:Y:S03]  /*5c1b0*/  HMMA.1688.F32.TF32 R64, R64, R6, R216 ;  /* 0x000000064040723c */ /* 0x004fe600000810d8 */
[----:B------:R-:W2:Y:S04]  /*5c1c0*/  LDL.LU R216, [R1+0x680] ;  /* 0x0006800001d87983 */ /* 0x000ea80000300800 */
[----:B------:R-:W2:Y:S04]  /*5c1d0*/  LDL.LU R217, [R1+0x684] ;  /* 0x0006840001d97983 */ /* 0x000ea80000300800 */
[----:B------:R-:W2:Y:S04]  /*5c1e0*/  LDL.LU R218, [R1+0x688] ;  /* 0x0006880001da7983 */ /* 0x000ea80000300800 */
[----:B------:R-:W2:Y:S09]  /*5c1f0*/  LDL.LU R219, [R1+0x68c] ;  /* 0x00068c0001db7983 */ /* 0x000eb20000300800 */
[----:B------:R-:W-:Y:S01]  /*5c200*/  IMAD.MOV.U32 R198, RZ, RZ, R67 ;  /* 0x000000ffffc67224 */ /* 0x000fe200078e0043 */
[----:B------:R-:W-:Y:S01]  /*5c210*/  MOV R197, R66 ;  /* 0x0000004200c57202 */ /* 0x000fe20000000f00 */
[----:B------:R-:W-:Y:S01]  /*5c220*/  IMAD.MOV.U32 R196, RZ, RZ, R65 ;  /* 0x000000ffffc47224 */ /* 0x000fe200078e0041 */
[----:B------:R-:W-:-:S02]  /*5c230*/  MOV R202, R64 ;  /* 0x0000004000ca7202 */ /* 0x000fc40000000f00 */
[----:B------:R1:W-:Y:S04]  /*5c240*/  STL [R1+0x4f94], R198 ;  /* 0x004f94c601007387 */ /* 0x0003e80000100800 */
[----:B------:R1:W-:Y:S04]  /*5c250*/  STL [R1+0x4f90], R197 ;  /* 0x004f90c501007387 */ /* 0x0003e80000100800 */
[----:B------:R1:W-:Y:S04]  /*5c260*/  STL [R1+0x4f8c], R196 ;  /* 0x004f8cc401007387 */ /* 0x0003e80000100800 */
[----:B------:R1:W-:Y:S04]  /*5c270*/  STL [R1+0x4f88], R202 ;  /* 0x004f88ca01007387 */ /* 0x0003e80000100800 */
[----:B------:R-:W2:Y:S01]  /*5c280*/  LDL.LU R176, [R1+0x670] ;  /* 0x0006700001b07983 */ /* 0x000ea20000300800 */
[----:B---3--:R-:W-:Y:S03]  /*5c290*/  HMMA.1688.F32.TF32 R64, R60, R80, R220 ;  /* 0x000000503c40723c */ /* 0x008fe600000810dc */
[----:B------:R-:W3:Y:S04]  /*5c2a0*/  LDL.LU R177, [R1+0x674] ;  /* 0x0006740001b17983 */ /* 0x000ee80000300800 */
[----:B------:R-:W3:Y:S04]  /*5c2b0*/  LDL.LU R178, [R1+0x678] ;  /* 0x0006780001b27983 */ /* 0x000ee80000300800 */
[----:B------:R-:W3:-:S13]  /*5c2c0*/  LDL.LU R179, [R1+0x67c] ;  /* 0x00067c0001b37983 */ /* 0x000eda0000300800 */
[----:B------:R-:W-:Y:S01]  /*5c2d0*/  IMAD.MOV.U32 R201, RZ, RZ, R67 ;  /* 0x000000ffffc97224 */ /* 0x000fe200078e0043 */
[----:B------:R-:W-:Y:S01]  /*5c2e0*/  MOV R200, R66 ;  /* 0x0000004200c87202 */ /* 0x000fe20000000f00 */
[----:B------:R-:W-:Y:S01]  /*5c2f0*/  IMAD.MOV.U32 R207, RZ, RZ, R65 ;  /* 0x000000ffffcf7224 */ /* 0x000fe200078e0041 */
[----:B------:R-:W-:Y:S02]  /*5c300*/  MOV R206, R64 ;  /* 0x0000004000ce7202 */ /* 0x000fe40000000f00 */
[----:B------:R1:W-:Y:S04]  /*5c310*/  STL [R1+0x4fa4], R201 ;  /* 0x004fa4c901007387 */ /* 0x0003e80000100800 */
[----:B------:R-:W-:Y:S04]  /*5c320*/  STL [R1+0x4fa0], R200 ;  /* 0x004fa0c801007387 */ /* 0x000fe80000100800 */
[----:B------:R-:W-:Y:S04]  /*5c330*/  STL [R1+0x4f9c], R207 ;  /* 0x004f9ccf01007387 */ /* 0x000fe80000100800 */
[----:B------:R1:W-:Y:S01]  /*5c340*/  STL [R1+0x4f98], R206 ;  /* 0x004f98ce01007387 */ /* 0x0003e20000100800 */
[C---:B----4-:R-:W-:Y:S03]  /*5c350*/  HMMA.1688.F32.TF32 R64, R60.reuse, R76, R212 ;  /* 0x0000004c3c40723c */ /* 0x050fe600000810d4 */
        /* <DEDUP_REMOVED lines=12> */
[----:B------:R1:W-:Y:S04]  /*5c420*/  STL [R1+0x4fb4], R205 ;  /* 0x004fb4cd01007387 */ /* 0x0003e80000100800 */
[----:B------:R1:W-:Y:S04]  /*5c430*/  STL [R1+0x4fb0], R204 ;  /* 0x004fb0cc01007387 */ /* 0x0003e80000100800 */
        /* <DEDUP_REMOVED lines=11> */
[----:B---3--:R-:W-:Y:S03]  /*5c4f0*/  HMMA.1688.F32.TF32 R64, R60, R84, R176 ;  /* 0x000000543c40723c */ /* 0x008fe600000810b0 */
[----:B------:R3:W-:Y:S04]  /*5c500*/  STL [R1+0x4fc4], R208 ;  /* 0x004fc4d001007387 */ /* 0x0007e80000100800 */
[----:B------:R3:W-:Y:S04]  /*5c510*/  STL [R1+0x4fc0], R231 ;  /* 0x004fc0e701007387 */ /* 0x0007e80000100800 */
[----:B------:R3:W-:Y:S04]  /*5c520*/  STL [R1+0x4fbc], R230 ;  /* 0x004fbce601007387 */ /* 0x0007e80000100800 */
[----:B------:R3:W-:Y:S09]  /*5c530*/  STL [R1+0x4fb8], R229 ;  /* 0x004fb8e501007387 */ /* 0x0007f20000100800 */
[----:B------:R-:W-:Y:S01]  /*5c540*/  IMAD.MOV.U32 R228, RZ, RZ, R67 ;  /* 0x000000ffffe47224 */ /* 0x000fe200078e0043 */
[----:B------:R-:W-:Y:S01]  /*5c550*/  MOV R82, R66 ;  /* 0x0000004200527202 */ /* 0x000fe20000000f00 */
[----:B------:R-:W-:Y:S01]  /*5c560*/  IMAD.MOV.U32 R79, RZ, RZ, R65 ;  /* 0x000000ffff4f7224 */ /* 0x000fe200078e0041 */
[----:B------:R-:W-:-:S02]  /*5c570*/  MOV R78, R64 ;  /* 0x00000040004e7202 */ /* 0x000fc40000000f00 */
        /* <DEDUP_REMOVED lines=8> */
[----:B------:R-:W4:Y:S04]  /*5c600*/  LDL.LU R215, [R1+0x5ac] ;  /* 0x0005ac0001d77983 */ /* 0x000f280000300800 */
[----:B-1----:R-:W3:Y:S04]  /*5c610*/  LDL.LU R232, [R1+0x590] ;  /* 0x0005900001e87983 */ /* 0x002ee80000300800 */
        /* <DEDUP_REMOVED lines=19> */
[----:B------:R-:W-:Y:S01]  /*5c750*/  HMMA.1688.F32.TF32 R64, R60, R92, R220 ;  /* 0x0000005c3c40723c */ /* 0x000fe200000810dc */
[----:B------:R-:W3:Y:S04]  /*5c760*/  LDL.LU R220, [R1+0x550] ;  /* 0x0005500001dc7983 */ /* 0x000ee80000300800 */
[----:B------:R-:W3:Y:S04]  /*5c770*/  LDL.LU R221, [R1+0x554] ;  /* 0x0005540001dd7983 */ /* 0x000ee80000300800 */
[----:B------:R-:W3:Y:S04]  /*5c780*/  LDL.LU R222, [R1+0x558] ;  /* 0x0005580001de7983 */ /* 0x000ee80000300800 */
[----:B------:R-:W3:Y:S11]  /*5c790*/  LDL.LU R223, [R1+0x55c] ;  /* 0x00055c0001df7983 */ /* 0x000ef60000300800 */
[----:B------:R-:W-:Y:S01]  /*5c7a0*/  MOV R94, R64 ;  /* 0x00000040005e7202 */ /* 0x000fe20000000f00 */
[----:B------:R-:W-:Y:S01]  /*5c7b0*/  IMAD.MOV.U32 R95, RZ, RZ, R65 ;  /* 0x000000ffff5f7224 */ /* 0x000fe200078e0041 */
[----:B------:R-:W-:Y:S01]  /*5c7c0*/  MOV R98, R66 ;  /* 0x0000004200627202 */ /* 0x000fe20000000f00 */
[----:B------:R-:W-:-:S02]  /*5c7d0*/  IMAD.MOV.U32 R99, RZ, RZ, R67 ;  /* 0x000000ffff637224 */ /* 0x000fc400078e0043 */
[C---:B--2---:R-:W-:Y:S01]  /*5c7e0*/  HMMA.1688.F32.TF32 R64, R60.reuse, R72, R216 ;  /* 0x000000483c40723c */ /* 0x044fe200000810d8 */
[----:B------:R-:W2:Y:S04]  /*5c7f0*/  LDL.LU R216, [R1+0x540] ;  /* 0x0005400001d87983 */ /* 0x000ea80000300800 */
[----:B------:R-:W2:Y:S04]  /*5c800*/  LDL.LU R217, [R1+0x544] ;  /* 0x0005440001d97983 */ /* 0x000ea80000300800 */
[----:B------:R-:W2:Y:S04]  /*5c810*/  LDL.LU R218, [R1+0x548] ;  /* 0x0005480001da7983 */ /* 0x000ea80000300800 */
[----:B------:R-:W2:Y:S11]  /*5c820*/  LDL.LU R219, [R1+0x54c] ;  /* 0x00054c0001db7983 */ /* 0x000eb60000300800 */
[----:B------:R-:W-:Y:S01]  /*5c830*/  MOV R70, R64 ;  /* 0x0000004000467202 */ /* 0x000fe20000000f00 */
[----:B------:R-:W-:Y:S01]  /*5c840*/  IMAD.MOV.U32 R71, RZ, RZ, R65 ;  /* 0x000000ffff477224 */ /* 0x000fe200078e0041 */
[----:B------:R-:W-:Y:S01]  /*5c850*/  MOV R64, R118 ;  /* 0x0000007600407202 */ /* 0x000fe20000000f00 */
[----:B------:R-:W-:Y:S01]  /*5c860*/  IMAD.MOV.U32 R65, RZ, RZ, R119 ;  /* 0x000000ffff417224 */ /* 0x000fe200078e0077 */
[----:B----4-:R-:W-:Y:S01]  /*5c870*/  HMMA.1688.F32.TF32 R60, R60, R68, R212 ;  /* 0x000000443c3c723c */ /* 0x010fe200000810d4 */
        /* <DEDUP_REMOVED lines=9> */
[----:B------:R-:W-:-:S02]  /*5c910*/  IMAD.MOV.U32 R176, RZ, RZ, R63 ;  /* 0x000000ffffb07224 */ /* 0x000fc400078e003f */
[----:B---3--:R-:W-:-:S15]  /*5c920*/  HMMA.1688.F32.TF32 R60, R56, R80, R232 ;  /* 0x00000050383c723c */ /* 0x008fde00000810e8 */
        /* <DEDUP_REMOVED lines=30> */
[----:B--2---:R-:W-:-:S15]  /*5cb10*/  HMMA.1688.F32.TF32 R60, R56, R92, R216 ;  /* 0x0000005c383c723c */ /* 0x004fde00000810d8 */
        /* <DEDUP_REMOVED lines=8> */
[----:B------:R-:W-:-:S03]  /*5cba0*/  IMAD.MOV.U32 R67, RZ, RZ, R130 ;  /* 0x000000ffff437224 */ /* 0x000fc600078e0082 */
[----:B------:R-:W3:Y:S01]  /*5cbb0*/  LDL.LU R130, [R1+0x5078] ;  /* 0x0050780001827983 */ /* 0x000ee20000300800 */
[----:B----4-:R-:W-:Y:S07]  /*5cbc0*/  HMMA.1688.F32.TF32 R60, R56, R72, R212 ;  /* 0x00000048383c723c */ /* 0x010fee00000810d4 */
[----:B------:R-:W-:Y:S01]  /*5cbd0*/  MOV R212, R131 ;  /* 0x0000008300d47202 */ /* 0x000fe20000000f00 */
[----:B------:R-:W-:-:S15]  /*5cbe0*/  IMAD.MOV.U32 R213, RZ, RZ, R127 ;  /* 0x000000ffffd57224 */ /* 0x000fde00078e007f */
[----:B------:R-:W-:-:S01]  /*5cbf0*/  NOP ;  /* 0x0000000000007918 */ /* 0x000fc20000000000 */
[----:B------:R-:W-:Y:S01]  /*5cc00*/  MOV R201, R60 ;  /* 0x0000003c00c97202 */ /* 0x000fe20000000f00 */
[----:B------:R-:W-:Y:S01]  /*5cc10*/  IMAD.MOV.U32 R206, RZ, RZ, R63 ;  /* 0x000000ffffce7224 */ /* 0x000fe200078e003f */
[----:B------:R-:W-:Y:S01]  /*5cc20*/  MOV R207, R62 ;  /* 0x0000003e00cf7202 */ /* 0x000fe20000000f00 */
[----:B------:R-:W-:Y:S01]  /*5cc30*/  IMAD.MOV.U32 R200, RZ, RZ, R61 ;  /* 0x000000ffffc87224 */ /* 0x000fe200078e003d */
[----:B------:R-:W-:Y:S01]  /*5cc40*/  MOV R60, R126 ;  /* 0x0000007e003c7202 */ /* 0x000fe20000000f00 */
[----:B------:R-:W-:Y:S01]  /*5cc50*/  IMAD.MOV.U32 R63, RZ, RZ, R4 ;  /* 0x000000ffff3f7224 */ /* 0x000fe200078e0004 */
[----:B------:R-:W-:Y:S01]  /*5cc60*/  MOV R62, R5 ;  /* 0x00000005003e7202 */ /* 0x000fe20000000f00 */
[----:B------:R-:W4:Y:S01]  /*5cc70*/  LDL.LU R126, [R1+0x5074] ;  /* 0x00507400017e7983 */ /* 0x000f220000300800 */
[----:B------:R-:W-:Y:S01]  /*5cc80*/  IMAD.MOV.U32 R61, RZ, RZ, R123 ;  /* 0x000000ffff3d7224 */ /* 0x000fe200078e007b */
[----:B------:R-:W-:Y:S02]  /*5cc90*/  HMMA.1688.F32.TF32 R4, R224, R96, R116 ;  /* 0x00000060e004723c */ /* 0x000fe40000081074 */
[----:B------:R-:W4:Y:S05]  /*5cca0*/  LDL.LU R123, [R1+0x5070] ;  /* 0x00507000017b7983 */ /* 0x000f2a0000300800 */
[----:B------:R-:W-:Y:S01]  /*5ccb0*/  MOV R116, R122 ;  /* 0x0000007a00747202 */ /* 0x000fe20000000f00 */
[----:B------:R-:W-:Y:S01]  /*5ccc0*/  IMAD.MOV.U32 R117, RZ, RZ, R121 ;  /* 0x000000ffff757224 */ /* 0x000fe200078e0079 */
[----:B------:R-:W4:Y:S01]  /*5ccd0*/  LDL.LU R122, [R1+0x506c] ;  /* 0x00506c00017a7983 */ /* 0x000f220000300800 */
[----:B------:R-:W-:-:S03]  /*5cce0*/  MOV R118, R16 ;  /* 0x0000001000767202 */ /* 0x000fc60000000f00 */
[----:B------:R-:W4:Y:S01]  /*5ccf0*/  LDL.LU R121, [R1+0x5068] ;  /* 0x0050680001797983 */ /* 0x000f220000300800 */
[----:B------:R-:W-:-:S03]  /*5cd00*/  IMAD.MOV.U32 R119, RZ, RZ, R17 ;  /* 0x000000ffff777224 */ /* 0x000fc600078e0011 */
[----:B------:R-:W4:Y:S04]  /*5cd10*/  LDL.LU R16, [R1+0x5064] ;  /* 0x0050640001107983 */ /* 0x000f280000300800 */
[----:B------:R-:W4:Y:S04]  /*5cd20*/  LDL.LU R17, [R1+0x5060] ;  /* 0x0050600001117983 */ /* 0x000f280000300800 */
[----:B------:R-:W4:Y:S04]  /*5cd30*/  LDL.LU R131, [R1+0x505c] ;  /* 0x00505c0001837983 */ /* 0x000f280000300800 */
[----:B------:R-:W4:Y:S01]  /*5cd40*/  LDL.LU R127, [R1+0x5058] ;  /* 0x00505800017f7983 */ /* 0x000f220000300800 */
[----:B------:R-:W-:Y:S01]  /*5cd50*/  HMMA.1688.F32.TF32 R56, R56, R68, R248 ;  /* 0x000000443838723c */ /* 0x000fe200000810f8 */
[----:B------:R-:W-:Y:S01]  /*5cd60*/  MOV R214, R8 ;  /* 0x0000000800d67202 */ /* 0x000fe20000000f00 */
[----:B------:R-:W-:Y:S01]  /*5cd70*/  IMAD.MOV.U32 R215, RZ, RZ, R9 ;  /* 0x000000ffffd77224 */ /* 0x000fe200078e0009 */
[----:B------:R-:W4:Y:S04]  /*5cd80*/  LDL.LU R8, [R1+0x5054] ;  /* 0x0050540001087983 */ /* 0x000f280000300800 */
[----:B------:R-:W4:Y:S04]  /*5cd90*/  LDL.LU R9, [R1+0x5050] ;  /* 0x0050500001097983 */ /* 0x000f280000300800 */
[----:B------:R-:W-:Y:S04]  /*5cda0*/  LDS R248, [R0+UR12+0xc180] ;  /* 0x00c1800c00f87984 */ /* 0x000fe80008000800 */
[----:B------:R-:W-:Y:S04]  /*5cdb0*/  LDS R250, [R0+UR12+0xd180] ;  /* 0x00d1800c00fa7984 */ /* 0x000fe80008000800 */
[----:B------:R-:W-:Y:S04]  /*5cdc0*/  LDS R249, [R2+UR12+0xc180] ;  /* 0x00c1800c02f97984 */ /* 0x000fe80008000800 */
[----:B------:R-:W-:Y:S01]  /*5cdd0*/  LDS R251, [R2+UR12+0xd180] ;  /* 0x00d1800c02fb7984 */ /* 0x000fe20008000800 */
        /* <DEDUP_REMOVED lines=22> */
[----:B------:R-:W-:Y:S01]  /*5cf40*/  HMMA.1688.F32.TF32 R56, R224, R84, R112 ;  /* 0x00000054e038723c */ /* 0x000fe20000081070 */
[----:B------:R-:W-:Y:S01]  /*5cf50*/  MOV R110, R125 ;  /* 0x0000007d006e7202 */ /* 0x000fe20000000f00 */
[----:B------:R-:W-:-:S15]  /*5cf60*/  IMAD.MOV.U32 R111, RZ, RZ, R120 ;  /* 0x000000ffff6f7224 */ /* 0x000fde00078e0078 */
[----:B------:R-:W-:-:S07]  /*5cf70*/  NOP ;  /* 0x0000000000007918 */ /* 0x000fce0000000000 */
[----:B------:R-:W-:Y:S01]  /*5cf80*/  MOV R228, R56 ;  /* 0x0000003800e47202 */ /* 0x000fe20000000f00 */
[----:B------:R-:W-:Y:S01]  /*5cf90*/  IMAD.MOV.U32 R82, RZ, RZ, R57 ;  /* 0x000000ffff527224 */ /* 0x000fe200078e0039 */
[----:B------:R-:W-:Y:S01]  /*5cfa0*/  MOV R56, R12 ;  /* 0x0000000c00387202 */ /* 0x000fe20000000f00 */
[----:B------:R-:W-:Y:S01]  /*5cfb0*/  IMAD.MOV.U32 R57, RZ, RZ, R13 ;  /* 0x000000ffff397224 */ /* 0x000fe200078e000d */
[----:B------:R-:W-:Y:S01]  /*5cfc0*/  MOV R79, R58 ;  /* 0x0000003a004f7202 */ /* 0x000fe20000000f00 */
[----:B------:R-:W4:Y:S01]  /*5cfd0*/  LDL.LU R12, [R1+0x504c] ;  /* 0x00504c00010c7983 */ /* 0x000f220000300800 */
[----:B------:R-:W-:Y:S01]  /*5cfe0*/  IMAD.MOV.U32 R78, RZ, RZ, R59 ;  /* 0x000000ffff4e7224 */ /* 0x000fe200078e003b */
[----:B------:R-:W-:Y:S01]  /*5cff0*/  MOV R58, R128 ;  /* 0x00000080003a7202 */ /* 0x000fe20000000f00 */
[----:B------:R-:W-:Y:S01]  /*5d000*/  IMAD.MOV.U32 R59, RZ, RZ, R129 ;  /* 0x000000ffff3b7224 */ /* 0x000fe200078e0081 */
[----:B------:R-:W4:Y:S04]  /*5d010*/  LDL.LU R13, [R1+0x5048] ;  /* 0x00504800010d7983 */ /* 0x000f280000300800 */
[----:B------:R-:W4:Y:S04]  /*5d020*/  LDL.LU R128, [R1+0x5044] ;  /* 0x0050440001807983 */ /* 0x000f280000300800 */
[----:B------:R-:W4:Y:S01]  /*5d030*/  LDL.LU R129, [R1+0x5040] ;  /* 0x0050400001817983 */ /* 0x000f220000300800 */
[----:B--2---:R-:W-:Y:S01]  /*5d040*/  IMAD.MOV.U32 R109, RZ, RZ, R124 ;  /* 0x000000ffff6d7224 */ /* 0x004fe200078e007c */
[----:B---3--:R-:W-:-:S02]  /*5d050*/  MOV R108, R130 ;  /* 0x00000082006c7202 */ /* 0x008fc40000000f00 */
[----:B------:R-:W2:Y:S04]  /*5d060*/  LDL.LU R130, [R1+0x503c] ;  /* 0x00503c0001827983 */ /* 0x000ea80000300800 */
[----:B------:R-:W3:Y:S04]  /*5d070*/  LDL.LU R124, [R1+0x5038] ;  /* 0x00503800017c7983 */ /* 0x000ee80000300800 */
[----:B------:R-:W3:Y:S04]  /*5d080*/  LDL.LU R125, [R1+0x5034] ;  /* 0x00503400017d7983 */ /* 0x000ee80000300800 */
[----:B------:R-:W2:Y:S01]  /*5d090*/  LDL.LU R120, [R1+0x5030] ;  /* 0x0050300001787983 */ /* 0x000ea20000300800 */
[----:B----4-:R-:W-:Y:S01]  /*5d0a0*/  IMAD.MOV.U32 R115, RZ, RZ, R126 ;  /* 0x000000ffff737224 */ /* 0x010fe200078e007e */
[----:B------:R-:W-:Y:S01]  /*5d0b0*/  MOV R114, R123 ;  /* 0x0000007b00727202 */ /* 0x000fe20000000f00 */
[----:B------:R-:W-:Y:S01]  /*5d0c0*/  IMAD.MOV.U32 R113, RZ, RZ, R122 ;  /* 0x000000ffff717224 */ /* 0x000fe200078e007a */
[----:B------:R-:W-:-:S02]  /*5d0d0*/  MOV R112, R121 ;  /* 0x0000007900707202 */ /* 0x000fc40000000f00 */
[----:B------:R-:W2:Y:S04]  /*5d0e0*/  LDL.LU R121, [R1+0x502c] ;  /* 0x00502c0001797983 */ /* 0x000ea80000300800 */
[----:B------:R-:W2:Y:S04]  /*5d0f0*/  LDL.LU R122, [R1+0x5028] ;  /* 0x00502800017a7983 */ /* 0x000ea80000300800 */
[----:B------:R-:W2:Y:S04]  /*5d100*/  LDL.LU R123, [R1+0x5024] ;  /* 0x00502400017b7983 */ /* 0x000ea80000300800 */
[----:B------:R-:W3:Y:S04]  /*5d110*/  LDL.LU R126, [R1+0x5020] ;  /* 0x00502000017e7983 */ /* 0x000ee80000300800 */
[----:B------:R-:W-:Y:S04]  /*5d120*/  STL.64 [R1+0x4de0], R6 ;  /* 0x004de00601007387 */ /* 0x000fe80000100a00 */
[----:B------:R1:W-:Y:S02]  /*5d130*/  STL.64 [R1+0x4dd8], R4 ;  /* 0x004dd80401007387 */ /* 0x0003e40000100a00 */
[----:B-1----:R-:W-:Y:S01]  /*5d140*/  MOV R4, R127 ;  /* 0x0000007f00047202 */ /* 0x002fe20000000f00 */
[----:B------:R-:W-:Y:S01]  /*5d150*/  IMAD.MOV.U32 R5, RZ, RZ, R131 ;  /* 0x000000ffff057224 */ /* 0x000fe200078e0083 */
[----:B------:R-:W3:Y:S04]  /*5d160*/  LDL.LU R127, [R1+0x501c] ;  /* 0x00501c00017f7983 */ /* 0x000ee80000300800 */
[----:B------:R-:W4:Y:S01]  /*5d170*/  LDL.LU R131, [R1+0x5018] ;  /* 0x0050180001837983 */ /* 0x000f220000300800 */
[----:B------:R-:W-:Y:S01]  /*5d180*/  MOV R6, R17 ;  /* 0x0000001100067202 */ /* 0x000fe20000000f00 */
[----:B------:R-:W-:-:S02]  /*5d190*/  IMAD.MOV.U32 R7, RZ, RZ, R16 ;  /* 0x000000ffff077224 */ /* 0x000fc400078e0010 */
[----:B------:R-:W-:Y:S04]  /*5d1a0*/  LDS R16, [R3+UR12+0xc080] ;  /* 0x00c0800c03107984 */ /* 0x000fe80008000800 */
[----:B------:R-:W1:Y:S01]  /*5d1b0*/  LDS R17, [R252+UR12+0xc080] ;  /* 0x00c0800cfc117984 */ /* 0x000e620008000800 */
[C---:B--2---:R-:W-:Y:S07]  /*5d1c0*/  HMMA.1688.F32.TF32 R216, R224.reuse, R92, R120 ;  /* 0x0000005ce0d8723c */ /* 0x044fee0000081078 */
[----:B------:R-:W-:Y:S01]  /*5d1d0*/  MOV R120, R13 ;  /* 0x0000000d00787202 */ /* 0x000fe20000000f00 */
[----:B------:R-:W-:Y:S01]  /*5d1e0*/  IMAD.MOV.U32 R121, RZ, RZ, R12 ;  /* 0x000000ffff797224 */ /* 0x000fe200078e000c */
[----:B------:R-:W-:Y:S01]  /*5d1f0*/  MOV R122, R9 ;  /* 0x00000009007a7202 */ /* 0x000fe20000000f00 */
[----:B------:R-:W-:Y:S01]  /*5d200*/  IMAD.MOV.U32 R123, RZ, RZ, R8 ;  /* 0x000000ffff7b7224 */ /* 0x000fe200078e0008 */
[----:B------:R-:W-:Y:S04]  /*5d210*/  LDS R12, [R0+UR12+0xc100] ;  /* 0x00c1000c000c7984 */ /* 0x000fe80008000800 */
[----:B------:R-:W2:Y:S01]  /*5d220*/  LDS R13, [R2+UR12+0xc100] ;  /* 0x00c1000c020d7984 */ /* 0x000ea20008000800 */
[C---:B---3--:R-:W-:Y:S07]  /*5d230*/  HMMA.1688.F32.TF32 R220, R224.reuse, R72, R124 ;  /* 0x00000048e0dc723c */ /* 0x048fee000008107c */
[----:B------:R-:W-:Y:S04]  /*5d240*/  STL.64 [R1+0x4df0], R218 ;  /* 0x004df0da01007387 */ /* 0x000fe80000100a00 */
[----:B------:R-:W-:Y:S01]  /*5d250*/  LDS R8, [R3+UR12+0xc100] ;  /* 0x00c1000c03087984 */ /* 0x000fe20008000800 */
[----:B----4-:R-:W-:Y:S03]  /*5d260*/  HMMA.1688.F32.TF32 R224, R224, R68, R128 ;  /* 0x00000044e0e0723c */ /* 0x010fe60000081080 */
[----:B------:R-:W3:Y:S03]  /*5d270*/  LDS R9, [R252+UR12+0xc100] ;  /* 0x00c1000cfc097984 */ /* 0x000ee60008000800 */
[C---:B-1----:R-:W-:Y:S06]  /*5d280*/  HMMA.1688.F32.TF32 R128, R16.reuse, R80, R120 ;  /* 0x000000501080723c */ /* 0x042fec0000081078 */
[C---:B------:R-:W-:Y:S06]  /*5d290*/  HMMA.1688.F32.TF32 R124, R16.reuse, R76, R4 ;  /* 0x0000004c107c723c */ /* 0x040fec0000081004 */
[C---:B------:R-:W-:Y:S06]  /*5d2a0*/  HMMA.1688.F32.TF32 R120, R16.reuse, R88, R112 ;  /* 0x000000581078723c */ /* 0x040fec0000081070 */
[C---:B------:R-:W-:Y:S01]  /*5d2b0*/  HMMA.1688.F32.TF32 R4, R16.reuse, R84, R108 ;  /* 0x000000541004723c */ /* 0x040fe2000008106c */
[----:B------:R-:W-:Y:S04]  /*5d2c0*/  STL.64 [R1+0x4de8], R216 ;  /* 0x004de8d801007387 */ /* 0x000fe80000100a00 */
[----:B------:R-:W-:Y:S04]  /*5d2d0*/  STL.64 [R1+0x4e00], R222 ;  /* 0x004e00de01007387 */ /* 0x000fe80000100a00 */
[----:B------:R-:W-:Y:S04]  /*5d2e0*/  STL.64 [R1+0x4df8], R220 ;  /* 0x004df8dc01007387 */ /* 0x000fe80000100a00 */
        /* <DEDUP_REMOVED lines=8> */
[----:B------:R-:W4:Y:S04]  /*5d370*/  LDL.LU R112, [R1+0x310] ;  /* 0x0003100001707983 */ /* 0x000f280000300800 */
[----:B------:R-:W-:Y:S04]  /*5d380*/  STL.64 [R1+0x400], R120 ;  /* 0x0004007801007387 */ /* 0x000fe80000100a00 */
[----:B------:R1:W-:Y:S04]  /*5d390*/  STL.64 [R1+0x408], R122 ;  /* 0x0004087a01007387 */ /* 0x0003e80000100a00 */
[----:B------:R-:W-:Y:S04]  /*5d3a0*/  STL.64 [R1+0x3f0], R4 ;  /* 0x0003f00401007387 */ /* 0x000fe80000100a00 */
[----:B------:R2:W-:Y:S04]  /*5d3b0*/  STL.64 [R1+0x3f8], R6 ;  /* 0x0003f80601007387 */ /* 0x0005e80000100a00 */
[----:B------:R-:W4:Y:S04]  /*5d3c0*/  LDL.LU R113, [R1+0x314] ;  /* 0x0003140001717983 */ /* 0x000f280000300800 */
[----:B------:R-:W4:Y:S04]  /*5d3d0*/  LDL.LU R114, [R1+0x318] ;  /* 0x0003180001727983 */ /* 0x000f280000300800 */
[----:B------:R-:W4:Y:S01]  /*5d3e0*/  LDL.LU R115, [R1+0x31c] ;  /* 0x00031c0001737983 */ /* 0x000f220000300800 */
[C---:B-1----:R-:W-:Y:S03]  /*5d3f0*/  HMMA.1688.F32.TF32 R120, R16.reuse, R96, R56 ;  /* 0x000000601078723c */ /* 0x042fe60000081038 */
[----:B------:R-:W3:Y:S03]  /*5d400*/  LDL.LU R108, [R1+0x300] ;  /* 0x00030000016c7983 */ /* 0x000ee60000300800 */
[C---:B--2---:R-:W-:Y:S01]  /*5d410*/  HMMA.1688.F32.TF32 R4, R16.reuse, R92, R212 ;  /* 0x0000005c1004723c */ /* 0x044fe200000810d4 */
[----:B------:R-:W3:Y:S04]  /*5d420*/  LDL.LU R109, [R1+0x304] ;  /* 0x00030400016d7983 */ /* 0x000ee80000300800 */
[----:B------:R-:W3:Y:S04]  /*5d430*/  LDL.LU R110, [R1+0x308] ;  /* 0x00030800016e7983 */ /* 0x000ee80000300800 */
[----:B------:R-:W3:Y:S04]  /*5d440*/  LDL.LU R111, [R1+0x30c] ;  /* 0x00030c00016f7983 */ /* 0x000ee80000300800 */
[----:B------:R-:W2:Y:S04]  /*5d450*/  LDL.LU R56, [R1+0x2f0] ;  /* 0x0002f00001387983 */ /* 0x000ea80000300800 */
[----:B------:R-:W-:Y:S04]  /*5d460*/  STL.64 [R1+0x3e0], R120 ;  /* 0x0003e07801007387 */ /* 0x000fe80000100a00 */
[----:B------:R-:W-:Y:S04]  /*5d470*/  STL.64 [R1+0x3e8], R122 ;  /* 0x0003e87a01007387 */ /* 0x000fe80000100a00 */
        /* <DEDUP_REMOVED lines=10> */
[----:B------:R-:W-:Y:S06]  /*5d520*/  HMMA.1688.F32.TF32 R16, R16, R68, R60 ;  /* 0x000000441010723c */ /* 0x000fec000008103c */
[----:B-1----:R-:W-:Y:S11]  /*5d530*/  HMMA.1688.F32.TF32 R4, R12, R80, R64 ;  /* 0x000000500c04723c */ /* 0x002ff60000081040 */
[----:B------:R-:W-:Y:S04]  /*5d540*/  STL.64 [R1+0x3c0], R116 ;  /* 0x0003c07401007387 */ /* 0x000fe80000100a00 */
[----:B------:R-:W-:Y:S04]  /*5d550*/  STL.64 [R1+0x3c8], R118 ;  /* 0x0003c87601007387 */ /* 0x000fe80000100a00 */
[----:B------:R-:W-:Y:S04]  /*5d560*/  STL.64 [R1+0x3b0], R16 ;  /* 0x0003b01001007387 */ /* 0x000fe80000100a00 */
[----:B------:R-:W-:Y:S04]  /*5d570*/  STL.64 [R1+0x3b8], R18 ;  /* 0x0003b81201007387 */ /* 0x000fe80000100a00 */
        /* <DEDUP_REMOVED lines=11> */
[----:B------:R-:W-:-:S05]  /*5d630*/  MOV R227, R6 ;  /* 0x0000000600e37202 */ /* 0x000fca0000000f00 */
[----:B------:R-:W-:Y:S04]  /*5d640*/  STL [R1+0x4d60], R227 ;  /* 0x004d60e301007387 */ /* 0x000fe80000100800 */
[----:B------:R-:W-:Y:S04]  /*5d650*/  STL [R1+0x4d5c], R225 ;  /* 0x004d5ce101007387 */ /* 0x000fe80000100800 */
[----:B------:R-:W-:Y:S01]  /*5d660*/  STL [R1+0x4d58], R226 ;  /* 0x004d58e201007387 */ /* 0x000fe20000100800 */
[----:B----4-:R-:W-:-:S15]  /*5d670*/  HMMA.1688.F32.TF32 R4, R12, R76, R112 ;  /* 0x0000004c0c04723c */ /* 0x010fde0000081070 */
[----:B------:R-:W-:-:S08]  /*5d680*/  NOP ;  /* 0x0000000000007918 */ /* 0x000fd00000000000 */
[----:B------:R-:W-:Y:S01]  /*5d690*/  STL.64 [R1+0x310], R4 ;  /* 0x0003100401007387 */ /* 0x000fe20000100a00 */
[----:B------:R-:W-:-:S03]  /*5d6a0*/  IMAD.MOV.U32 R224, RZ, RZ, R7 ;  /* 0x000000ffffe07224 */ /* 0x000fc600078e0007 */
[----:B------:R3:W-:Y:S02]  /*5d6b0*/  STL [R1+0x318], R6 ;  /* 0x0003180601007387 */ /* 0x0007e40000100800 */
[----:B---3--:R-:W-:Y:S02]  /*5d6c0*/  HMMA.1688.F32.TF32 R4, R12, R88, R108 ;  /* 0x000000580c04723c */ /* 0x008fe4000008106c */
[----:B------:R-:W-:-:S15]  /*5d6d0*/  STL [R1+0x4d64], R224 ;  /* 0x004d64e001007387 */ /* 0x000fde0000100800 */
[----:B------:R-:W-:-:S06]  /*5d6e0*/  NOP ;  /* 0x0000000000007918 */ /* 0x000fcc0000000000 */
[----:B------:R2:W-:Y:S01]  /*5d6f0*/  STL [R1+0x300], R4 ;  /* 0x0003000401007387 */ /* 0x0005e20000100800 */
[----:B------:R-:W-:Y:S01]  /*5d700*/  MOV R227, R5 ;  /* 0x0000000500e37202 */ /* 0x000fe20000000f00 */
[----:B------:R-:W-:Y:S01]  /*5d710*/  IMAD.MOV.U32 R225, RZ, RZ, R6 ;  /* 0x000000ffffe17224 */ /* 0x000fe200078e0006 */
[----:B------:R-:W-:Y:S02]  /*5d720*/  MOV R226, R7 ;  /* 0x0000000700e27202 */ /* 0x000fe40000000f00 */
[----:B--2---:R-:W-:Y:S03]  /*5d730*/  HMMA.1688.F32.TF32 R4, R12, R84, R56 ;  /* 0x000000540c04723c */ /* 0x004fe60000081038 */
[----:B------:R-:W-:Y:S04]  /*5d740*/  STL [R1+0x4d70], R226 ;  /* 0x004d70e201007387 */ /* 0x000fe80000100800 */
[----:B------:R-:W-:Y:S04]  /*5d750*/  STL [R1+0x4d6c], R225 ;  /* 0x004d6ce101007387 */ /* 0x000fe80000100800 */
[----:B------:R-:W-:-:S12]  /*5d760*/  STL [R1+0x4d68], R227 ;  /* 0x004d68e301007387 */ /* 0x000fd80000100800 */
[----:B------:R-:W-:Y:S01]  /*5d770*/  STL.64 [R1+0x2f0], R4 ;  /* 0x0002f00401007387 */ /* 0x000fe20000100a00 */
[----:B------:R-:W-:-:S03]  /*5d780*/  IMAD.MOV.U32 R224, RZ, RZ, R7 ;  /* 0x000000ffffe07224 */ /* 0x000fc600078e0007 */
[----:B------:R1:W-:Y:S02]  /*5d790*/  STL [R1+0x2f8], R6 ;  /* 0x0002f80601007387 */ /* 0x0003e40000100800 */
[----:B-1----:R-:W-:Y:S02]  /*5d7a0*/  HMMA.1688.F32.TF32 R4, R12, R96, R212 ;  /* 0x000000600c04723c */ /* 0x002fe400000810d4 */
[----:B------:R-:W-:-:S15]  /*5d7b0*/  STL [R1+0x4d74], R224 ;  /* 0x004d74e001007387 */ /* 0x000fde0000100800 */
[----:B------:R-:W-:-:S06]  /*5d7c0*/  NOP ;  /* 0x0000000000007918 */ /* 0x000fcc0000000000 */
[----:B------:R1:W-:Y:S04]  /*5d7d0*/  STL [R1+0x2e0], R4 ;  /* 0x0002e00401007387 */ /* 0x0003e80000100800 */
[----:B------:R-:W2:Y:S04]  /*5d7e0*/  LDL.LU R212, [R1+0x2b0] ;  /* 0x0002b00001d47983 */ /* 0x000ea80000300800 */
[----:B------:R-:W2:Y:S04]  /*5d7f0*/  LDL.LU R213, [R1+0x2b4] ;  /* 0x0002b40001d57983 */ /* 0x000ea80000300800 */
[----:B------:R-:W2:Y:S04]  /*5d800*/  LDL.LU R214, [R1+0x2b8] ;  /* 0x0002b80001d67983 */ /* 0x000ea80000300800 */
[----:B------:R-:W2:Y:S01]  /*5d810*/  LDL.LU R215, [R1+0x2bc] ;  /* 0x0002bc0001d77983 */ /* 0x000ea20000300800 */
[----:B------:R-:W-:Y:S01]  /*5d820*/  MOV R226, R5 ;  /* 0x0000000500e27202 */ /* 0x000fe20000000f00 */
[----:B------:R-:W-:Y:S01]  /*5d830*/  IMAD.MOV.U32 R225, RZ, RZ, R6 ;  /* 0x000000ffffe17224 */ /* 0x000fe200078e0006 */
[----:B------:R-:W-:-:S02]  /*5d840*/  MOV R227, R7 ;  /* 0x0000000700e37202 */ /* 0x000fc40000000f00 */
[----:B-1----:R-:W-:Y:S03]  /*5d850*/  HMMA.1688.F32.TF32 R4, R12, R92, R60 ;  /* 0x0000005c0c04723c */ /* 0x002fe6000008103c */
        /* <DEDUP_REMOVED lines=32> */
[----:B------:R-:W-:-:S05]  /*5da60*/  MOV R226, R7 ;  /* 0x0000000700e27202 */ /* 0x000fca0000000f00 */
[----:B------:R-:W-:Y:S04]  /*5da70*/  STL [R1+0x4d90], R226 ;  /* 0x004d90e201007387 */ /* 0x000fe80000100800 */
[----:B------:R-:W-:Y:S04]  /*5da80*/  STL [R1+0x4d8c], R225 ;  /* 0x004d8ce101007387 */ /* 0x000fe80000100800 */
[----:B------:R-:W-:Y:S01]  /*5da90*/  STL [R1+0x4d88], R227 ;  /* 0x004d88e301007387 */ /* 0x000fe20000100800 */
[----:B--2---:R-:W-:-:S15]  /*5daa0*/  HMMA.1688.F32.TF32 R4, R12, R68, R212 ;  /* 0x000000440c04723c */ /* 0x004fde00000810d4 */
[----:B------:R-:W-:-:S08]  /*5dab0*/  NOP ;  /* 0x0000000000007918 */ /* 0x000fd00000000000 */
        /* <DEDUP_REMOVED lines=10> */
[----:B------:R-:W-:-:S02]  /*5db60*/  IMAD.MOV.U32 R224, RZ, RZ, R7 ;  /* 0x000000ffffe07224 */ /* 0x000fc400078e0007 */
[----:B---3--:R-:W-:Y:S03]  /*5db70*/  HMMA.1688.F32.TF32 R4, R8, R80, R116 ;  /* 0x000000500804723c */ /* 0x008fe60000081074 */
[----:B------:R-:W-:-:S15]  /*5db80*/  STL [R1+0x4d94], R224 ;  /* 0x004d94e001007387 */ /* 0x000fde0000100800 */
[----:B------:R-:W-:-:S05]  /*5db90*/  NOP ;  /* 0x0000000000007918 */ /* 0x000fca0000000000 */
[----:B------:R4:W-:Y:S01]  /*5dba0*/  STL [R1+0x220], R4 ;  /* 0x0002200401007387 */ /* 0x0009e20000100800 */
[----:B------:R-:W-:Y:S01]  /*5dbb0*/  MOV R226, R5 ;  /* 0x0000000500e27202 */ /* 0x000fe20000000f00 */
[----:B------:R-:W-:Y:S01]  /*5dbc0*/  IMAD.MOV.U32 R225, RZ, RZ, R6 ;  /* 0x000000ffffe17224 */ /* 0x000fe200078e0006 */
[----:B------:R-:W-:Y:S02]  /*5dbd0*/  MOV R227, R7 ;  /* 0x0000000700e37202 */ /* 0x000fe40000000f00 */
[----:B----4-:R-:W-:Y:S03]  /*5dbe0*/  HMMA.1688.F32.TF32 R4, R8, R76, R112 ;  /* 0x0000004c0804723c */ /* 0x010fe60000081070 */
        /* <DEDUP_REMOVED lines=9> */
[----:B------:R1:W-:Y:S01]  /*5dc80*/  STL [R1+0x200], R4 ;  /* 0x0002000401007387 */ /* 0x0003e20000100800 */
[----:B------:R-:W-:Y:S01]  /*5dc90*/  MOV R227, R5 ;  /* 0x0000000500e37202 */ /* 0x000fe20000000f00 */
[----:B------:R-:W-:Y:S01]  /*5dca0*/  IMAD.MOV.U32 R225, RZ, RZ, R6 ;  /* 0x000000ffffe17224 */ /* 0x000fe200078e0006 */
[----:B------:R-:W-:Y:S02]  /*5dcb0*/  MOV R226, R7 ;  /* 0x0000000700e27202 */ /* 0x000fe40000000f00 */
[----:B-1----:R-:W-:Y:S03]  /*5dcc0*/  HMMA.1688.F32.TF32 R4, R8, R84, R56 ;  /* 0x000000540804723c */ /* 0x002fe60000081038 */
[----:B------:R-:W-:Y:S04]  /*5dcd0*/  STL [R1+0x4db0], R226 ;  /* 0x004db0e201007387 */ /* 0x000fe80000100800 */
[----:B------:R-:W-:Y:S04]  /*5dce0*/  STL [R1+0x4dac], R225 ;  /* 0x004dace101007387 */ /* 0x000fe80000100800 */
[----:B------:R-:W-:Y:S01]  /*5dcf0*/  STL [R1+0x4da8], R227 ;  /* 0x004da8e301007387 */ /* 0x000fe20000100800 */
[----:B------:R-:W-:Y:S01]  /*5dd00*/  IMAD.MOV.U32 R108, RZ, RZ, R33 ;  /* 0x000000ffff6c7224 */ /* 0x000fe200078e0021 */
[----:B------:R-:W-:-:S02]  /*5dd10*/  MOV R109, R32 ;  /* 0x00000020006d7202 */ /* 0x000fc40000000f00 */
[----:B------:R-:W-:Y:S04]  /*5dd20*/  LDS R32, [R3+UR12+0xc180] ;  /* 0x00c1800c03207984 */ /* 0x000fe80008000800 */
[----:B------:R-:W1:Y:S01]  /*5dd30*/  LDS R33, [R252+UR12+0xc180] ;  /* 0x00c1800cfc217984 */ /* 0x000e620008000800 */
[----:B------:R-:W-:Y:S01]  /*5dd40*/  HMMA.1688.F32.TF32 R12, R248, R88, R136 ;  /* 0x00000058f80c723c */ /* 0x000fe20000081088 */
[----:B------:R-:W-:Y:S01]  /*5dd50*/  IMAD.MOV.U32 R112, RZ, RZ, R25 ;  /* 0x000000ffff707224 */ /* 0x000fe200078e0019 */
[----:B------:R-:W-:Y:S01]  /*5dd60*/  MOV R113, R24 ;  /* 0x0000001800717202 */ /* 0x000fe20000000f00 */
[----:B------:R-:W-:Y:S01]  /*5dd70*/  IMAD.MOV.U32 R114, RZ, RZ, R21 ;  /* 0x000000ffff727224 */ /* 0x000fe200078e0015 */
[----:B------:R-:W-:Y:S01]  /*5dd80*/  MOV R115, R20 ;  /* 0x0000001400737202 */ /* 0x000fe20000000f00 */
[----:B------:R-:W-:Y:S01]  /*5dd90*/  STL.64 [R1+0x1f0], R4 ;  /* 0x0001f00401007387 */ /* 0x000fe20000100a00 */
[----:B------:R-:W-:-:S03]  /*5dda0*/  IMAD.MOV.U32 R224, RZ, RZ, R7 ;  /* 0x000000ffffe07224 */ /* 0x000fc600078e0007 */
[----:B------:R3:W-:Y:S01]  /*5ddb0*/  STL [R1+0x1f8], R6 ;  /* 0x0001f80601007387 */ /* 0x0007e20000100800 */
[----:B------:R-:W-:Y:S01]  /*5ddc0*/  HMMA.1688.F32.TF32 R16, R248, R84, R140 ;  /* 0x00000054f810723c */ /* 0x000fe2000008108c */
[----:B------:R-:W-:Y:S01]  /*5ddd0*/  IMAD.MOV.U32 R110, RZ, RZ, R29 ;  /* 0x000000ffff6e7224 */ /* 0x000fe200078e001d */
[----:B------:R-:W-:Y:S01]  /*5dde0*/  MOV R111, R28 ;  /* 0x0000001c006f7202 */ /* 0x000fe20000000f00 */
[----:B------:R-:W-:Y:S04]  /*5ddf0*/  LDS R56, [R0+UR12+0xc280] ;  /* 0x00c2800c00387984 */ /* 0x000fe80008000800 */
[----:B------:R-:W-:Y:S01]  /*5de00*/  LDS R58, [R0+UR12+0xd280] ;  /* 0x00d2800c003a7984 */ /* 0x000fe20008000800 */
[-C--:B---3--:R-:W-:Y:S03]  /*5de10*/  HMMA.1688.F32.TF32 R4, R8, R96.reuse, R60 ;  /* 0x000000600804723c */ /* 0x088fe6000008103c */
[----:B------:R-:W-:Y:S03]  /*5de20*/  STL [R1+0x4db4], R224 ;  /* 0x004db4e001007387 */ /* 0x000fe60000100800 */
[C---:B------:R-:W-:Y:S01]  /*5de30*/  HMMA.1688.F32.TF32 R20, R248.reuse, R96, R144 ;  /* 0x00000060f814723c */ /* 0x040fe20000081090 */
[----:B------:R-:W-:Y:S04]  /*5de40*/  LDS R60, [R0+UR12+0xc200] ;  /* 0x00c2000c003c7984 */ /* 0x000fe80008000800 */
[----:B------:R-:W-:Y:S01]  /*5de50*/  LDS R62, [R0+UR12+0xd200] ;  /* 0x00d2000c003e7984 */ /* 0x000fe20008000800 */
[C---:B------:R-:W-:Y:S03]  /*5de60*/  HMMA.1688.F32.TF32 R24, R248.reuse, R92, R148 ;  /* 0x0000005cf818723c */ /* 0x040fe60000081094 */
[----:B------:R-:W-:Y:S03]  /*5de70*/  LDS R61, [R2+UR12+0xc200] ;  /* 0x00c2000c023d7984 */ /* 0x000fe60008000800 */
[----:B------:R-:W-:Y:S01]  /*5de80*/  HMMA.1688.F32.TF32 R28, R248, R72, R152 ;  /* 0x00000048f81c723c */ /* 0x000fe20000081098 */
[----:B------:R-:W-:Y:S04]  /*5de90*/  LDS R63, [R2+UR12+0xd200] ;  /* 0x00d2000c023f7984 */ /* 0x000fe80008000800 */
[----:B------:R2:W-:Y:S01]  /*5dea0*/  STL [R1+0x1e0], R4 ;  /* 0x0001e00401007387 */ /* 0x0005e20000100800 */
[----:B------:R-:W-:Y:S01]  /*5deb0*/  MOV R226, R5 ;  /* 0x0000000500e27202 */ /* 0x000fe20000000f00 */
[----:B------:R-:W-:Y:S01]  /*5dec0*/  IMAD.MOV.U32 R225, RZ, RZ, R6 ;  /* 0x000000ffffe17224 */ /* 0x000fe200078e0006 */
[----:B------:R-:W-:Y:S01]  /*5ded0*/  MOV R227, R7 ;  /* 0x0000000700e37202 */ /* 0x000fe20000000f00 */
[----:B------:R-:W-:Y:S04]  /*5dee0*/  LDS R57, [R2+UR12+0xc280] ;  /* 0x00c2800c02397984 */ /* 0x000fe80008000800 */
[----:B------:R-:W-:Y:S04]  /*5def0*/  STL [R1+0x4dc0], R227 ;  /* 0x004dc0e301007387 */ /* 0x000fe80000100800 */
[----:B------:R-:W-:Y:S04]  /*5df00*/  STL [R1+0x4dbc], R225 ;  /* 0x004dbce101007387 */ /* 0x000fe80000100800 */
[----:B------:R-:W-:Y:S04]  /*5df10*/  STL [R1+0x4db8], R226 ;  /* 0x004db8e201007387 */ /* 0x000fe80000100800 */
[----:B------:R-:W3:Y:S01]  /*5df20*/  LDS R59, [R2+UR12+0xd280] ;  /* 0x00d2800c023b7984 */ /* 0x000ee20008000800 */
[----:B--2---:R-:W-:Y:S03]  /*5df30*/  HMMA.1688.F32.TF32 R4, R8, R92, R64 ;  /* 0x0000005c0804723c */ /* 0x004fe60000081040 */
[----:B------:R-:W-:Y:S04]  /*5df40*/  LDS R64, [R3+UR12+0xc200] ;  /* 0x00c2000c03407984 */ /* 0x000fe80008000800 */
[----:B------:R-:W-:Y:S04]  /*5df50*/  LDS R66, [R3+UR12+0xd200] ;  /* 0x00d2000c03427984 */ /* 0x000fe80008000800 */
[----:B------:R-:W-:Y:S04]  /*5df60*/  LDS R65, [R252+UR12+0xc200] ;  /* 0x00c2000cfc417984 */ /* 0x000fe80008000800 */
[----:B------:R-:W2:Y:S08]  /*5df70*/  LDS R67, [R252+UR12+0xd200] ;  /* 0x00d2000cfc437984 */ /* 0x000eb00008000800 */
[----:B------:R-:W-:Y:S01]  /*5df80*/  STL.64 [R1+0x1d0], R4 ;  /* 0x0001d00401007387 */ /* 0x000fe20000100a00 */
[----:B------:R-:W-:-:S03]  /*5df90*/  IMAD.MOV.U32 R224, RZ, RZ, R7 ;  /* 0x000000ffffe07224 */ /* 0x000fc600078e0007 */
[----:B------:R4:W-:Y:S02]  /*5dfa0*/  STL [R1+0x1d8], R6 ;  /* 0x0001d80601007387 */ /* 0x0009e40000100800 */
[----:B----4-:R-:W-:Y:S02]  /*5dfb0*/  HMMA.1688.F32.TF32 R4, R8, R72, R212 ;  /* 0x000000480804723c */ /* 0x010fe400000810d4 */
[----:B------:R-:W-:-:S15]  /*5dfc0*/  STL [R1+0x4dc4], R224 ;  /* 0x004dc4e001007387 */ /* 0x000fde0000100800 */
[----:B------:R-:W-:-:S06]  /*5dfd0*/  NOP ;  /* 0x0000000000007918 */ /* 0x000fcc0000000000 */
        /* <DEDUP_REMOVED lines=11> */
[----:B----4-:R-:W-:Y:S01]  /*5e090*/  HMMA.1688.F32.TF32 R4, R248, R80, R100 ;  /* 0x00000050f804723c */ /* 0x010fe20000081064 */
[----:B------:R-:W-:Y:S01]  /*5e0a0*/  IMAD.MOV.U32 R212, RZ, RZ, R132 ;  /* 0x000000ffffd47224 */ /* 0x000fe200078e0084 */
[----:B------:R-:W-:Y:S01]  /*5e0b0*/  MOV R213, R133 ;  /* 0x0000008500d57202 */ /* 0x000fe20000000f00 */
[----:B------:R-:W-:Y:S01]  /*5e0c0*/  IMAD.MOV.U32 R214, RZ, RZ, R134 ;  /* 0x000000ffffd67224 */ /* 0x000fe200078e0086 */
[----:B------:R-:W-:-:S15]  /*5e0d0*/  MOV R215, R135 ;  /* 0x0000008700d77202 */ /* 0x000fde0000000f00 */
[----:B------:R-:W-:-:S04]  /*5e0e0*/  NOP ;  /* 0x0000000000007918 */ /* 0x000fc80000000000 */
[----:B------:R1:W-:Y:S04]  /*5e0f0*/  STL [R1+0x1a0], R4 ;  /* 0x0001a00401007387 */ /* 0x0003e80000100800 */
[----:B------:R-:W4:Y:S04]  /*5e100*/  LDL.LU R132, [R1+0x5014] ;  /* 0x0050140001847983 */ /* 0x000f280000300800 */
[----:B------:R-:W4:Y:S04]  /*5e110*/  LDL.LU R133, [R1+0x5010] ;  /* 0x0050100001857983 */ /* 0x000f280000300800 */
[----:B------:R-:W4:Y:S04]  /*5e120*/  LDL.LU R134, [R1+0x500c] ;  /* 0x00500c0001867983 */ /* 0x000f280000300800 */
[----:B------:R-:W4:Y:S01]  /*5e130*/  LDL.LU R135, [R1+0x5008] ;  /* 0x0050080001877983 */ /* 0x000f220000300800 */
[----:B------:R-:W-:Y:S01]  /*5e140*/  MOV R226, R5 ;  /* 0x0000000500e27202 */ /* 0x000fe20000000f00 */
[----:B------:R-:W-:Y:S01]  /*5e150*/  IMAD.MOV.U32 R225, RZ, RZ, R6 ;  /* 0x000000ffffe17224 */ /* 0x000fe200078e0006 */
[----:B------:R-:W-:-:S05]  /*5e160*/  MOV R227, R7 ;  /* 0x0000000700e37202 */ /* 0x000fca0000000f00 */
[----:B------:R-:W-:Y:S04]  /*5e170*/  STL.64 [R1+0x4e10], R226 ;  /* 0x004e10e201007387 */ /* 0x000fe80000100a00 */
[----:B------:R-:W-:Y:S01]  /*5e180*/  STL.64 [R1+0x4e08], R224 ;  /* 0x004e08e001007387 */ /* 0x000fe20000100a00 */
[-C--:B-1----:R-:W-:Y:S06]  /*5e190*/  HMMA.1688.F32.TF32 R4, R32, R76.reuse, R108 ;  /* 0x0000004c2004723c */ /* 0x082fec000008106c */
[C---:B----4-:R-:W-:Y:S06]  /*5e1a0*/  HMMA.1688.F32.TF32 R8, R248.reuse, R76, R132 ;  /* 0x0000004cf808723c */ /* 0x050fec0000081084 */
        /* <DEDUP_REMOVED lines=9> */
[----:B------:R1:W-:Y:S02]  /*5e240*/  STL [R1+0x4cd4], R15 ;  /* 0x004cd40f01007387 */ /* 0x0003e40000100800 */
[----:B-1----:R-:W-:Y:S02]  /*5e250*/  HMMA.1688.F32.TF32 R12, R32, R80, R112 ;  /* 0x00000050200c723c */ /* 0x002fe40000081070 */
[----:B------:R-:W-:Y:S04]  /*5e260*/  STL [R1+0x4cd0], R19 ;  /* 0x004cd01301007387 */ /* 0x000fe80000100800 */
[----:B------:R-:W-:Y:S04]  /*5e270*/  STL.64 [R1+0x4d00], R22 ;  /* 0x004d001601007387 */ /* 0x000fe80000100a00 */
[----:B------:R-:W-:Y:S04]  /*5e280*/  STL.64 [R1+0x4cf8], R20 ;  /* 0x004cf81401007387 */ /* 0x000fe80000100a00 */
[----:B------:R-:W-:Y:S04]  /*5e290*/  STL [R1+0x4ccc], R27 ;  /* 0x004ccc1b01007387 */ /* 0x000fe80000100800 */
[----:B------:R-:W-:Y:S04]  /*5e2a0*/  STL.64 [R1+0x4d10], R30 ;  /* 0x004d101e01007387 */ /* 0x000fe80000100a00 */
[----:B------:R-:W-:Y:S01]  /*5e2b0*/  STL.64 [R1+0x4d08], R28 ;  /* 0x004d081c01007387 */ /* 0x000fe20000100a00 */
[----:B------:R-:W-:-:S03]  /*5e2c0*/  IMAD.MOV.U32 R9, RZ, RZ, R4 ;  /* 0x000000ffff097224 */ /* 0x000fc600078e0004 */
[----:B------:R-:W-:Y:S01]  /*5e2d0*/  STL [R1+0x4cc8], R251 ;  /* 0x004cc8fb01007387 */ /* 0x000fe20000100800 */
[----:B------:R-:W-:Y:S01]  /*5e2e0*/  MOV R10, R5 ;  /* 0x00000005000a7202 */ /* 0x000fe20000000f00 */
[----:B------:R-:W-:Y:S02]  /*5e2f0*/  IMAD.MOV.U32 R11, RZ, RZ, R6 ;  /* 0x000000ffff0b7224 */ /* 0x000fe400078e0006 */
[----:B------:R-:W-:Y:S04]  /*5e300*/  STL.64 [R1+0x470], R12 ;  /* 0x0004700c01007387 */ /* 0x000fe80000100a00 */
[----:B------:R1:W-:Y:S02]  /*5e310*/  STL.64 [R1+0x478], R14 ;  /* 0x0004780e01007387 */ /* 0x0003e40000100a00 */
[----:B-1----:R-:W-:-:S02]  /*5e320*/  MOV R15, R7 ;  /* 0x00000007000f7202 */ /* 0x002fc40000000f00 */
[----:B------:R-:W-:-:S15]  /*5e330*/  HMMA.1688.F32.TF32 R4, R32, R88, R212 ;  /* 0x000000582004723c */ /* 0x000fde00000810d4 */
[----:B------:R-:W-:-:S08]  /*5e340*/  NOP ;  /* 0x0000000000007918 */ /* 0x000fd00000000000 */
[----:B------:R1:W-:Y:S04]  /*5e350*/  STL [R1+0x45c], R7 ;  /* 0x00045c0701007387 */ /* 0x0003e80000100800 */
[----:B------:R-:W4:Y:S04]  /*5e360*/  LDL.LU R212, [R1] ;  /* 0x0000000001d47983 */ /* 0x000f280000300800 */
[----:B------:R-:W4:Y:S04]  /*5e370*/  LDL.LU R213, [R1+0x4] ;  /* 0x0000040001d57983 */ /* 0x000f280000300800 */
[----:B------:R-:W4:Y:S04]  /*5e380*/  LDL.LU R214, [R1+0x8] ;  /* 0x0000080001d67983 */ /* 0x000f280000300800 */
[----:B------:R-:W4:Y:S04]  /*5e390*/  LDL.LU R215, [R1+0xc] ;  /* 0x00000c0001d77983 */ /* 0x000f280000300800 */
[----:B------:R-:W4:Y:S04]  /*5e3a0*/  LDL.LU R108, [R1+0x250] ;  /* 0x00025000016c7983 */ /* 0x000f280000300800 */
[----:B------:R-:W4:Y:S04]  /*5e3b0*/  LDL.LU R109, [R1+0x254] ;  /* 0x00025400016d7983 */ /* 0x000f280000300800 */
[----:B------:R-:W4:Y:S04]  /*5e3c0*/  LDL.LU R110, [R1+0x258] ;  /* 0x00025800016e7983 */ /* 0x000f280000300800 */
        /* <DEDUP_REMOVED lines=11> */
[----:B-1----:R-:W4:Y:S04]  /*5e480*/  LDL.LU R7, [R1+0x28c] ;  /* 0x00028c0001077983 */ /* 0x002f280000300800 */
        /* <DEDUP_REMOVED lines=60> */
[----:B------:R-:W-:Y:S04]  /*5e850*/  STL.64 [R1+0x4d40], R250 ;  /* 0x004d40fa01007387 */ /* 0x000fe80000100a00 */
[----:B------:R-:W-:Y:S04]  /*5e860*/  STL.64 [R1+0x4d38], R248 ;  /* 0x004d38f801007387 */ /* 0x000fe80000100a00 */
[----:B------:R-:W-:Y:S04]  /*5e870*/  STL.64 [R1+0x4d30], R26 ;  /* 0x004d301a01007387 */ /* 0x000fe80000100a00 */
[----:B------:R-:W-:Y:S04]  /*5e880*/  STL.64 [R1+0x4d28], R24 ;  /* 0x004d281801007387 */ /* 0x000fe80000100a00 */
[----:B------:R-:W-:Y:S04]  /*5e890*/  STL.64 [R1+0x4d20], R18 ;  /* 0x004d201201007387 */ /* 0x000fe80000100a00 */
[----:B------:R3:W-:Y:S04]  /*5e8a0*/  STL.64 [R1+0x4d18], R16 ;  /* 0x004d181001007387 */ /* 0x0007e80000100a00 */
[----:B------:R-:W-:Y:S01]  /*5e8b0*/  STL.64 [R1+0x4e30], R10 ;  /* 0x004e300a01007387 */ /* 0x000fe20000100a00 */
[C---:B----4-:R-:W-:Y:S03]  /*5e8c0*/  HMMA.1688.F32.TF32 R28, R32.reuse, R84, R148 ;  /* 0x00000054201c723c */ /* 0x050fe60000081094 */
[----:B------:R-:W-:Y:S04]  /*5e8d0*/  LDS R148, [R0+UR12+0xc300] ;  /* 0x00c3000c00947984 */ /* 0x000fe80008000800 */
[----:B------:R-:W-:Y:S01]  /*5e8e0*/  LDS R150, [R0+UR12+0xd300] ;  /* 0x00d3000c00967984 */ /* 0x000fe20008000800 */
[----:B---3--:R-:W-:Y:S03]  /*5e8f0*/  HMMA.1688.F32.TF32 R16, R32, R72, R140 ;  /* 0x000000482010723c */ /* 0x008fe6000008108c */
[----:B------:R-:W-:Y:S03]  /*5e900*/  LDS R149, [R2+UR12+0xc300] ;  /* 0x00c3000c02957984 */ /* 0x000fe60008000800 */
[----:B------:R-:W-:Y:S01]  /*5e910*/  HMMA.1688.F32.TF32 R40, R56, R96, R40 ;  /* 0x000000603828723c */ /* 0x000fe20000081028 */
[----:B------:R-:W-:Y:S09]  /*5e920*/  LDS R151, [R2+UR12+0xd300] ;  /* 0x00d3000c02977984 */ /* 0x000ff20008000800 */
[----:B------:R-:W-:Y:S01]  /*5e930*/  IMAD.MOV.U32 R8, RZ, RZ, R31 ;  /* 0x000000ffff087224 */ /* 0x000fe200078e001f */
[----:B------:R-:W-:Y:S01]  /*5e940*/  MOV R14, R30 ;  /* 0x0000001e000e7202 */ /* 0x000fe20000000f00 */
[----:B------:R-:W-:Y:S01]  /*5e950*/  IMAD.MOV.U32 R13, RZ, RZ, R29 ;  /* 0x000000ffff0d7224 */ /* 0x000fe200078e001d */
[----:B------:R-:W-:-:S02]  /*5e960*/  MOV R12, R28 ;  /* 0x0000001c000c7202 */ /* 0x000fc40000000f00 */
[----:B------:R2:W-:Y:S04]  /*5e970*/  STL.64 [R1+0x4e28], R8 ;  /* 0x004e280801007387 */ /* 0x0005e80000100a00 */
[----:B------:R-:W-:Y:S04]  /*5e980*/  STL.64 [R1+0x4e20], R14 ;  /* 0x004e200e01007387 */ /* 0x000fe80000100a00 */
[----:B------:R1:W-:Y:S01]  /*5e990*/  STL.64 [R1+0x4e18], R12 ;  /* 0x004e180c01007387 */ /* 0x0003e20000100a00 */
[C---:B--2---:R-:W-:Y:S06]  /*5e9a0*/  HMMA.1688.F32.TF32 R8, R32.reuse, R92, R144 ;  /* 0x0000005c2008723c */ /* 0x044fec0000081090 */
[----:B-1----:R-:W-:-:S15]  /*5e9b0*/  HMMA.1688.F32.TF32 R12, R32, R96, R20 ;  /* 0x00000060200c723c */ /* 0x002fde0000081014 */
[----:B------:R-:W-:-:S08]  /*5e9c0*/  NOP ;  /* 0x0000000000007918 */ /* 0x000fd00000000000 */
[----:B------:R-:W-:Y:S04]  /*5e9d0*/  STL.64 [R1+0x430], R12 ;  /* 0x0004300c01007387 */ /* 0x000fe80000100a00 */
[----:B------:R1:W-:Y:S04]  /*5e9e0*/  STL.64 [R1+0x438], R14 ;  /* 0x0004380e01007387 */ /* 0x0003e80000100a00 */
[----:B------:R-:W-:Y:S04]  /*5e9f0*/  STL.64 [R1+0x420], R8 ;  /* 0x0004200801007387 */ /* 0x000fe80000100a00 */
[----:B------:R2:W-:Y:S01]  /*5ea00*/  STL.64 [R1+0x428], R10 ;  /* 0x0004280a01007387 */ /* 0x0005e20000100a00 */
[----:B-1----:R-:W-:Y:S06]  /*5ea10*/  HMMA.1688.F32.TF32 R12, R32, R68, R136 ;  /* 0x00000044200c723c */ /* 0x002fec0000081088 */
        /* <DEDUP_REMOVED lines=22> */
[----:B-1----:R-:W-:Y:S03]  /*5eb80*/  HMMA.1688.F32.TF32 R16, R60, R68, R216 ;  /* 0x000000443c10723c */ /* 0x002fe600000810d8 */
[----:B------:R1:W-:Y:S04]  /*5eb90*/  STL.64 [R1+0x338], R14 ;  /* 0x0003380e01007387 */ /* 0x0003e80000100a00 */
[----:B------:R-:W-:Y:S04]  /*5eba0*/  STL.64 [R1+0x320], R8 ;  /* 0x0003200801007387 */ /* 0x000fe80000100a00 */
[----:B------:R2:W-:Y:S01]  /*5ebb0*/  STL.64 [R1+0x328], R10 ;  /* 0x0003280a01007387 */ /* 0x0005e20000100a00 */
[C---:B-1----:R-:W-:Y:S06]  /*5ebc0*/  HMMA.1688.F32.TF32 R12, R64.reuse, R80, R120 ;  /* 0x00000050400c723c */ /* 0x042fec0000081078 */
[C---:B--2---:R-:W-:Y:S06]  /*5ebd0*/  HMMA.1688.F32.TF32 R8, R64.reuse, R76, R4 ;  /* 0x0000004c4008723c */ /* 0x044fec0000081004 */
[C---:B------:R-:W-:Y:S01]  /*5ebe0*/  HMMA.1688.F32.TF32 R4, R64.reuse, R88, R116 ;  /* 0x000000584004723c */ /* 0x040fe20000081074 */
[----:B------:R-:W-:Y:S04]  /*5ebf0*/  STL.64 [R1+0x2a0], R16 ;  /* 0x0002a01001007387 */ /* 0x000fe80000100a00 */
[----:B------:R-:W-:Y:S06]  /*5ec00*/  STL.64 [R1+0x2a8], R18 ;  /* 0x0002a81201007387 */ /* 0x000fec0000100a00 */
[----:B------:R-:W-:Y:S04]  /*5ec10*/  STL.64 [R1+0x290], R12 ;  /* 0x0002900c01007387 */ /* 0x000fe80000100a00 */
[----:B------:R1:W-:Y:S04]  /*5ec20*/  STL.64 [R1+0x298], R14 ;  /* 0x0002980e01007387 */ /* 0x0003e80000100a00 */
[----:B------:R-:W-:Y:S04]  /*5ec30*/  STL.64 [R1+0x280], R8 ;  /* 0x0002800801007387 */ /* 0x000fe80000100a00 */
[----:B------:R2:W-:Y:S01]  /*5ec40*/  STL.64 [R1+0x288], R10 ;  /* 0x0002880a01007387 */ /* 0x0005e20000100a00 */
[C---:B-1----:R-:W-:Y:S03]  /*5ec50*/  HMMA.1688.F32.TF32 R12, R64.reuse, R84, R112 ;  /* 0x00000054400c723c */ /* 0x042fe60000081070 */
[----:B------:R-:W-:Y:S04]  /*5ec60*/  STL.64 [R1+0x270], R4 ;  /* 0x0002700401007387 */ /* 0x000fe80000100a00 */
[----:B------:R1:W-:Y:S01]  /*5ec70*/  STL.64 [R1+0x278], R6 ;  /* 0x0002780601007387 */ /* 0x0003e20000100a00 */
[C---:B--2---:R-:W-:Y:S03]  /*5ec80*/  HMMA.1688.F32.TF32 R8, R64.reuse, R96, R108 ;  /* 0x000000604008723c */ /* 0x044fe6000008106c */
[----:B------:R-:W-:Y:S04]  /*5ec90*/  LDS R116, [R3+UR12+0xc280] ;  /* 0x00c2800c03747984 */ /* 0x000fe80008000800 */
[----:B------:R-:W-:Y:S01]  /*5eca0*/  LDS R118, [R3+UR12+0xd280] ;  /* 0x00d2800c03767984 */ /* 0x000fe20008000800 */
[C---:B-1----:R-:W-:Y:S03]  /*5ecb0*/  HMMA.1688.F32.TF32 R4, R64.reuse, R92, R212 ;  /* 0x0000005c4004723c */ /* 0x042fe600000810d4 */
[----:B------:R-:W-:Y:S04]  /*5ecc0*/  LDS R117, [R252+UR12+0xc280] ;  /* 0x00c2800cfc757984 */ /* 0x000fe80008000800 */
[----:B------:R-:W1:Y:S04]  /*5ecd0*/  LDS R119, [R252+UR12+0xd280] ;  /* 0x00d2800cfc777984 */ /* 0x000e680008000800 */
[----:B------:R-:W-:Y:S04]  /*5ece0*/  STL.64 [R1+0x260], R12 ;  /* 0x0002600c01007387 */ /* 0x000fe80000100a00 */
[----:B------:R2:W-:Y:S04]  /*5ecf0*/  STL.64 [R1+0x268], R14 ;  /* 0x0002680e01007387 */ /* 0x0005e80000100a00 */
[----:B------:R-:W-:Y:S04]  /*5ed00*/  STL.64 [R1+0x250], R8 ;  /* 0x0002500801007387 */ /* 0x000fe80000100a00 */
[----:B------:R3:W-:Y:S01]  /*5ed10*/  STL.64 [R1+0x258], R10 ;  /* 0x0002580a01007387 */ /* 0x0007e20000100a00 */
[C---:B--2---:R-:W-:Y:S03]  /*5ed20*/  HMMA.1688.F32.TF32 R12, R64.reuse, R72, R244 ;  /* 0x00000048400c723c */ /* 0x044fe600000810f4 */
[----:B------:R-:W-:Y:S04]  /*5ed30*/  STL.64 [R1+0x240], R4 ;  /* 0x0002400401007387 */ /* 0x000fe80000100a00 */
[----:B------:R2:W-:Y:S01]  /*5ed40*/  STL.64 [R1+0x248], R6 ;  /* 0x0002480601007387 */ /* 0x0005e20000100a00 */
[----:B---3--:R-:W-:Y:S01]  /*5ed50*/  HMMA.1688.F32.TF32 R8, R64, R68, R160 ;  /* 0x000000444008723c */ /* 0x008fe200000810a0 */
        /* <DEDUP_REMOVED lines=8> */
[----:B--2---:R-:W-:Y:S01]  /*5ede0*/  HMMA.1688.F32.TF32 R4, R56, R80, R164 ;  /* 0x000000503804723c */ /* 0x004fe200000810a4 */
[----:B------:R-:W-:Y:S01]  /*5edf0*/  MOV R120, R183 ;  /* 0x000000b700787202 */ /* 0x000fe20000000f00 */
[----:B------:R-:W-:Y:S01]  /*5ee00*/  IMAD.MOV.U32 R121, RZ, RZ, R182 ;  /* 0x000000ffff797224 */ /* 0x000fe200078e00b6 */
[----:B------:R-:W-:Y:S01]  /*5ee10*/  MOV R122, R181 ;  /* 0x000000b5007a7202 */ /* 0x000fe20000000f00 */
[----:B------:R-:W-:Y:S01]  /*5ee20*/  IMAD.MOV.U32 R123, RZ, RZ, R180 ;  /* 0x000000ffff7b7224 */ /* 0x000fe200078e00b4 */
[----:B------:R-:W-:Y:S04]  /*5ee30*/  LDS R182, [R3+UR12+0xd300] ;  /* 0x00d3000c03b67984 */ /* 0x000fe80008000800 */
[----:B------:R-:W-:Y:S04]  /*5ee40*/  STL.64 [R1+0x230], R12 ;  /* 0x0002300c01007387 */ /* 0x000fe80000100a00 */
[----:B------:R-:W-:Y:S04]  /*5ee50*/  STL.64 [R1+0x238], R14 ;  /* 0x0002380e01007387 */ /* 0x000fe80000100a00 */
[----:B------:R-:W-:Y:S04]  /*5ee60*/  STL.64 [R1+0x10], R8 ;  /* 0x0000100801007387 */ /* 0x000fe80000100a00 */
[----:B------:R-:W-:Y:S04]  /*5ee70*/  STL.64 [R1+0x18], R10 ;  /* 0x0000180a01007387 */ /* 0x000fe80000100a00 */
[----:B------:R-:W2:Y:S04]  /*5ee80*/  LDL.LU R36, [R1+0x5004] ;  /* 0x0050040001247983 */ /* 0x000ea80000300800 */
[----:B------:R3:W-:Y:S04]  /*5ee90*/  STL.64 [R1], R4 ;  /* 0x0000000401007387 */ /* 0x0007e80000100a00 */
[----:B------:R4:W-:Y:S04]  /*5eea0*/  STL.64 [R1+0x8], R6 ;  /* 0x0000080601007387 */ /* 0x0009e80000100a00 */
[----:B------:R-:W2:Y:S04]  /*5eeb0*/  LDL.LU R37, [R1+0x5000] ;  /* 0x0050000001257983 */ /* 0x000ea80000300800 */
[----:B------:R-:W2:Y:S04]  /*5eec0*/  LDL.LU R172, [R1+0x4ffc] ;  /* 0x004ffc0001ac7983 */ /* 0x000ea80000300800 */
[----:B------:R-:W2:Y:S01]  /*5eed0*/  LDL.LU R173, [R1+0x4ff8] ;  /* 0x004ff80001ad7983 */ /* 0x000ea20000300800 */
[----:B---3--:R-:W-:-:S03]  /*5eee0*/  MOV R4, R171 ;  /* 0x000000ab00047202 */ /* 0x008fc60000000f00 */
[----:B------:R-:W2:Y:S04]  /*5eef0*/  LDL.LU R174, [R1+0x4ff4] ;  /* 0x004ff40001ae7983 */ /* 0x000ea80000300800 */
[----:B------:R-:W3:Y:S01]  /*5ef00*/  LDL.LU R168, [R1+0x4ff0] ;  /* 0x004ff00001a87983 */ /* 0x000ee20000300800 */
[----:B------:R-:W-:-:S03]  /*5ef10*/  IMAD.MOV.U32 R5, RZ, RZ, R175 ;  /* 0x000000ffff057224 */ /* 0x000fc600078e00af */
[----:B------:R-:W3:Y:S01]  /*5ef20*/  LDL.LU R169, [R1+0x4fec] ;  /* 0x004fec0001a97983 */ /* 0x000ee20000300800 */
[----:B----4-:R-:W-:-:S03]  /*5ef30*/  MOV R6, R38 ;  /* 0x0000002600067202 */ /* 0x010fc60000000f00 */
[----:B------:R-:W3:Y:S01]  /*5ef40*/  LDL.LU R170, [R1+0x4fe8] ;  /* 0x004fe80001aa7983 */ /* 0x000ee20000300800 */
[----:B------:R-:W-:-:S03]  /*5ef50*/  IMAD.MOV.U32 R7, RZ, RZ, R39 ;  /* 0x000000ffff077224 */ /* 0x000fc600078e0027 */
[----:B------:R-:W3:Y:S04]  /*5ef60*/  LDL.LU R171, [R1+0x4fe4] ;  /* 0x004fe40001ab7983 */ /* 0x000ee80000300800 */
[----:B------:R-:W2:Y:S04]  /*5ef70*/  LDL.LU R175, [R1+0x4fe0] ;  /* 0x004fe00001af7983 */ /* 0x000ea80000300800 */
[----:B------:R-:W4:Y:S04]  /*5ef80*/  LDL.LU R38, [R1+0x4fdc] ;  /* 0x004fdc0001267983 */ /* 0x000f280000300800 */
[----:B------:R-:W4:Y:S01]  /*5ef90*/  LDL.LU R39, [R1+0x4fd8] ;  /* 0x004fd80001277983 */ /* 0x000f220000300800 */
[C---:B------:R-:W-:Y:S03]  /*5efa0*/  HMMA.1688.F32.TF32 R44, R56.reuse, R92, R44 ;  /* 0x0000005c382c723c */ /* 0x040fe6000008102c */
[----:B------:R-:W-:Y:S03]  /*5efb0*/  LDS R180, [R3+UR12+0xc300] ;  /* 0x00c3000c03b47984 */ /* 0x000fe60008000800 */
[C---:B------:R-:W-:Y:S01]  /*5efc0*/  HMMA.1688.F32.TF32 R48, R56.reuse, R72, R48 ;  /* 0x000000483830723c */ /* 0x040fe20000081030 */
[----:B------:R-:W-:Y:S04]  /*5efd0*/  LDS R181, [R252+UR12+0xc300] ;  /* 0x00c3000cfcb57984 */ /* 0x000fe80008000800 */
[----:B------:R-:W4:Y:S01]  /*5efe0*/  LDS R183, [R252+UR12+0xd300] ;  /* 0x00d3000cfcb77984 */ /* 0x000f220008000800 */
[----:B------:R-:W-:Y:S01]  /*5eff0*/  HMMA.1688.F32.TF32 R52, R56, R68, R52 ;  /* 0x000000443834723c */ /* 0x000fe20000081034 */
[----:B------:R-:W-:Y:S01]  /*5f000*/  MOV R16, R205 ;  /* 0x000000cd00107202 */ /* 0x000fe20000000f00 */
[----:B------:R-:W-:Y:S01]  /*5f010*/  IMAD.MOV.U32 R17, RZ, RZ, R204 ;  /* 0x000000ffff117224 */ /* 0x000fe200078e00cc */
[----:B------:R-:W-:Y:S01]  /*5f020*/  MOV R18, R210 ;  /* 0x000000d200127202 */ /* 0x000fe20000000f00 */
[----:B------:R-:W-:Y:S01]  /*5f030*/  IMAD.MOV.U32 R19, RZ, RZ, R209 ;  /* 0x000000ffff137224 */ /* 0x000fe200078e00d1 */
[----:B------:R-:W-:Y:S01]  /*5f040*/  LDS R212, [R0+UR12+0xc380] ;  /* 0x00c3800c00d47984 */ /* 0x000fe20008000800 */
[C---:B-1----:R-:W-:Y:S03]  /*5f050*/  HMMA.1688.F32.TF32 R60, R116.reuse, R76, R4 ;  /* 0x0000004c743c723c */ /* 0x042fe60000081004 */
[----:B------:R-:W-:Y:S03]  /*5f060*/  LDS R214, [R0+UR12+0xd380] ;  /* 0x00d3800c00d67984 */ /* 0x000fe60008000800 */
[C---:B------:R-:W-:Y:S01]  /*5f070*/  HMMA.1688.F32.TF32 R64, R116.reuse, R88, R112 ;  /* 0x000000587440723c */ /* 0x040fe20000081070 */
[----:B------:R-:W-:Y:S04]  /*5f080*/  LDS R213, [R2+UR12+0xc380] ;  /* 0x00c3800c02d57984 */ /* 0x000fe80008000800 */
[----:B------:R-:W1:Y:S01]  /*5f090*/  LDS R215, [R2+UR12+0xd380] ;  /* 0x00d3800c02d77984 */ /* 0x000e620008000800 */
[----:B------:R-:W-:Y:S06]  /*5f0a0*/  HMMA.1688.F32.TF32 R100, R116, R84, R108 ;  /* 0x000000547464723c */ /* 0x000fec000008106c */
[C---:B---3--:R-:W-:Y:S06]  /*5f0b0*/  HMMA.1688.F32.TF32 R244, R56.reuse, R76, R168 ;  /* 0x0000004c38f4723c */ /* 0x048fec00000810a8 */
[C---:B--2---:R-:W-:Y:S06]  /*5f0c0*/  HMMA.1688.F32.TF32 R32, R56.reuse, R88, R172 ;  /* 0x000000583820723c */ /* 0x044fec00000810ac */
[----:B----4-:R-:W-:Y:S06]  /*5f0d0*/  HMMA.1688.F32.TF32 R36, R56, R84, R36 ;  /* 0x000000543824723c */ /* 0x010fec0000081024 */
[----:B------:R-:W-:Y:S05]  /*5f0e0*/  HMMA.1688.F32.TF32 R56, R116, R80, R120 ;  /* 0x000000507438723c */ /* 0x000fea0000081078 */
[----:B------:R-:W-:Y:S04]  /*5f0f0*/  STL.64 [R1+0x4bd0], R246 ;  /* 0x004bd0f601007387 */ /* 0x000fe80000100a00 */
[----:B------:R2:W-:Y:S04]  /*5f100*/  STL.64 [R1+0x4bc8], R244 ;  /* 0x004bc8f401007387 */ /* 0x0005e80000100a00 */
        /* <DEDUP_REMOVED lines=90> */
[----:B------:R-:W-:Y:S04]  /*5f6b0*/  STL.64 [R1+0x4c70], R102 ;  /* 0x004c706601007387 */ /* 0x000fe80000100a00 */
[----:B------:R1:W-:Y:S01]  /*5f6c0*/  STL.64 [R1+0x4c68], R100 ;  /* 0x004c686401007387 */ /* 0x0003e20000100a00 */
[----:B--2---:R-:W-:Y:S01]  /*5f6d0*/  MOV R244, R201 ;  /* 0x000000c900f47202 */ /* 0x004fe20000000f00 */
[----:B------:R-:W-:Y:S01]  /*5f6e0*/  IMAD.MOV.U32 R245, RZ, RZ, R200 ;  /* 0x000000fffff57224 */ /* 0x000fe200078e00c8 */
[----:B------:R-:W-:Y:S01]  /*5f6f0*/  MOV R246, R207 ;  /* 0x000000cf00f67202 */ /* 0x000fe20000000f00 */
[----:B------:R-:W-:Y:S01]  /*5f700*/  IMAD.MOV.U32 R247, RZ, RZ, R206 ;  /* 0x000000fffff77224 */ /* 0x000fe200078e00ce */
[----:B---3--:R-:W-:Y:S01]  /*5f710*/  MOV R32, R198 ;  /* 0x000000c600207202 */ /* 0x008fe20000000f00 */
[----:B------:R-:W-:Y:S01]  /*5f720*/  IMAD.MOV.U32 R33, RZ, RZ, R197 ;  /* 0x000000ffff217224 */ /* 0x000fe200078e00c5 */
[----:B------:R-:W-:Y:S01]  /*5f730*/  MOV R34, R196 ;  /* 0x000000c400227202 */ /* 0x000fe20000000f00 */
[----:B------:R-:W-:Y:S01]  /*5f740*/  IMAD.MOV.U32 R35, RZ, RZ, R202 ;  /* 0x000000ffff237224 */ /* 0x000fe200078e00ca */
[----:B----4-:R-:W-:Y:S01]  /*5f750*/  MOV R36, R194 ;  /* 0x000000c200247202 */ /* 0x010fe20000000f00 */
[----:B------:R-:W-:Y:S01]  /*5f760*/  IMAD.MOV.U32 R37, RZ, RZ, R193 ;  /* 0x000000ffff257224 */ /* 0x000fe200078e00c1 */
[----:B------:R-:W-:Y:S01]  /*5f770*/  MOV R38, R192 ;  /* 0x000000c000267202 */ /* 0x000fe20000000f00 */
[----:B------:R-:W-:Y:S01]  /*5f780*/  IMAD.MOV.U32 R39, RZ, RZ, R199 ;  /* 0x000000ffff277224 */ /* 0x000fe200078e00c7 */
[----:B-1----:R-:W-:Y:S01]  /*5f790*/  MOV R40, R191 ;  /* 0x000000bf00287202 */ /* 0x002fe20000000f00 */
[----:B------:R-:W-:Y:S01]  /*5f7a0*/  IMAD.MOV.U32 R41, RZ, RZ, R190 ;  /* 0x000000ffff297224 */ /* 0x000fe200078e00be */
        /* <DEDUP_REMOVED lines=18> */
[C---:B------:R-:W-:Y:S06]  /*5f8d0*/  HMMA.1688.F32.TF32 R144, R148.reuse, R72, R144 ;  /* 0x000000489490723c */ /* 0x040fec0000081090 */
[C---:B------:R-:W-:Y:S06]  /*5f8e0*/  HMMA.1688.F32.TF32 R140, R148.reuse, R92, R140 ;  /* 0x0000005c948c723c */ /* 0x040fec000008108c */
[----:B------:R-:W-:Y:S06]  /*5f8f0*/  HMMA.1688.F32.TF32 R124, R148, R76, R124 ;  /* 0x0000004c947c723c */ /* 0x000fec000008107c */
[C---:B------:R-:W-:Y:S06]  /*5f900*/  HMMA.1688.F32.TF32 R108, R116.reuse, R92, R108 ;  /* 0x0000005c746c723c */ /* 0x040fec000008106c */
[C---:B------:R-:W-:Y:S06]  /*5f910*/  HMMA.1688.F32.TF32 R104, R116.reuse, R96, R104 ;  /* 0x000000607468723c */ /* 0x040fec0000081068 */
[C---:B------:R-:W-:Y:S06]  /*5f920*/  HMMA.1688.F32.TF32 R112, R116.reuse, R72, R112 ;  /* 0x000000487470723c */ /* 0x040fec0000081070 */
[----:B------:R-:W-:Y:S11]  /*5f930*/  HMMA.1688.F32.TF32 R116, R116, R68, R156 ;  /* 0x000000447474723c */ /* 0x000ff6000008109c */
[----:B------:R1:W-:Y:S01]  /*5f940*/  STL.64 [R1+0x4c80], R106 ;  /* 0x004c806a01007387 */ /* 0x0003e20000100a00 */
[----:B------:R-:W-:Y:S03]  /*5f950*/  HMMA.1688.F32.TF32 R120, R148, R80, R120 ;  /* 0x000000509478723c */ /* 0x000fe60000081078 */
[----:B------:R2:W-:Y:S04]  /*5f960*/  STL.64 [R1+0x4c78], R104 ;  /* 0x004c786801007387 */ /* 0x0005e80000100a00 */
[----:B------:R3:W-:Y:S04]  /*5f970*/  STL.64 [R1+0x4c90], R110 ;  /* 0x004c906e01007387 */ /* 0x0007e80000100a00 */
[----:B------:R4:W-:Y:S04]  /*5f980*/  STL.64 [R1+0x4c88], R108 ;  /* 0x004c886c01007387 */ /* 0x0009e80000100a00 */
[----:B------:R4:W-:Y:S04]  /*5f990*/  STL.64 [R1+0x4ca0], R114 ;  /* 0x004ca07201007387 */ /* 0x0009e80000100a00 */
[----:B------:R4:W-:Y:S04]  /*5f9a0*/  STL.64 [R1+0x4c98], R112 ;  /* 0x004c987001007387 */ /* 0x0009e80000100a00 */
[----:B------:R4:W-:Y:S01]  /*5f9b0*/  STL.64 [R1+0x4cb0], R118 ;  /* 0x004cb07601007387 */ /* 0x0009e20000100a00 */
[----:B------:R-:W-:Y:S03]  /*5f9c0*/  HMMA.1688.F32.TF32 R156, R180, R76, R20 ;  /* 0x0000004cb49c723c */ /* 0x000fe60000081014 */
[----:B------:R4:W-:Y:S04]  /*5f9d0*/  STL.64 [R1+0x4ca8], R116 ;  /* 0x004ca87401007387 */ /* 0x0009e80000100a00 */
[----:B------:R4:W-:Y:S01]  /*5f9e0*/  STL.64 [R1+0x4cc0], R122 ;  /* 0x004cc07a01007387 */ /* 0x0009e20000100a00 */
[----:B------:R-:W-:-:S03]  /*5f9f0*/  MOV R20, R228 ;  /* 0x000000e400147202 */ /* 0x000fc60000000f00 */
[----:B------:R4:W-:Y:S01]  /*5fa00*/  STL.64 [R1+0x4cb8], R120 ;  /* 0x004cb87801007387 */ /* 0x0009e20000100a00 */
[----:B------:R-:W-:-:S03]  /*5fa10*/  IMAD.MOV.U32 R21, RZ, RZ, R82 ;  /* 0x000000ffff157224 */ /* 0x000fc600078e0052 */
[----:B------:R-:W-:Y:S01]  /*5fa20*/  STL.64 [R1+0x4e40], R126 ;  /* 0x004e407e01007387 */ /* 0x000fe20000100a00 */
[C---:B------:R-:W-:Y:S01]  /*5fa30*/  HMMA.1688.F32.TF32 R128, R148.reuse, R88, R128 ;  /* 0x000000589480723c */ /* 0x040fe20000081080 */
[----:B------:R-:W-:Y:S02]  /*5fa40*/  MOV R22, R79 ;  /* 0x0000004f00167202 */ /* 0x000fe40000000f00 */
[----:B------:R4:W-:Y:S01]  /*5fa50*/  STL.64 [R1+0x4e38], R124 ;  /* 0x004e387c01007387 */ /* 0x0009e20000100a00 */
[----:B------:R-:W-:Y:S02]  /*5fa60*/  IMAD.MOV.U32 R23, RZ, RZ, R78 ;  /* 0x000000ffff177224 */ /* 0x000fe400078e004e */
[C---:B------:R-:W-:Y:S01]  /*5fa70*/  HMMA.1688.F32.TF32 R132, R148.reuse, R84, R132 ;  /* 0x000000549484723c */ /* 0x040fe20000081084 */
[----:B------:R-:W1:Y:S04]  /*5fa80*/  LDL.LU R228, [R1+0x4fd4] ;  /* 0x004fd40001e47983 */ /* 0x000e680000300800 */
[----:B------:R-:W2:Y:S01]  /*5fa90*/  LDL.LU R82, [R1+0x4fd0] ;  /* 0x004fd00001527983 */ /* 0x000ea20000300800 */
[C---:B------:R-:W-:Y:S03]  /*5faa0*/  HMMA.1688.F32.TF32 R136, R148.reuse, R96, R136 ;  /* 0x000000609488723c */ /* 0x040fe60000081088 */
[----:B------:R-:W3:Y:S03]  /*5fab0*/  LDL.LU R79, [R1+0x4fcc] ;  /* 0x004fcc00014f7983 */ /* 0x000ee60000300800 */
[----:B------:R-:W-:Y:S01]  /*5fac0*/  HMMA.1688.F32.TF32 R148, R148, R68, R28 ;  /* 0x000000449494723c */ /* 0x000fe2000008101c */
[----:B------:R-:W4:Y:S06]  /*5fad0*/  LDL.LU R78, [R1+0x4fc8] ;  /* 0x004fc800014e7983 */ /* 0x000f2c0000300800 */
        /* <DEDUP_REMOVED lines=47> */
[----:B------:R-:W4:Y:S01]  /*5fdd0*/  LDL.LU R70, [R1+0x4f24] ;  /* 0x004f240001467983 */ /* 0x000f220000300800 */
[----:B------:R-:W-:Y:S01]  /*5fde0*/  IMAD.MOV.U32 R63, RZ, RZ, R75 ;  /* 0x000000ffff3f7224 */ /* 0x000fe200078e004b */
[----:B------:R-:W-:-:S02]  /*5fdf0*/  MOV R64, R94 ;  /* 0x0000005e00407202 */ /* 0x000fc40000000f00 */
        /* <DEDUP_REMOVED lines=18> */
[C---:B------:R-:W-:Y:S06]  /*5ff20*/  HMMA.1688.F32.TF32 R172, R180.reuse, R92, R4 ;  /* 0x0000005cb4ac723c */ /* 0x040fec0000081004 */
[C---:B------:R-:W-:Y:S06]  /*5ff30*/  HMMA.1688.F32.TF32 R168, R180.reuse, R96, R216 ;  /* 0x00000060b4a8723c */ /* 0x040fec00000810d8 */
[C---:B------:R-:W-:Y:S06]  /*5ff40*/  HMMA.1688.F32.TF32 R160, R180.reuse, R88, R224 ;  /* 0x00000058b4a0723c */ /* 0x040fec00000810e0 */
[----:B------:R-:W-:Y:S01]  /*5ff50*/  HMMA.1688.F32.TF32 R164, R180, R84, R220 ;  /* 0x00000054b4a4723c */ /* 0x000fe200000810dc */
[----:B-1----:R-:W-:Y:S01]  /*5ff60*/  IMAD.MOV.U32 R107, RZ, RZ, R228 ;  /* 0x000000ffff6b7224 */ /* 0x002fe200078e00e4 */
[----:B--2---:R-:W-:Y:S01]  /*5ff70*/  MOV R106, R82 ;  /* 0x00000052006a7202 */ /* 0x004fe20000000f00 */
[----:B---3--:R-:W-:Y:S01]  /*5ff80*/  IMAD.MOV.U32 R105, RZ, RZ, R79 ;  /* 0x000000ffff697224 */ /* 0x008fe200078e004f */
[----:B----4-:R-:W-:-:S02]  /*5ff90*/  MOV R104, R78 ;  /* 0x0000004e00687202 */ /* 0x010fc40000000f00 */
[----:B------:R-:W2:Y:S04]  /*5ffa0*/  LDL.LU R78, [R1+0x4ef4] ;  /* 0x004ef400014e7983 */ /* 0x000ea80000300800 */
[----:B------:R-:W2:Y:S04]  /*5ffb0*/  LDL.LU R79, [R1+0x4ef0] ;  /* 0x004ef000014f7983 */ /* 0x000ea80000300800 */
[----:B------:R-:W3:Y:S01]  /*5ffc0*/  LDL.LU R82, [R1+0x4eec] ;  /* 0x004eec0001527983 */ /* 0x000ee20000300800 */
[----:B------:R-:W-:Y:S01]  /*5ffd0*/  IMAD.MOV.U32 R111, RZ, RZ, R208 ;  /* 0x000000ffff6f7224 */ /* 0x000fe200078e00d0 */
[----:B------:R-:W-:-:S02]  /*5ffe0*/  MOV R110, R231 ;  /* 0x000000e7006e7202 */ /* 0x000fc40000000f00 */
[----:B------:R-:W4:Y:S01]  /*5fff0*/  LDL.LU R228, [R1+0x4ee8] ;  /* 0x004ee80001e47983 */ /* 0x000f220000300800 */
[----:B------:R-:W-:Y:S01]  /*60000*/  IMAD.MOV.U32 R109, RZ, RZ, R230 ;  /* 0x000000ffff6d7224 */ /* 0x000fe200078e00e6 */
[----:B------:R-:W-:Y:S02]  /*60010*/  MOV R108, R229 ;  /* 0x000000e5006c7202 */ /* 0x000fe40000000f00 */
[----:B------:R-:W4:Y:S04]  /*60020*/  LDL.LU R229, [R1+0x4ee4] ;  /* 0x004ee40001e57983 */ /* 0x000f280000300800 */
[----:B------:R-:W4:Y:S04]  /*60030*/  LDL.LU R230, [R1+0x4ee0] ;  /* 0x004ee00001e67983 */ /* 0x000f280000300800 */
[----:B------:R-:W4:Y:S01]  /*60040*/  LDL.LU R231, [R1+0x4edc] ;  /* 0x004edc0001e77983 */ /* 0x000f220000300800 */
[----:B------:R-:W-:Y:S01]  /*60050*/  MOV R114, R204 ;  /* 0x000000cc00727202 */ /* 0x000fe20000000f00 */
[----:B------:R-:W-:-:S02]  /*60060*/  IMAD.MOV.U32 R113, RZ, RZ, R210 ;  /* 0x000000ffff717224 */ /* 0x000fc400078e00d2 */
[----:B------:R-:W2:Y:S01]  /*60070*/  LDL.LU R208, [R1+0x4ed8] ;  /* 0x004ed80001d07983 */ /* 0x000ea20000300800 */
[----:B------:R-:W-:-:S03]  /*60080*/  MOV R112, R209 ;  /* 0x000000d100707202 */ /* 0x000fc60000000f00 */
[----:B------:R-:W2:Y:S01]  /*60090*/  LDL.LU R209, [R1+0x4ed4] ;  /* 0x004ed40001d17983 */ /* 0x000ea20000300800 */
[----:B------:R-:W-:-:S03]  /*600a0*/  IMAD.MOV.U32 R115, RZ, RZ, R205 ;  /* 0x000000ffff737224 */ /* 0x000fc600078e00cd */
[----:B------:R-:W2:Y:S04]  /*600b0*/  LDL.LU R210, [R1+0x4ed0] ;  /* 0x004ed00001d27983 */ /* 0x000ea80000300800 */
[----:B------:R-:W3:Y:S01]  /*600c0*/  LDL.LU R204, [R1+0x4ecc] ;  /* 0x004ecc0001cc7983 */ /* 0x000ee20000300800 */
[----:B------:R-:W-:Y:S01]  /*600d0*/  MOV R118, R200 ;  /* 0x000000c800767202 */ /* 0x000fe20000000f00 */
[----:B------:R-:W-:Y:S02]  /*600e0*/  IMAD.MOV.U32 R117, RZ, RZ, R207 ;  /* 0x000000ffff757224 */ /* 0x000fe400078e00cf */
[----:B------:R-:W3:Y:S01]  /*600f0*/  LDL.LU R205, [R1+0x4ec8] ;  /* 0x004ec80001cd7983 */ /* 0x000ee20000300800 */
[----:B------:R-:W-:-:S03]  /*60100*/  MOV R116, R206 ;  /* 0x000000ce00747202 */ /* 0x000fc60000000f00 */
[----:B------:R-:W3:Y:S01]  /*60110*/  LDL.LU R206, [R1+0x4ec4] ;  /* 0x004ec40001ce7983 */ /* 0x000ee20000300800 */
[----:B------:R-:W-:-:S03]  /*60120*/  IMAD.MOV.U32 R119, RZ, RZ, R201 ;  /* 0x000000ffff777224 */ /* 0x000fc600078e00c9 */
[----:B------:R-:W3:Y:S04]  /*60130*/  LDL.LU R207, [R1+0x4ec0] ;  /* 0x004ec00001cf7983 */ /* 0x000ee80000300800 */
[----:B------:R-:W4:Y:S01]  /*60140*/  LDL.LU R200, [R1+0x4ebc] ;  /* 0x004ebc0001c87983 */ /* 0x000f220000300800 */
[----:B------:R-:W-:Y:S01]  /*60150*/  MOV R122, R197 ;  /* 0x000000c5007a7202 */ /* 0x000fe20000000f00 */
[----:B------:R-:W-:Y:S02]  /*60160*/  IMAD.MOV.U32 R121, RZ, RZ, R196 ;  /* 0x000000ffff797224 */ /* 0x000fe400078e00c4 */
[----:B------:R-:W4:Y:S01]  /*60170*/  LDL.LU R201, [R1+0x4eb8] ;  /* 0x004eb80001c97983 */ /* 0x000f220000300800 */
[----:B------:R-:W-:-:S03]  /*60180*/  MOV R120, R202 ;  /* 0x000000ca00787202 */ /* 0x000fc60000000f00 */
[----:B------:R-:W4:Y:S01]  /*60190*/  LDL.LU R202, [R1+0x4eb4] ;  /* 0x004eb40001ca7983 */ /* 0x000f220000300800 */
[----:B------:R-:W-:-:S03]  /*601a0*/  IMAD.MOV.U32 R123, RZ, RZ, R198 ;  /* 0x000000ffff7b7224 */ /* 0x000fc600078e00c6 */
[----:B------:R-:W2:Y:S04]  /*601b0*/  LDL.LU R196, [R1+0x4eb0] ;  /* 0x004eb00001c47983 */ /* 0x000ea80000300800 */
[----:B------:R-:W2:Y:S01]  /*601c0*/  LDL.LU R197, [R1+0x4eac] ;  /* 0x004eac0001c57983 */ /* 0x000ea20000300800 */
[----:B------:R-:W-:Y:S01]  /*601d0*/  MOV R6, R193 ;  /* 0x000000c100067202 */ /* 0x000fe20000000f00 */
[----:B------:R-:W-:Y:S02]  /*601e0*/  IMAD.MOV.U32 R5, RZ, RZ, R192 ;  /* 0x000000ffff057224 */ /* 0x000fe400078e00c0 */
[----:B------:R-:W2:Y:S01]  /*601f0*/  LDL.LU R198, [R1+0x4ea8] ;  /* 0x004ea80001c67983 */ /* 0x000ea20000300800 */
[----:B------:R-:W-:-:S03]  /*60200*/  MOV R4, R199 ;  /* 0x000000c700047202 */ /* 0x000fc60000000f00 */
[----:B------:R-:W2:Y:S01]  /*60210*/  LDL.LU R199, [R1+0x4ea4] ;  /* 0x004ea40001c77983 */ /* 0x000ea20000300800 */
        /* <DEDUP_REMOVED lines=12> */
[----:B------:R-:W-:Y:S01]  /*602e0*/  IMAD.MOV.U32 R227, RZ, RZ, R187 ;  /* 0x000000ffffe37224 */ /* 0x000fe200078e00bb */
[----:B------:R-:W-:Y:S01]  /*602f0*/  MOV R226, R186 ;  /* 0x000000ba00e27202 */ /* 0x000fe20000000f00 */
[----:B------:R-:W-:Y:S01]  /*60300*/  IMAD.MOV.U32 R225, RZ, RZ, R185 ;  /* 0x000000ffffe17224 */ /* 0x000fe200078e00b9 */
[----:B------:R-:W-:-:S02]  /*60310*/  MOV R224, R184 ;  /* 0x000000b800e07202 */ /* 0x000fc40000000f00 */
        /* <DEDUP_REMOVED lines=25> */
[----:B------:R-:W4:Y:S04]  /*604b0*/  LDL.LU R126, [R1+0x6c8] ;  /* 0x0006c800017e7983 */ /* 0x000f280000300800 */
[----:B------:R-:W4:Y:S04]  /*604c0*/  LDL.LU R127, [R1+0x6cc] ;  /* 0x0006cc00017f7983 */ /* 0x000f280000300800 */
[----:B------:R-:W4:Y:S04]  /*604d0*/  LDL.LU R195, [R1+0x4e54] ;  /* 0x004e540001c37983 */ /* 0x000f280000300800 */
[----:B------:R-:W4:Y:S04]  /*604e0*/  LDL.LU R203, [R1+0x4e50] ;  /* 0x004e500001cb7983 */ /* 0x000f280000300800 */
[----:B------:R-:W4:Y:S01]  /*604f0*/  LDL.LU R211, [R1+0x4e4c] ;  /* 0x004e4c0001d37983 */ /* 0x000f220000300800 */
[----:B------:R-:W-:-:S03]  /*60500*/  IMAD.MOV.U32 R223, RZ, RZ, R83 ;  /* 0x000000ffffdf7224 */ /* 0x000fc600078e0053 */
[----:B------:R-:W4:Y:S01]  /*60510*/  LDL.LU R83, [R1+0x4e48] ;  /* 0x004e480001537983 */ /* 0x000f220000300800 */
[C---:B---3--:R-:W-:Y:S06]  /*60520*/  HMMA.1688.F32.TF32 R204, R212.reuse, R92, R204 ;  /* 0x0000005cd4cc723c */ /* 0x048fec00000810cc */
[C---:B--2---:R-:W-:Y:S06]  /*60530*/  HMMA.1688.F32.TF32 R196, R212.reuse, R84, R196 ;  /* 0x00000054d4c4723c */ /* 0x044fec00000810c4 */
[C---:B----4-:R-:W-:Y:S06]  /*60540*/  HMMA.1688.F32.TF32 R188, R212.reuse, R76, R188 ;  /* 0x0000004cd4bc723c */ /* 0x050fec00000810bc */
        /* <DEDUP_REMOVED lines=10> */
[C---:B------:R-:W-:Y:S06]  /*605f0*/  HMMA.1688.F32.TF32 R8, R228.reuse, R76, R8 ;  /* 0x0000004ce408723c */ /* 0x040fec0000081008 */
[C---:B------:R-:W-:Y:S06]  /*60600*/  HMMA.1688.F32.TF32 R12, R228.reuse, R88, R12 ;  /* 0x00000058e40c723c */ /* 0x040fec000008100c */
[C---:B------:R-:W-:Y:S06]  /*60610*/  HMMA.1688.F32.TF32 R224, R228.reuse, R84, R224 ;  /* 0x00000054e4e0723c */ /* 0x040fec00000810e0 */
[C---:B------:R-:W-:Y:S01]  /*60620*/  HMMA.1688.F32.TF32 R220, R228.reuse, R96, R220 ;  /* 0x00000060e4dc723c */ /* 0x040fe200000810dc */
[----:B------:R-:W-:Y:S05]  /*60630*/  STL.64 [R1+0x700], R124 ;  /* 0x0007007c01007387 */ /* 0x000fea0000100a00 */
[C---:B------:R-:W-:Y:S01]  /*60640*/  HMMA.1688.F32.TF32 R216, R228.reuse, R92, R216 ;  /* 0x0000005ce4d8723c */ /* 0x040fe200000810d8 */
[----:B------:R1:W-:Y:S05]  /*60650*/  STL.64 [R1+0x708], R126 ;  /* 0x0007087e01007387 */ /* 0x0003ea0000100a00 */
[----:B------:R-:W-:Y:S01]  /*60660*/  HMMA.1688.F32.TF32 R4, R228, R72, R4 ;  /* 0x00000048e404723c */ /* 0x000fe20000081004 */
[----:B-1----:R-:W2:Y:S04]  /*60670*/  LDL.LU.64 R126, [R1+0x4e40] ;  /* 0x004e4000017e7983 */ /* 0x002ea80000300a00 */
[----:B------:R-:W2:Y:S04]  /*60680*/  LDL.LU.64 R124, [R1+0x4e38] ;  /* 0x004e3800017c7983 */ /* 0x000ea80000300a00 */
[----:B------:R-:W-:Y:S04]  /*60690*/  STL.64 [R1+0x5c0], R8 ;  /* 0x0005c00801007387 */ /* 0x000fe80000100a00 */
[----:B------:R1:W-:Y:S04]  /*606a0*/  STL.64 [R1+0x5c8], R10 ;  /* 0x0005c80a01007387 */ /* 0x0003e80000100a00 */
[----:B-1----:R-:W3:Y:S04]  /*606b0*/  LDL.LU.64 R10, [R1+0x4e30] ;  /* 0x004e3000010a7983 */ /* 0x002ee80000300a00 */
[----:B------:R-:W4:Y:S04]  /*606c0*/  LDL.LU.64 R8, [R1+0x4e28] ;  /* 0x004e280001087983 */ /* 0x000f280000300a00 */
[----:B------:R-:W-:Y:S04]  /*606d0*/  STL.64 [R1+0x4b0], R12 ;  /* 0x0004b00c01007387 */ /* 0x000fe80000100a00 */
[----:B------:R1:W-:Y:S04]  /*606e0*/  STL.64 [R1+0x4b8], R14 ;  /* 0x0004b80e01007387 */ /* 0x0003e80000100a00 */
[----:B-1----:R-:W2:Y:S04]  /*606f0*/  LDL.LU.64 R14, [R1+0x4e20] ;  /* 0x004e2000010e7983 */ /* 0x002ea80000300a00 */
[----:B------:R-:W3:Y:S04]  /*60700*/  LDL.LU.64 R12, [R1+0x4e18] ;  /* 0x004e1800010c7983 */ /* 0x000ee80000300a00 */
[----:B------:R-:W-:Y:S04]  /*60710*/  STL.64 [R1+0x4a0], R224 ;  /* 0x0004a0e001007387 */ /* 0x000fe80000100a00 */
[----:B------:R1:W-:Y:S04]  /*60720*/  STL.64 [R1+0x4a8], R226 ;  /* 0x0004a8e201007387 */ /* 0x0003e80000100a00 */
[----:B-1----:R-:W4:Y:S04]  /*60730*/  LDL.LU.64 R226, [R1+0x4e10] ;  /* 0x004e100001e27983 */ /* 0x002f280000300a00 */
        /* <DEDUP_REMOVED lines=12> */
[----:B------:R-:W2:Y:S01]  /*60800*/  LDL.LU.64 R4, [R1+0x4dd8] ;  /* 0x004dd80001047983 */ /* 0x000ea20000300a00 */
[C---:B------:R-:W-:Y:S06]  /*60810*/  HMMA.1688.F32.TF32 R152, R180.reuse, R80, R152 ;  /* 0x00000050b498723c */ /* 0x040fec0000081098 */
[C---:B------:R-:W-:Y:S06]  /*60820*/  HMMA.1688.F32.TF32 R176, R180.reuse, R72, R176 ;  /* 0x00000048b4b0723c */ /* 0x040fec00000810b0 */
[-C--:B------:R-:W-:Y:S01]  /*60830*/  HMMA.1688.F32.TF32 R180, R180, R68.reuse, R232 ;  /* 0x00000044b4b4723c */ /* 0x080fe200000810e8 */
[----:B------:R-:W-:Y:S04]  /*60840*/  LDS R232, [R0+UR12+0xe000] ;  /* 0x00e0000c00e87984 */ /* 0x000fe80008000800 */
[----:B------:R-:W-:Y:S04]  /*60850*/  LDS R234, [R0+UR12+0xf000] ;  /* 0x00f0000c00ea7984 */ /* 0x000fe80008000800 */
[----:B------:R-:W-:Y:S04]  /*60860*/  LDS R233, [R2+UR12+0xe000] ;  /* 0x00e0000c02e97984 */ /* 0x000fe80008000800 */
[----:B------:R-:W1:Y:S01]  /*60870*/  LDS R235, [R2+UR12+0xf000] ;  /* 0x00f0000c02eb7984 */ /* 0x000e620008000800 */
[----:B------:R-:W-:Y:S01]  /*60880*/  MOV R248, R239 ;  /* 0x000000ef00f87202 */ /* 0x000fe20000000f00 */
[----:B------:R-:W-:Y:S01]  /*60890*/  IMAD.MOV.U32 R249, RZ, RZ, R238 ;  /* 0x000000fffff97224 */ /* 0x000fe200078e00ee */
[----:B------:R-:W-:Y:S01]  /*608a0*/  MOV R250, R237 ;  /* 0x000000ed00fa7202 */ /* 0x000fe20000000f00 */
[----:B------:R-:W-:Y:S01]  /*608b0*/  IMAD.MOV.U32 R251, RZ, RZ, R236 ;  /* 0x000000fffffb7224 */ /* 0x000fe200078e00ec */
[----:B------:R-:W-:Y:S04]  /*608c0*/  LDS R238, [R3+UR12+0xf000] ;  /* 0x00f0000c03ee7984 */ /* 0x000fe80008000800 */
[----:B------:R-:W-:Y:S04]  /*608d0*/  LDS R236, [R3+UR12+0xe000] ;  /* 0x00e0000c03ec7984 */ /* 0x000fe80008000800 */
[----:B------:R-:W-:Y:S04]  /*608e0*/  LDS R237, [R252+UR12+0xe000] ;  /* 0x00e0000cfced7984 */ /* 0x000fe80008000800 */
[----:B------:R-:W1:Y:S01]  /*608f0*/  LDS R239, [R252+UR12+0xf000] ;  /* 0x00f0000cfcef7984 */ /* 0x000e620008000800 */
[----:B------:R-:W-:Y:S01]  /*60900*/  HMMA.1688.F32.TF32 R228, R228, R68, R120 ;  /* 0x00000044e4e4723c */ /* 0x000fe20000081078 */
[----:B------:R-:W-:Y:S01]  /*60910*/  MOV R24, R243 ;  /* 0x000000f300187202 */ /* 0x000fe20000000f00 */
[----:B------:R-:W-:Y:S01]  /*60920*/  IMAD.MOV.U32 R25, RZ, RZ, R242 ;  /* 0x000000ffff197224 */ /* 0x000fe200078e00f2 */
[----:B------:R-:W-:Y:S01]  /*60930*/  MOV R26, R241 ;  /* 0x000000f1001a7202 */ /* 0x000fe20000000f00 */
[----:B------:R-:W-:Y:S01]  /*60940*/  IMAD.MOV.U32 R27, RZ, RZ, R240 ;  /* 0x000000ffff1b7224 */ /* 0x000fe200078e00f0 */
[----:B------:R-:W-:Y:S04]  /*60950*/  LDS R242, [R0+UR12+0xf080] ;  /* 0x00f0800c00f27984 */ /* 0x000fe80008000800 */
[----:B------:R-:W-:Y:S04]  /*60960*/  LDS R240, [R0+UR12+0xe080] ;  /* 0x00e0800c00f07984 */ /* 0x000fe80008000800 */
[----:B------:R-:W-:Y:S04]  /*60970*/  LDS R241, [R2+UR12+0xe080] ;  /* 0x00e0800c02f17984 */ /* 0x000fe80008000800 */
[----:B------:R-:W3:Y:S01]  /*60980*/  LDS R243, [R2+UR12+0xf080] ;  /* 0x00f0800c02f37984 */ /* 0x000ee20008000800 */
[C---:B-1----:R-:W-:Y:S06]  /*60990*/  HMMA.1688.F32.TF32 R120, R232.reuse, R82, R116 ;  /* 0x00000052e878723c */ /* 0x042fec0000081074 */
[C---:B------:R-:W-:Y:S06]  /*609a0*/  HMMA.1688.F32.TF32 R116, R232.reuse, R78, R112 ;  /* 0x0000004ee874723c */ /* 0x040fec0000081070 */
[C---:B------:R-:W-:Y:S06]  /*609b0*/  HMMA.1688.F32.TF32 R112, R232.reuse, R90, R108 ;  /* 0x0000005ae870723c */ /* 0x040fec000008106c */
[C---:B------:R-:W-:Y:S06]  /*609c0*/  HMMA.1688.F32.TF32 R108, R232.reuse, R86, R104 ;  /* 0x00000056e86c723c */ /* 0x040fec0000081068 */
[C---:B------:R-:W-:Y:S06]  /*609d0*/  HMMA.1688.F32.TF32 R104, R232.reuse, R98, R100 ;  /* 0x00000062e868723c */ /* 0x040fec0000081064 */
[C---:B------:R-:W-:Y:S06]  /*609e0*/  HMMA.1688.F32.TF32 R100, R232.reuse, R94, R64 ;  /* 0x0000005ee864723c */ /* 0x040fec0000081040 */
[C---:B------:R-:W-:Y:S06]  /*609f0*/  HMMA.1688.F32.TF32 R64, R232.reuse, R74, R60 ;  /* 0x0000004ae840723c */ /* 0x040fec000008103c */
[----:B------:R-:W-:Y:S01]  /*60a00*/  HMMA.1688.F32.TF32 R60, R232, R70, R56 ;  /* 0x00000046e83c723c */ /* 0x000fe20000081038 */
[----:B------:R-:W-:Y:S05]  /*60a10*/  STL.64 [R1+0x6f0], R228 ;  /* 0x0006f0e401007387 */ /* 0x000fea0000100a00 */
[C---:B------:R-:W-:Y:S01]  /*60a20*/  HMMA.1688.F32.TF32 R56, R236.reuse, R82, R52 ;  /* 0x00000052ec38723c */ /* 0x040fe20000081034 */
[----:B------:R-:W-:Y:S04]  /*60a30*/  STL.64 [R1+0x6f8], R230 ;  /* 0x0006f8e601007387 */ /* 0x000fe80000100a00 */
[----:B------:R-:W-:Y:S01]  /*60a40*/  LDS R228, [R3+UR12+0xe100] ;  /* 0x00e1000c03e47984 */ /* 0x000fe20008000800 */
[C---:B------:R-:W-:Y:S03]  /*60a50*/  HMMA.1688.F32.TF32 R52, R236.reuse, R78, R48 ;  /* 0x0000004eec34723c */ /* 0x040fe60000081030 */
[----:B------:R-:W-:Y:S03]  /*60a60*/  STL.64 [R1+0x6e0], R120 ;  /* 0x0006e07801007387 */ /* 0x000fe60000100a00 */
[C---:B------:R-:W-:Y:S01]  /*60a70*/  HMMA.1688.F32.TF32 R48, R236.reuse, R90, R44 ;  /* 0x0000005aec30723c */ /* 0x040fe2000008102c */
[----:B------:R-:W-:Y:S04]  /*60a80*/  STL.64 [R1+0x6e8], R122 ;  /* 0x0006e87a01007387 */ /* 0x000fe80000100a00 */
[----:B------:R-:W-:Y:S01]  /*60a90*/  LDS R230, [R3+UR12+0xf100] ;  /* 0x00f1000c03e67984 */ /* 0x000fe20008000800 */
[C---:B------:R-:W-:Y:S03]  /*60aa0*/  HMMA.1688.F32.TF32 R44, R236.reuse, R86, R40 ;  /* 0x00000056ec2c723c */ /* 0x040fe60000081028 */
[----:B------:R-:W-:Y:S03]  /*60ab0*/  STL.64 [R1+0x190], R116 ;  /* 0x0001907401007387 */ /* 0x000fe60000100a00 */
[C---:B------:R-:W-:Y:S01]  /*60ac0*/  HMMA.1688.F32.TF32 R40, R236.reuse, R98, R36 ;  /* 0x00000062ec28723c */ /* 0x040fe20000081024 */
[----:B------:R-:W-:Y:S04]  /*60ad0*/  STL.64 [R1+0x198], R118 ;  /* 0x0001987601007387 */ /* 0x000fe80000100a00 */
[----:B------:R-:W-:Y:S01]  /*60ae0*/  STL.64 [R1+0x180], R112 ;  /* 0x0001807001007387 */ /* 0x000fe20000100a00 */
[C---:B------:R-:W-:Y:S03]  /*60af0*/  HMMA.1688.F32.TF32 R36, R236.reuse, R94, R32 ;  /* 0x0000005eec24723c */ /* 0x040fe60000081020 */
[----:B------:R-:W-:Y:S03]  /*60b00*/  STL.64 [R1+0x188], R114 ;  /* 0x0001887201007387 */ /* 0x000fe60000100a00 */
[C---:B------:R-:W-:Y:S01]  /*60b10*/  HMMA.1688.F32.TF32 R32, R236.reuse, R74, R244 ;  /* 0x0000004aec20723c */ /* 0x040fe200000810f4 */
[----:B------:R-:W-:Y:S04]  /*60b20*/  STL.64 [R1+0x170], R108 ;  /* 0x0001706c01007387 */ /* 0x000fe80000100a00 */
[----:B------:R-:W-:Y:S01]  /*60b30*/  STL.64 [R1+0x178], R110 ;  /* 0x0001786e01007387 */ /* 0x000fe20000100a00 */
[----:B------:R-:W-:Y:S03]  /*60b40*/  HMMA.1688.F32.TF32 R16, R236, R70, R16 ;  /* 0x00000046ec10723c */ /* 0x000fe60000081010 */
        /* <DEDUP_REMOVED lines=16> */
[C---:B---3--:R-:W-:Y:S03]  /*60c50*/  HMMA.1688.F32.TF32 R24, R240.reuse, R82, R24 ;  /* 0x00000052f018723c */ /* 0x048fe60000081018 */
        /* <DEDUP_REMOVED lines=9> */
[----:B------:R-:W-:Y:S04]  /*60cf0*/  LDS R229, [R252+UR12+0xe100] ;  /* 0x00e1000cfce57984 */ /* 0x000fe80008000800 */
[----:B------:R-:W-:Y:S01]  /*60d00*/  LDS R231, [R252+UR12+0xf100] ;  /* 0x00f1000cfce77984 */ /* 0x000fe20008000800 */
[C---:B---3--:R-:W-:Y:S03]  /*60d10*/  HMMA.1688.F32.TF32 R16, R240.reuse, R90, R28 ;  /* 0x0000005af010723c */ /* 0x048fe6000008101c */
[----:B------:R-:W-:Y:S04]  /*60d20*/  STL.64 [R1+0xa0], R24 ;  /* 0x0000a01801007387 */ /* 0x000fe80000100a00 */
[----:B------:R1:W-:Y:S08]  /*60d30*/  STL.64 [R1+0xa8], R26 ;  /* 0x0000a81a01007387 */ /* 0x0003f00000100a00 */
[----:B------:R-:W-:Y:S01]  /*60d40*/  STL.64 [R1+0x90], R32 ;  /* 0x0000902001007387 */ /* 0x000fe20000100a00 */
[C---:B-1----:R-:W-:Y:S03]  /*60d50*/  HMMA.1688.F32.TF32 R24, R240.reuse, R86, R20 ;  /* 0x00000056f018723c */ /* 0x042fe60000081014 */
[----:B------:R-:W-:Y:S04]  /*60d60*/  STL.64 [R1+0x98], R34 ;  /* 0x0000982201007387 */ /* 0x000fe80000100a00 */
[----:B------:R-:W-:Y:S04]  /*60d70*/  STL.64 [R1+0x80], R16 ;  /* 0x0000801001007387 */ /* 0x000fe80000100a00 */
[----:B------:R4:W-:Y:S01]  /*60d80*/  STL.64 [R1+0x88], R18 ;  /* 0x0000881201007387 */ /* 0x0009e20000100a00 */
[C---:B--2---:R-:W-:Y:S06]  /*60d90*/  HMMA.1688.F32.TF32 R20, R240.reuse, R98, R4 ;  /* 0x00000062f014723c */ /* 0x044fec0000081004 */
[C---:B----4-:R-:W-:Y:S05]  /*60da0*/  HMMA.1688.F32.TF32 R16, R240.reuse, R94, R216 ;  /* 0x0000005ef010723c */ /* 0x050fea00000810d8 */
[----:B------:R-:W-:Y:S01]  /*60db0*/  STL.64 [R1+0x70], R24 ;  /* 0x0000701801007387 */ /* 0x000fe20000100a00 */
[----:B------:R-:W-:Y:S03]  /*60dc0*/  HMMA.1688.F32.TF32 R4, R240, R74, R220 ;  /* 0x0000004af004723c */ /* 0x000fe600000810dc */
[----:B------:R-:W-:Y:S01]  /*60dd0*/  STL.64 [R1+0x78], R26 ;  /* 0x0000781a01007387 */ /* 0x000fe20000100a00 */
[----:B------:R-:W-:Y:S01]  /*60de0*/  MOV R245, R226 ;  /* 0x000000e200f57202 */ /* 0x000fe20000000f00 */
[----:B------:R-:W-:Y:S01]  /*60df0*/  IMAD.MOV.U32 R246, RZ, RZ, R225 ;  /* 0x000000fffff67224 */ /* 0x000fe200078e00e1 */
[----:B------:R-:W-:Y:S01]  /*60e00*/  MOV R247, R227 ;  /* 0x000000e300f77202 */ /* 0x000fe20000000f00 */
[----:B------:R-:W-:Y:S01]  /*60e10*/  IMAD.MOV.U32 R35, RZ, RZ, R224 ;  /* 0x000000ffff237224 */ /* 0x000fe200078e00e0 */
[----:B------:R-:W-:Y:S04]  /*60e20*/  LDS R220, [R3+UR12+0xe080] ;  /* 0x00e0800c03dc7984 */ /* 0x000fe80008000800 */
[----:B------:R-:W-:Y:S04]  /*60e30*/  LDS R222, [R3+UR12+0xf080] ;  /* 0x00f0800c03de7984 */ /* 0x000fe80008000800 */
[----:B------:R-:W-:Y:S04]  /*60e40*/  STL.64 [R1+0x60], R20 ;  /* 0x0000601401007387 */ /* 0x000fe80000100a00 */
[----:B------:R-:W-:Y:S04]  /*60e50*/  STL.64 [R1+0x68], R22 ;  /* 0x0000681601007387 */ /* 0x000fe80000100a00 */
[----:B------:R-:W2:Y:S04]  /*60e60*/  LDL.LU R244, [R1+0x1a0] ;  /* 0x0001a00001f47983 */ /* 0x000ea80000300800 */
[----:B------:R-:W-:Y:S04]  /*60e70*/  STL.64 [R1+0x50], R16 ;  /* 0x0000501001007387 */ /* 0x000fe80000100a00 */
[----:B------:R-:W-:Y:S04]  /*60e80*/  STL.64 [R1+0x58], R18 ;  /* 0x0000581201007387 */ /* 0x000fe80000100a00 */
[----:B------:R-:W-:Y:S04]  /*60e90*/  STL.64 [R1+0x30], R4 ;  /* 0x0000300401007387 */ /* 0x000fe80000100a00 */
[----:B------:R1:W-:Y:S04]  /*60ea0*/  STL.64 [R1+0x38], R6 ;  /* 0x0000380601007387 */ /* 0x0003e80000100a00 */
[----:B------:R-:W3:Y:S04]  /*60eb0*/  LDL.LU R226, [R1+0x4dd0] ;  /* 0x004dd00001e27983 */ /* 0x000ee80000300800 */
[----:B------:R-:W4:Y:S04]  /*60ec0*/  LDL.LU R225, [R1+0x4dcc] ;  /* 0x004dcc0001e17983 */ /* 0x000f280000300800 */
[----:B------:R-:W2:Y:S04]  /*60ed0*/  LDL.LU R227, [R1+0x4dc8] ;  /* 0x004dc80001e37983 */ /* 0x000ea80000300800 */
[----:B------:R-:W2:Y:S04]  /*60ee0*/  LDL.LU R32, [R1+0x1b0] ;  /* 0x0001b00001207983 */ /* 0x000ea80000300800 */
[----:B------:R-:W2:Y:S04]  /*60ef0*/  LDL.LU R33, [R1+0x1b4] ;  /* 0x0001b40001217983 */ /* 0x000ea80000300800 */
[----:B------:R-:W2:Y:S04]  /*60f00*/  LDL.LU R34, [R1+0x1b8] ;  /* 0x0001b80001227983 */ /* 0x000ea80000300800 */
[----:B------:R-:W2:Y:S04]  /*60f10*/  LDL.LU R224, [R1+0x4dc4] ;  /* 0x004dc40001e07983 */ /* 0x000ea80000300800 */
[----:B------:R-:W2:Y:S04]  /*60f20*/  LDL.LU R36, [R1+0x1c0] ;  /* 0x0001c00001247983 */ /* 0x000ea80000300800 */
[----:B------:R-:W-:Y:S04]  /*60f30*/  LDS R221, [R252+UR12+0xe080] ;  /* 0x00e0800cfcdd7984 */ /* 0x000fe80008000800 */
[----:B------:R-:W1:Y:S04]  /*60f40*/  LDS R223, [R252+UR12+0xf080] ;  /* 0x00f0800cfcdf7984 */ /* 0x000e680008000800 */
[----:B------:R-:W-:Y:S04]  /*60f50*/  LDS R216, [R0+UR12+0xe180] ;  /* 0x00e1800c00d87984 */ /* 0x000fe80008000800 */
[----:B------:R-:W-:Y:S04]  /*60f60*/  LDS R218, [R0+UR12+0xf180] ;  /* 0x00f1800c00da7984 */ /* 0x000fe80008000800 */
[----:B------:R-:W-:Y:S04]  /*60f70*/  LDS R217, [R2+UR12+0xe180] ;  /* 0x00e1800c02d97984 */ /* 0x000fe80008000800 */
[----:B------:R-:W-:Y:S01]  /*60f80*/  LDS R219, [R2+UR12+0xf180] ;  /* 0x00f1800c02db7984 */ /* 0x000fe20008000800 */
[----:B---3--:R-:W-:Y:S01]  /*60f90*/  MOV R39, R226 ;  /* 0x000000e200277202 */ /* 0x008fe20000000f00 */
[----:B----4-:R-:W-:Y:S01]  /*60fa0*/  IMAD.MOV.U32 R38, RZ, RZ, R225 ;  /* 0x000000ffff267224 */ /* 0x010fe200078e00e1 */
[----:B--2---:R-:W-:-:S02]  /*60fb0*/  MOV R37, R227 ;  /* 0x000000e300257202 */ /* 0x004fc40000000f00 */
[----:B------:R-:W2:Y:S04]  /*60fc0*/  LDL.LU R227, [R1+0x4dc0] ;  /* 0x004dc00001e37983 */ /* 0x000ea80000300800 */
[----:B------:R-:W3:Y:S04]  /*60fd0*/  LDL.LU R225, [R1+0x4dbc] ;  /* 0x004dbc0001e17983 */ /* 0x000ee80000300800 */
[----:B------:R-:W4:Y:S04]  /*60fe0*/  LDL.LU R226, [R1+0x4db8] ;  /* 0x004db80001e27983 */ /* 0x000f280000300800 */
[----:B------:R-:W4:Y:S01]  /*60ff0*/  LDL.LU R40, [R1+0x1d0] ;  /* 0x0001d00001287983 */ /* 0x000f220000300800 */
[----:B------:R-:W-:-:S03]  /*61000*/  IMAD.MOV.U32 R43, RZ, RZ, R224 ;  /* 0x000000ffff2b7224 */ /* 0x000fc600078e00e0 */
[----:B------:R-:W4:Y:S04]  /*61010*/  LDL.LU R41, [R1+0x1d4] ;  /* 0x0001d40001297983 */ /* 0x000f280000300800 */
[----:B------:R-:W4:Y:S04]  /*61020*/  LDL.LU R42, [R1+0x1d8] ;  /* 0x0001d800012a7983 */ /* 0x000f280000300800 */
[----:B------:R-:W4:Y:S04]  /*61030*/  LDL.LU R224, [R1+0x4db4] ;  /* 0x004db40001e07983 */ /* 0x000f280000300800 */
[----:B------:R-:W4:Y:S01]  /*61040*/  LDL.LU R44, [R1+0x1e0] ;  /* 0x0001e000012c7983 */ /* 0x000f220000300800 */
[----:B--2---:R-:W-:Y:S01]  /*61050*/  MOV R47, R227 ;  /* 0x000000e3002f7202 */ /* 0x004fe20000000f00 */
[----:B---3--:R-:W-:Y:S01]  /*61060*/  IMAD.MOV.U32 R46, RZ, RZ, R225 ;  /* 0x000000ffff2e7224 */ /* 0x008fe200078e00e1 */
[----:B----4-:R-:W-:-:S02]  /*61070*/  MOV R45, R226 ;  /* 0x000000e2002d7202 */ /* 0x010fc40000000f00 */
        /* <DEDUP_REMOVED lines=67> */
[----:B------:R-:W1:Y:S01]  /*614b0*/  LDL.LU R224, [R1+0x4d54] ;  /* 0x004d540001e07983 */ /* 0x000e620000300800 */
[----:B--2---:R-:W-:Y:S02]  /*614c0*/  MOV R234, R227 ;  /* 0x000000e300ea7202 */ /* 0x004fe40000000f00 */
[----:B---3--:R-:W-:-:S02]  /*614d0*/  MOV R232, R225 ;  /* 0x000000e100e87202 */ /* 0x008fc40000000f00 */
[----:B------:R-:W1:Y:S01]  /*614e0*/  LDL.LU R225, [R1+0x4d50] ;  /* 0x004d500001e17983 */ /* 0x000e620000300800 */
[----:B----4-:R-:W-:-:S03]  /*614f0*/  IMAD.MOV.U32 R233, RZ, RZ, R226 ;  /* 0x000000ffffe97224 */ /* 0x010fc600078e00e2 */
[----:B------:R-:W1:Y:S04]  /*61500*/  LDL.LU R226, [R1+0x4d4c] ;  /* 0x004d4c0001e27983 */ /* 0x000e680000300800 */
[----:B------:R-:W1:Y:S04]  /*61510*/  LDL.LU R227, [R1+0x4d48] ;  /* 0x004d480001e37983 */ /* 0x000e680000300800 */
[----:B------:R-:W2:Y:S04]  /*61520*/  LDL.LU R235, [R1+0x3ac] ;  /* 0x0003ac0001eb7983 */ /* 0x000ea80000300800 */
[----:B------:R-:W3:Y:S04]  /*61530*/  LDL.LU R236, [R1+0x3b0] ;  /* 0x0003b00001ec7983 */ /* 0x000ee80000300800 */
[----:B------:R-:W3:Y:S04]  /*61540*/  LDL.LU R237, [R1+0x3b4] ;  /* 0x0003b40001ed7983 */ /* 0x000ee80000300800 */
[----:B------:R-:W3:Y:S04]  /*61550*/  LDL.LU R238, [R1+0x3b8] ;  /* 0x0003b80001ee7983 */ /* 0x000ee80000300800 */
[----:B------:R-:W3:Y:S01]  /*61560*/  LDL.LU R239, [R1+0x3bc] ;  /* 0x0003bc0001ef7983 */ /* 0x000ee20000300800 */
[----:B-1----:R-:W-:Y:S03]  /*61570*/  HMMA.1688.F32.TF32 R4, R240, R70, R224 ;  /* 0x00000046f004723c */ /* 0x002fe600000810e0 */
        /* <DEDUP_REMOVED lines=24> */
[----:B------:R1:W-:Y:S04]  /*61700*/  STL [R1+0x4bc4], R4 ;  /* 0x004bc40401007387 */ /* 0x0003e80000100800 */
[----:B------:R1:W-:Y:S04]  /*61710*/  STL [R1+0x4bc0], R5 ;  /* 0x004bc00501007387 */ /* 0x0003e80000100800 */
[----:B------:R1:W-:Y:S04]  /*61720*/  STL [R1+0x4bbc], R6 ;  /* 0x004bbc0601007387 */ /* 0x0003e80000100800 */
[----:B------:R1:W-:Y:S04]  /*61730*/  STL [R1+0x4bb8], R7 ;  /* 0x004bb80701007387 */ /* 0x0003e80000100800 */
[----:B-1----:R-:W3:Y:S04]  /*61740*/  LDL.LU R4, [R1+0x490] ;  /* 0x0004900001047983 */ /* 0x002ee80000300800 */
[----:B------:R-:W3:Y:S04]  /*61750*/  LDL.LU R5, [R1+0x494] ;  /* 0x0004940001057983 */ /* 0x000ee80000300800 */
[----:B------:R-:W3:Y:S04]  /*61760*/  LDL.LU R6, [R1+0x498] ;  /* 0x0004980001067983 */ /* 0x000ee80000300800 */
[----:B------:R-:W3:Y:S04]  /*61770*/  LDL.LU R7, [R1+0x49c] ;  /* 0x00049c0001077983 */ /* 0x000ee80000300800 */
[----:B------:R-:W-:Y:S04]  /*61780*/  LDS R224, [R0+UR12+0xe100] ;  /* 0x00e1000c00e07984 */ /* 0x000fe80008000800 */
[----:B------:R-:W-:Y:S04]  /*61790*/  LDS R226, [R0+UR12+0xf100] ;  /* 0x00f1000c00e27984 */ /* 0x000fe80008000800 */
[----:B------:R-:W-:Y:S04]  /*617a0*/  LDS R225, [R2+UR12+0xe100] ;  /* 0x00e1000c02e17984 */ /* 0x000fe80008000800 */
[----:B------:R-:W1:Y:S01]  /*617b0*/  LDS R227, [R2+UR12+0xf100] ;  /* 0x00f1000c02e37984 */ /* 0x000e620008000800 */
[C---:B----4-:R-:W-:Y:S06]  /*617c0*/  HMMA.1688.F32.TF32 R248, R220.reuse, R78, R248 ;  /* 0x0000004edcf8723c */ /* 0x050fec00000810f8 */
[C---:B--2---:R-:W-:Y:S06]  /*617d0*/  HMMA.1688.F32.TF32 R16, R220.reuse, R86, R16 ;  /* 0x00000056dc10723c */ /* 0x044fec0000081010 */
[C---:B---3--:R-:W-:Y:S06]  /*617e0*/  HMMA.1688.F32.TF32 R24, R220.reuse, R90, R24 ;  /* 0x0000005adc18723c */ /* 0x048fec0000081018 */
[----:B------:R-:W-:-:S15]  /*617f0*/  HMMA.1688.F32.TF32 R4, R220, R82, R4 ;  /* 0x00000052dc04723c */ /* 0x000fde0000081004 */
[----:B------:R-:W-:-:S09]  /*61800*/  NOP ;  /* 0x0000000000007918 */ /* 0x000fd20000000000 */
        /* <DEDUP_REMOVED lines=8> */
[----:B------:R-:W2:Y:S04]  /*61890*/  LDL.LU.64 R250, [R1+0x4d40] ;  /* 0x004d400001fa7983 */ /* 0x000ea80000300a00 */
[----:B------:R-:W3:Y:S04]  /*618a0*/  LDL.LU.64 R248, [R1+0x4d38] ;  /* 0x004d380001f87983 */ /* 0x000ee80000300a00 */
[----:B------:R-:W-:Y:S04]  /*618b0*/  STL.64 [R1+0x830], R24 ;  /* 0x0008301801007387 */ /* 0x000fe80000100a00 */
[----:B------:R4:W-:Y:S04]  /*618c0*/  STL.64 [R1+0x838], R26 ;  /* 0x0008381a01007387 */ /* 0x0009e80000100a00 */
[----:B----4-:R-:W4:Y:S04]  /*618d0*/  LDL.LU.64 R26, [R1+0x4d30] ;  /* 0x004d3000011a7983 */ /* 0x010f280000300a00 */
[----:B------:R-:W3:Y:S04]  /*618e0*/  LDL.LU.64 R24, [R1+0x4d28] ;  /* 0x004d280001187983 */ /* 0x000ee80000300a00 */
[----:B------:R-:W-:Y:S04]  /*618f0*/  STL.64 [R1+0x820], R16 ;  /* 0x0008201001007387 */ /* 0x000fe80000100a00 */
[----:B------:R1:W-:Y:S04]  /*61900*/  STL.64 [R1+0x828], R18 ;  /* 0x0008281201007387 */ /* 0x0003e80000100a00 */
[----:B-1----:R-:W3:Y:S01]  /*61910*/  LDL.LU.64 R18, [R1+0x4d20] ;  /* 0x004d200001127983 */ /* 0x002ee20000300a00 */
[C---:B------:R-:W-:Y:S03]  /*61920*/  HMMA.1688.F32.TF32 R28, R220.reuse, R98, R28 ;  /* 0x00000062dc1c723c */ /* 0x040fe6000008101c */
[----:B------:R-:W3:Y:S03]  /*61930*/  LDL.LU.64 R16, [R1+0x4d18] ;  /* 0x004d180001107983 */ /* 0x000ee60000300a00 */
[C---:B------:R-:W-:Y:S06]  /*61940*/  HMMA.1688.F32.TF32 R20, R220.reuse, R94, R20 ;  /* 0x0000005edc14723c */ /* 0x040fec0000081014 */
[C---:B------:R-:W-:Y:S06]  /*61950*/  HMMA.1688.F32.TF32 R240, R220.reuse, R74, R240 ;  /* 0x0000004adcf0723c */ /* 0x040fec00000810f0 */
[----:B------:R-:W-:Y:S06]  /*61960*/  HMMA.1688.F32.TF32 R236, R220, R70, R236 ;  /* 0x00000046dcec723c */ /* 0x000fec00000810ec */
[C---:B------:R-:W-:Y:S06]  /*61970*/  HMMA.1688.F32.TF32 R232, R224.reuse, R82, R232 ;  /* 0x00000052e0e8723c */ /* 0x040fec00000810e8 */
[C---:B------:R-:W-:Y:S06]  /*61980*/  HMMA.1688.F32.TF32 R220, R224.reuse, R78, R120 ;  /* 0x0000004ee0dc723c */ /* 0x040fec0000081078 */
[C---:B------:R-:W-:Y:S01]  /*61990*/  HMMA.1688.F32.TF32 R120, R224.reuse, R90, R116 ;  /* 0x0000005ae078723c */ /* 0x040fe20000081074 */
[----:B------:R-:W-:Y:S05]  /*619a0*/  STL.64 [R1+0x810], R28 ;  /* 0x0008101c01007387 */ /* 0x000fea0000100a00 */
[C---:B------:R-:W-:Y:S01]  /*619b0*/  HMMA.1688.F32.TF32 R116, R224.reuse, R86, R112 ;  /* 0x00000056e074723c */ /* 0x040fe20000081070 */
[----:B------:R1:W-:Y:S05]  /*619c0*/  STL.64 [R1+0x818], R30 ;  /* 0x0008181e01007387 */ /* 0x0003ea0000100a00 */
[C---:B------:R-:W-:Y:S06]  /*619d0*/  HMMA.1688.F32.TF32 R112, R224.reuse, R98, R108 ;  /* 0x00000062e070723c */ /* 0x040fec000008106c */
[C---:B------:R-:W-:Y:S01]  /*619e0*/  HMMA.1688.F32.TF32 R108, R224.reuse, R94, R104 ;  /* 0x0000005ee06c723c */ /* 0x040fe20000081068 */
[----:B-1----:R-:W3:Y:S04]  /*619f0*/  LDL.LU.64 R30, [R1+0x4d10] ;  /* 0x004d1000011e7983 */ /* 0x002ee80000300a00 */
[----:B------:R-:W3:Y:S01]  /*61a00*/  LDL.LU.64 R28, [R1+0x4d08] ;  /* 0x004d0800011c7983 */ /* 0x000ee20000300a00 */
[C---:B------:R-:W-:Y:S03]  /*61a10*/  HMMA.1688.F32.TF32 R104, R224.reuse, R74, R100 ;  /* 0x0000004ae068723c */ /* 0x040fe60000081064 */
[----:B------:R-:W-:Y:S03]  /*61a20*/  STL.64 [R1+0x800], R20 ;  /* 0x0008001401007387 */ /* 0x000fe60000100a00 */
[----:B------:R-:W-:Y:S01]  /*61a30*/  HMMA.1688.F32.TF32 R100, R224, R70, R64 ;  /* 0x00000046e064723c */ /* 0x000fe20000081040 */
[----:B------:R1:W-:Y:S04]  /*61a40*/  STL.64 [R1+0x808], R22 ;  /* 0x0008081601007387 */ /* 0x0003e80000100a00 */
[----:B------:R-:W-:Y:S01]  /*61a50*/  LDS R224, [R0+UR12+0xe200] ;  /* 0x00e2000c00e07984 */ /* 0x000fe20008000800 */
[C---:B------:R-:W-:Y:S03]  /*61a60*/  HMMA.1688.F32.TF32 R64, R228.reuse, R82, R60 ;  /* 0x00000052e440723c */ /* 0x040fe6000008103c */
[----:B------:R-:W-:Y:S03]  /*61a70*/  LDS R226, [R0+UR12+0xf200] ;  /* 0x00f2000c00e27984 */ /* 0x000fe60008000800 */
[C---:B------:R-:W-:Y:S01]  /*61a80*/  HMMA.1688.F32.TF32 R60, R228.reuse, R78, R56 ;  /* 0x0000004ee43c723c */ /* 0x040fe20000081038 */
[----:B-1----:R-:W3:Y:S04]  /*61a90*/  LDL.LU.64 R22, [R1+0x4d00] ;  /* 0x004d000001167983 */ /* 0x002ee80000300a00 */
[----:B------:R-:W3:Y:S01]  /*61aa0*/  LDL.LU.64 R20, [R1+0x4cf8] ;  /* 0x004cf80001147983 */ /* 0x000ee20000300a00 */
[C---:B------:R-:W-:Y:S03]  /*61ab0*/  HMMA.1688.F32.TF32 R56, R228.reuse, R90, R52 ;  /* 0x0000005ae438723c */ /* 0x040fe60000081034 */
[----:B------:R-:W-:Y:S04]  /*61ac0*/  STL.64 [R1+0x7f0], R240 ;  /* 0x0007f0f001007387 */ /* 0x000fe80000100a00 */
[----:B------:R-:W-:Y:S01]  /*61ad0*/  STL.64 [R1+0x7f8], R242 ;  /* 0x0007f8f201007387 */ /* 0x000fe20000100a00 */
        /* <DEDUP_REMOVED lines=12> */
[----:B------:R-:W-:Y:S03]  /*61ba0*/  HMMA.1688.F32.TF32 R36, R228, R70, R32 ;  /* 0x00000046e424723c */ /* 0x000fe60000081020 */
        /* <DEDUP_REMOVED lines=24> */
[----:B------:R-:W-:Y:S04]  /*61d30*/  STL.64 [R1+0x2c0], R40 ;  /* 0x0002c02801007387 */ /* 0x000fe80000100a00 */
[----:B------:R-:W-:Y:S04]  /*61d40*/  STL.64 [R1+0x2c8], R42 ;  /* 0x0002c82a01007387 */ /* 0x000fe80000100a00 */
[----:B------:R1:W-:Y:S01]  /*61d50*/  STL.64 [R1+0x40], R36 ;  /* 0x0000402401007387 */ /* 0x0003e20000100a00 */
[----:B------:R-:W-:-:S03]  /*61d60*/  MOV R245, R13 ;  /* 0x0000000d00f57202 */ /* 0x000fc60000000f00 */
[----:B------:R1:W-:Y:S01]  /*61d70*/  STL.64 [R1+0x48], R38 ;  /* 0x0000482601007387 */ /* 0x0003e20000100a00 */
[----:B------:R-:W-:-:S03]  /*61d80*/  IMAD.MOV.U32 R246, RZ, RZ, R14 ;  /* 0x000000fffff67224 */ /* 0x000fc600078e000e */
[----:B------:R-:W3:Y:S01]  /*61d90*/  LDL.LU R12, [R1+0x4cf0] ;  /* 0x004cf000010c7983 */ /* 0x000ee20000300800 */
[----:B------:R-:W-:-:S03]  /*61da0*/  MOV R247, R8 ;  /* 0x0000000800f77202 */ /* 0x000fc60000000f00 */
[----:B------:R4:W-:Y:S04]  /*61db0*/  STL.64 [R1+0x20], R32 ;  /* 0x0000202001007387 */ /* 0x0009e80000100a00 */
[----:B------:R2:W-:Y:S04]  /*61dc0*/  STL.64 [R1+0x28], R34 ;  /* 0x0000282201007387 */ /* 0x0005e80000100a00 */
[----:B------:R-:W3:Y:S04]  /*61dd0*/  LDL.LU R13, [R1+0x4cec] ;  /* 0x004cec00010d7983 */ /* 0x000ee80000300800 */
[----:B------:R-:W3:Y:S04]  /*61de0*/  LDL.LU R14, [R1+0x4ce8] ;  /* 0x004ce800010e7983 */ /* 0x000ee80000300800 */
[----:B------:R-:W3:Y:S01]  /*61df0*/  LDL.LU R8, [R1+0x4ce4] ;  /* 0x004ce40001087983 */ /* 0x000ee20000300800 */
[----:B-1----:R-:W-:-:S03]  /*61e00*/  IMAD.MOV.U32 R36, RZ, RZ, R9 ;  /* 0x000000ffff247224 */ /* 0x002fc600078e0009 */
[----:B------:R-:W3:Y:S01]  /*61e10*/  LDL.LU R40, [R1+0x470] ;  /* 0x0004700001287983 */ /* 0x000ee20000300800 */
[----:B------:R-:W-:-:S03]  /*61e20*/  MOV R37, R10 ;  /* 0x0000000a00257202 */ /* 0x000fc60000000f00 */
[----:B------:R-:W3:Y:S01]  /*61e30*/  LDL.LU R41, [R1+0x474] ;  /* 0x0004740001297983 */ /* 0x000ee20000300800 */
[----:B------:R-:W-:-:S03]  /*61e40*/  IMAD.MOV.U32 R38, RZ, RZ, R11 ;  /* 0x000000ffff267224 */ /* 0x000fc600078e000b */
[----:B------:R-:W3:Y:S01]  /*61e50*/  LDL.LU R42, [R1+0x478] ;  /* 0x00047800012a7983 */ /* 0x000ee20000300800 */
[----:B------:R-:W-:-:S03]  /*61e60*/  MOV R39, R15 ;  /* 0x0000000f00277202 */ /* 0x000fc60000000f00 */
[----:B------:R-:W3:Y:S04]  /*61e70*/  LDL.LU R43, [R1+0x47c] ;  /* 0x00047c00012b7983 */ /* 0x000ee80000300800 */
[----:B------:R-:W3:Y:S04]  /*61e80*/  LDL.LU R9, [R1+0x4ce0] ;  /* 0x004ce00001097983 */ /* 0x000ee80000300800 */
[----:B------:R-:W3:Y:S01]  /*61e90*/  LDL.LU R10, [R1+0x4cdc] ;  /* 0x004cdc00010a7983 */ /* 0x000ee20000300800 */
[----:B----4-:R-:W-:-:S03]  /*61ea0*/  MOV R33, R27 ;  /* 0x0000001b00217202 */ /* 0x010fc60000000f00 */
[----:B------:R-:W4:Y:S01]  /*61eb0*/  LDL.LU R11, [R1+0x4cd8] ;  /* 0x004cd800010b7983 */ /* 0x000f220000300800 */
[----:B--2---:R-:W-:-:S03]  /*61ec0*/  IMAD.MOV.U32 R34, RZ, RZ, R251 ;  /* 0x000000ffff227224 */ /* 0x004fc600078e00fb */
[----:B------:R-:W2:Y:S04]  /*61ed0*/  LDL.LU R15, [R1+0x4cd4] ;  /* 0x004cd400010f7983 */ /* 0x000ea80000300800 */
[----:B------:R-:W-:Y:S04]  /*61ee0*/  LDS R220, [R3+UR12+0xe180] ;  /* 0x00e1800c03dc7984 */ /* 0x000fe80008000800 */
[----:B------:R-:W-:Y:S04]  /*61ef0*/  LDS R222, [R3+UR12+0xf180] ;  /* 0x00f1800c03de7984 */ /* 0x000fe80008000800 */
[----:B------:R-:W-:Y:S01]  /*61f00*/  LDS R221, [R252+UR12+0xe180] ;  /* 0x00e1800cfcdd7984 */ /* 0x000fe20008000800 */
[----:B---3--:R-:W-:-:S03]  /*61f10*/  IMAD.MOV.U32 R32, RZ, RZ, R19 ;  /* 0x000000ffff207224 */ /* 0x008fc600078e0013 */
[----:B------:R-:W1:Y:S04]  /*61f20*/  LDS R223, [R252+UR12+0xf180] ;  /* 0x00f1800cfcdf7984 */ /* 0x000e680008000800 */
[----:B------:R-:W3:Y:S04]  /*61f30*/  LDL.LU R19, [R1+0x4cd0] ;  /* 0x004cd00001137983 */ /* 0x000ee80000300800 */
[----:B------:R-:W3:Y:S04]  /*61f40*/  LDL.LU R27, [R1+0x4ccc] ;  /* 0x004ccc00011b7983 */ /* 0x000ee80000300800 */
[----:B------:R-:W3:Y:S04]  /*61f50*/  LDL.LU R251, [R1+0x4cc8] ;  /* 0x004cc80001fb7983 */ /* 0x000ee80000300800 */
[----:B------:R-:W2:Y:S04]  /*61f60*/  LDL.LU R35, [R1+0x45c] ;  /* 0x00045c0001237983 */ /* 0x000ea80000300800 */
[----:B------:R-:W-:Y:S04]  /*61f70*/  LDS R225, [R2+UR12+0xe200] ;  /* 0x00e2000c02e17984 */ /* 0x000fe80008000800 */
[----:B------:R-:W3:Y:S04]  /*61f80*/  LDS R227, [R2+UR12+0xf200] ;  /* 0x00f2000c02e37984 */ /* 0x000ee80008000800 */
[----:B------:R-:W-:Y:S04]  /*61f90*/  LDS R228, [R3+UR12+0xe200] ;  /* 0x00e2000c03e47984 */ /* 0x000fe80008000800 */
[----:B------:R-:W-:Y:S04]  /*61fa0*/  LDS R230, [R3+UR12+0xf200] ;  /* 0x00f2000c03e67984 */ /* 0x000fe80008000800 */
[----:B------:R-:W-:Y:S01]  /*61fb0*/  LDS R229, [R252+UR12+0xe200] ;  /* 0x00e2000cfce57984 */ /* 0x000fe20008000800 */
[----:B-1----:R-:W-:Y:S03]  /*61fc0*/  HMMA.1688.F32.TF32 R36, R220, R78, R36 ;  /* 0x0000004edc24723c */ /* 0x002fe60000081024 */
[----:B------:R-:W1:-:S15]  /*61fd0*/  LDS R231, [R252+UR12+0xf200] ;  /* 0x00f2000cfce77984 */ /* 0x000e5e0008000800 */
[----:B------:R-:W-:-:S06]  /*61fe0*/  NOP ;  /* 0x0000000000007918 */ /* 0x000fcc0000000000 */
[----:B------:R-:W-:Y:S01]  /*61ff0*/  MOV R93, R38 ;  /* 0x00000026005d7202 */ /* 0x000fe20000000f00 */
[----:B------:R-:W-:Y:S01]  /*62000*/  IMAD.MOV.U32 R92, RZ, RZ, R39 ;  /* 0x000000ffff5c7224 */ /* 0x000fe200078e0027 */
[----:B------:R-:W-:Y:S06]  /*62010*/  HMMA.1688.F32.TF32 R40, R220, R82, R40 ;  /* 0x00000052dc28723c */ /* 0x000fec0000081028 */
[----:B----4-:R-:W-:Y:S06]  /*62020*/  HMMA.1688.F32.TF32 R8, R216, R78, R8 ;  /* 0x0000004ed808723c */ /* 0x010fec0000081008 */
[----:B--2---:R-:W-:-:S15]  /*62030*/  HMMA.1688.F32.TF32 R32, R220, R90, R32 ;  /* 0x0000005adc20723c */ /* 0x004fde0000081020 */
[----:B------:R-:W-:-:S02]  /*62040*/  NOP ;  /* 0x0000000000007918 */ /* 0x000fc40000000000 */
[----:B------:R-:W-:Y:S04]  /*62050*/  STL [R1+0x4bb4], R10 ;  /* 0x004bb40a01007387 */ /* 0x000fe80000100800 */
[----:B------:R-:W-:Y:S04]  /*62060*/  STL [R1+0x4bb0], R11 ;  /* 0x004bb00b01007387 */ /* 0x000fe80000100800 */
[----:B------:R-:W-:Y:S04]  /*62070*/  STL.64 [R1+0x7e0], R40 ;  /* 0x0007e02801007387 */ /* 0x000fe80000100a00 */
[----:B------:R-:W-:Y:S04]  /*62080*/  STL.64 [R1+0x7e8], R42 ;  /* 0x0007e82a01007387 */ /* 0x000fe80000100a00 */
[----:B------:R-:W2:Y:S04]  /*62090*/  LDL.LU R240, [R1+0x230] ;  /* 0x0002300001f07983 */ /* 0x000ea80000300800 */
[----:B------:R-:W-:Y:S04]  /*620a0*/  STL.64 [R1+0x7c0], R32 ;  /* 0x0007c02001007387 */ /* 0x000fe80000100a00 */
[----:B------:R4:W-:Y:S04]  /*620b0*/  STL.64 [R1+0x7c8], R34 ;  /* 0x0007c82201007387 */ /* 0x0009e80000100a00 */
[----:B------:R-:W2:Y:S04]  /*620c0*/  LDL.LU R241, [R1+0x234] ;  /* 0x0002340001f17983 */ /* 0x000ea80000300800 */
[----:B------:R-:W2:Y:S01]  /*620d0*/  LDL.LU R242, [R1+0x238] ;  /* 0x0002380001f27983 */ /* 0x000ea20000300800 */
[----:B----4-:R-:W-:Y:S03]  /*620e0*/  HMMA.1688.F32.TF32 R32, R220, R86, R244 ;  /* 0x00000056dc20723c */ /* 0x010fe600000810f4 */
[----:B------:R-:W2:Y:S04]  /*620f0*/  LDL.LU R243, [R1+0x23c] ;  /* 0x00023c0001f37983 */ /* 0x000ea80000300800 */
[----:B------:R-:W4:Y:S04]  /*62100*/  LDL.LU R236, [R1+0x10] ;  /* 0x0000100001ec7983 */ /* 0x000f280000300800 */
[----:B------:R-:W4:Y:S04]  /*62110*/  LDL.LU R237, [R1+0x14] ;  /* 0x0000140001ed7983 */ /* 0x000f280000300800 */
[----:B------:R-:W4:Y:S04]  /*62120*/  LDL.LU R238, [R1+0x18] ;  /* 0x0000180001ee7983 */ /* 0x000f280000300800 */
[----:B------:R-:W4:Y:S04]  /*62130*/  LDL.LU R239, [R1+0x1c] ;  /* 0x00001c0001ef7983 */ /* 0x000f280000300800 */
[----:B------:R-:W2:Y:S04]  /*62140*/  LDL.LU R244, [R1+0x260] ;  /* 0x0002600001f47983 */ /* 0x000ea80000300800 */
[----:B------:R1:W-:Y:S01]  /*62150*/  STL.64 [R1+0x7b0], R32 ;  /* 0x0007b02001007387 */ /* 0x0003e20000100a00 */
[----:B------:R-:W-:-:S03]  /*62160*/  MOV R10, R36 ;  /* 0x00000024000a7202 */ /* 0x000fc60000000f00 */
[----:B------:R3:W-:Y:S01]  /*62170*/  STL.64 [R1+0x7b8], R34 ;  /* 0x0007b82201007387 */ /* 0x0007e20000100a00 */
[----:B------:R-:W-:-:S03]  /*62180*/  IMAD.MOV.U32 R11, RZ, RZ, R37 ;  /* 0x000000ffff0b7224 */ /* 0x000fc600078e0025 */
        /* <DEDUP_REMOVED lines=63> */
[----:B------:R-:W3:Y:S04]  /*62580*/  LDL.LU R232, [R1] ;  /* 0x0000000001e87983 */ /* 0x000ee80000300800 */
[----:B------:R-:W3:Y:S04]  /*62590*/  LDL.LU R233, [R1+0x4] ;  /* 0x0000040001e97983 */ /* 0x000ee80000300800 */
[----:B------:R-:W3:Y:S04]  /*625a0*/  LDL.LU R234, [R1+0x8] ;  /* 0x0000080001ea7983 */ /* 0x000ee80000300800 */
[----:B------:R-:W3:Y:S01]  /*625b0*/  LDL.LU R235, [R1+0xc] ;  /* 0x00000c0001eb7983 */ /* 0x000ee20000300800 */
[C---:B----4-:R-:W-:Y:S06]  /*625c0*/  HMMA.1688.F32.TF32 R56, R224.reuse, R98, R56 ;  /* 0x00000062e038723c */ /* 0x050fec0000081038 */
[C---:B--2---:R-:W-:Y:S06]  /*625d0*/  HMMA.1688.F32.TF32 R60, R224.reuse, R86, R60 ;  /* 0x00000056e03c723c */ /* 0x044fec000008103c */
[----:B------:R-:W-:Y:S06]  /*625e0*/  HMMA.1688.F32.TF32 R100, R224, R78, R100 ;  /* 0x0000004ee064723c */ /* 0x000fec0000081064 */
[C---:B------:R-:W-:Y:S06]  /*625f0*/  HMMA.1688.F32.TF32 R116, R220.reuse, R94, R116 ;  /* 0x0000005edc74723c */ /* 0x040fec0000081074 */
[C---:B------:R-:W-:Y:S06]  /*62600*/  HMMA.1688.F32.TF32 R120, R220.reuse, R98, R120 ;  /* 0x00000062dc78723c */ /* 0x040fec0000081078 */
[C---:B------:R-:W-:Y:S06]  /*62610*/  HMMA.1688.F32.TF32 R112, R220.reuse, R74, R112 ;  /* 0x0000004adc70723c */ /* 0x040fec0000081070 */
[----:B------:R-:W-:Y:S11]  /*62620*/  HMMA.1688.F32.TF32 R220, R220, R70, R108 ;  /* 0x00000046dcdc723c */ /* 0x000ff6000008106c */
[----:B------:R-:W-:Y:S04]  /*62630*/  STL.64 [R1+0x7a0], R120 ;  /* 0x0007a07801007387 */ /* 0x000fe80000100a00 */
[----:B------:R1:W-:Y:S01]  /*62640*/  STL.64 [R1+0x7a8], R122 ;  /* 0x0007a87a01007387 */ /* 0x0003e20000100a00 */
[C---:B------:R-:W-:Y:S03]  /*62650*/  HMMA.1688.F32.TF32 R104, R224.reuse, R82, R104 ;  /* 0x00000052e068723c */ /* 0x040fe60000081068 */
[----:B-1----:R-:W2:Y:S04]  /*62660*/  LDL.LU.64 R122, [R1+0x4cc0] ;  /* 0x004cc000017a7983 */ /* 0x002ea80000300a00 */
[----:B------:R-:W2:Y:S04]  /*62670*/  LDL.LU.64 R120, [R1+0x4cb8] ;  /* 0x004cb80001787983 */ /* 0x000ea80000300a00 */
[----:B------:R-:W-:Y:S01]  /*62680*/  STL.64 [R1+0x790], R116 ;  /* 0x0007907401007387 */ /* 0x000fe20000100a00 */
[C---:B------:R-:W-:Y:S03]  /*62690*/  HMMA.1688.F32.TF32 R64, R224.reuse, R90, R64 ;  /* 0x0000005ae040723c */ /* 0x040fe60000081040 */
[----:B------:R1:W-:Y:S04]  /*626a0*/  STL.64 [R1+0x798], R118 ;  /* 0x0007987601007387 */ /* 0x0003e80000100a00 */
[----:B-1----:R-:W4:Y:S04]  /*626b0*/  LDL.LU.64 R118, [R1+0x4cb0] ;  /* 0x004cb00001767983 */ /* 0x002f280000300a00 */
[----:B------:R-:W4:Y:S04]  /*626c0*/  LDL.LU.64 R116, [R1+0x4ca8] ;  /* 0x004ca80001747983 */ /* 0x000f280000300a00 */
[----:B------:R-:W-:Y:S04]  /*626d0*/  STL.64 [R1+0x780], R112 ;  /* 0x0007807001007387 */ /* 0x000fe80000100a00 */
[----:B------:R1:W-:Y:S01]  /*626e0*/  STL.64 [R1+0x788], R114 ;  /* 0x0007887201007387 */ /* 0x0003e20000100a00 */
[C---:B------:R-:W-:Y:S03]  /*626f0*/  HMMA.1688.F32.TF32 R52, R224.reuse, R94, R52 ;  /* 0x0000005ee034723c */ /* 0x040fe60000081034 */
[----:B-1----:R-:W4:Y:S04]  /*62700*/  LDL.LU.64 R114, [R1+0x4ca0] ;  /* 0x004ca00001727983 */ /* 0x002f280000300a00 */
[----:B------:R-:W4:Y:S04]  /*62710*/  LDL.LU.64 R112, [R1+0x4c98] ;  /* 0x004c980001707983 */ /* 0x000f280000300a00 */
[----:B------:R-:W2:Y:S04]  /*62720*/  LDL.LU.64 R110, [R1+0x4c90] ;  /* 0x004c9000016e7983 */ /* 0x000ea80000300a00 */
[----:B------:R-:W2:Y:S04]  /*62730*/  LDL.LU.64 R108, [R1+0x4c88] ;  /* 0x004c8800016c7983 */ /* 0x000ea80000300a00 */
[----:B------:R1:W-:Y:S04]  /*62740*/  STL.64 [R1+0x6c0], R220 ;  /* 0x0006c0dc01007387 */ /* 0x0003e80000100a00 */
[----:B------:R1:W-:Y:S01]  /*62750*/  STL.64 [R1+0x6c8], R222 ;  /* 0x0006c8de01007387 */ /* 0x0003e20000100a00 */
[C---:B------:R-:W-:Y:S03]  /*62760*/  HMMA.1688.F32.TF32 R48, R224.reuse, R74, R48 ;  /* 0x0000004ae030723c */ /* 0x040fe60000081030 */
[----:B-1----:R-:W4:Y:S04]  /*62770*/  LDL.LU R220, [R1+0x240] ;  /* 0x0002400001dc7983 */ /* 0x002f280000300800 */
        /* <DEDUP_REMOVED lines=9> */
[----:B------:R1:W-:Y:S01]  /*62810*/  STL.64 [R1+0x6a8], R102 ;  /* 0x0006a86601007387 */ /* 0x0003e20000100a00 */
[----:B------:R-:W-:Y:S01]  /*62820*/  MOV R77, R58 ;  /* 0x0000003a004d7202 */ /* 0x000fe20000000f00 */
[----:B------:R-:W-:-:S02]  /*62830*/  IMAD.MOV.U32 R76, RZ, RZ, R59 ;  /* 0x000000ffff4c7224 */ /* 0x000fc400078e003b */
        /* <DEDUP_REMOVED lines=14> */
[----:B------:R-:W-:Y:S04]  /*62920*/  STL.64 [R1+0x660], R52 ;  /* 0x0006603401007387 */ /* 0x000fe80000100a00 */
[----:B------:R1:W-:Y:S01]  /*62930*/  STL.64 [R1+0x668], R54 ;  /* 0x0006683601007387 */ /* 0x0003e20000100a00 */
[C---:B------:R-:W-:Y:S03]  /*62940*/  HMMA.1688.F32.TF32 R40, R228.reuse, R82, R40 ;  /* 0x00000052e428723c */ /* 0x040fe60000081028 */
[----:B-1----:R-:W2:Y:S04]  /*62950*/  LDL.LU.64 R54, [R1+0x4c30] ;  /* 0x004c300001367983 */ /* 0x002ea80000300a00 */
[----:B------:R-:W2:Y:S04]  /*62960*/  LDL.LU.64 R52, [R1+0x4c28] ;  /* 0x004c280001347983 */ /* 0x000ea80000300a00 */
[----:B------:R-:W-:Y:S04]  /*62970*/  STL.64 [R1+0x650], R48 ;  /* 0x0006503001007387 */ /* 0x000fe80000100a00 */
[----:B------:R1:W-:Y:S01]  /*62980*/  STL.64 [R1+0x658], R50 ;  /* 0x0006583201007387 */ /* 0x0003e20000100a00 */
[C---:B------:R-:W-:Y:S03]  /*62990*/  HMMA.1688.F32.TF32 R36, R228.reuse, R78, R36 ;  /* 0x0000004ee424723c */ /* 0x040fe60000081024 */
[----:B-1----:R-:W2:Y:S04]  /*629a0*/  LDL.LU.64 R50, [R1+0x4c20] ;  /* 0x004c200001327983 */ /* 0x002ea80000300a00 */
[----:B------:R-:W2:Y:S04]  /*629b0*/  LDL.LU.64 R48, [R1+0x4c18] ;  /* 0x004c180001307983 */ /* 0x000ea80000300a00 */
[----:B------:R-:W2:Y:S04]  /*629c0*/  LDL.LU.64 R46, [R1+0x4c10] ;  /* 0x004c1000012e7983 */ /* 0x000ea80000300a00 */
[----:B------:R-:W2:Y:S04]  /*629d0*/  LDL.LU.64 R44, [R1+0x4c08] ;  /* 0x004c0800012c7983 */ /* 0x000ea80000300a00 */
[----:B------:R1:W-:Y:S04]  /*629e0*/  STL.64 [R1+0x570], R224 ;  /* 0x000570e001007387 */ /* 0x0003e80000100a00 */
[----:B------:R3:W-:Y:S04]  /*629f0*/  STL.64 [R1+0x578], R226 ;  /* 0x000578e201007387 */ /* 0x0007e80000100a00 */
[----:B-1----:R-:W2:Y:S04]  /*62a00*/  LDL.LU R224, [R1+0x250] ;  /* 0x0002500001e07983 */ /* 0x002ea80000300800 */
[----:B------:R-:W2:Y:S04]  /*62a10*/  LDL.LU R225, [R1+0x254] ;  /* 0x0002540001e17983 */ /* 0x000ea80000300800 */
[----:B---3--:R-:W2:Y:S04]  /*62a20*/  LDL.LU R226, [R1+0x258] ;  /* 0x0002580001e27983 */ /* 0x008ea80000300800 */
[----:B------:R-:W2:Y:S04]  /*62a30*/  LDL.LU R227, [R1+0x25c] ;  /* 0x00025c0001e37983 */ /* 0x000ea80000300800 */
[----:B------:R-:W-:Y:S04]  /*62a40*/  STL.64 [R1+0x560], R40 ;  /* 0x0005602801007387 */ /* 0x000fe80000100a00 */
[----:B------:R1:W-:Y:S04]  /*62a50*/  STL.64 [R1+0x568], R42 ;  /* 0x0005682a01007387 */ /* 0x0003e80000100a00 */
[----:B-1----:R-:W3:Y:S04]  /*62a60*/  LDL.LU.64 R42, [R1+0x4c00] ;  /* 0x004c0000012a7983 */ /* 0x002ee80000300a00 */
[----:B------:R-:W3:Y:S04]  /*62a70*/  LDL.LU.64 R40, [R1+0x4bf8] ;  /* 0x004bf80001287983 */ /* 0x000ee80000300a00 */
[----:B------:R-:W-:Y:S04]  /*62a80*/  STL.64 [R1+0x550], R36 ;  /* 0x0005502401007387 */ /* 0x000fe80000100a00 */
[----:B------:R1:W-:Y:S04]  /*62a90*/  STL.64 [R1+0x558], R38 ;  /* 0x0005582601007387 */ /* 0x0003e80000100a00 */
[----:B-1----:R-:W3:Y:S04]  /*62aa0*/  LDL.LU.64 R38, [R1+0x4bf0] ;  /* 0x004bf00001267983 */ /* 0x002ee80000300a00 */
[----:B------:R-:W3:Y:S01]  /*62ab0*/  LDL.LU.64 R36, [R1+0x4be8] ;  /* 0x004be80001247983 */ /* 0x000ee20000300a00 */
        /* <DEDUP_REMOVED lines=20> */
[----:B------:R-:W1:Y:S01]  /*62c00*/  LDS R219, [R2+UR12+0xf280] ;  /* 0x00f2800c02db7984 */ /* 0x000e620008000800 */
[----:B----4-:R-:W-:-:S15]  /*62c10*/  HMMA.1688.F32.TF32 R220, R228, R94, R220 ;  /* 0x0000005ee4dc723c */ /* 0x010fde00000810dc */
[----:B------:R-:W-:-:S09]  /*62c20*/  NOP ;  /* 0x0000000000007918 */ /* 0x000fd20000000000 */
[----:B------:R-:W-:Y:S01]  /*62c30*/  MOV R97, R222 ;  /* 0x000000de00617202 */ /* 0x000fe20000000f00 */
[----:B------:R-:W-:Y:S01]  /*62c40*/  IMAD.MOV.U32 R96, RZ, RZ, R223 ;  /* 0x000000ffff607224 */ /* 0x000fe200078e00df */
[----:B--2---:R-:W-:-:S15]  /*62c50*/  HMMA.1688.F32.TF32 R224, R228, R98, R224 ;  /* 0x00000062e4e0723c */ /* 0x004fde00000810e0 */
[----:B------:R-:W-:-:S08]  /*62c60*/  NOP ;  /* 0x0000000000007918 */ /* 0x000fd00000000000 */
[----:B------:R-:W-:Y:S04]  /*62c70*/  STL.64 [R1+0x520], R224 ;  /* 0x000520e001007387 */ /* 0x000fe80000100a00 */
[----:B------:R2:W-:Y:S02]  /*62c80*/  STL.64 [R1+0x528], R226 ;  /* 0x000528e201007387 */ /* 0x0005e40000100a00 */
[----:B--2---:R-:W-:Y:S06]  /*62c90*/  HMMA.1688.F32.TF32 R224, R228, R74, R240 ;  /* 0x0000004ae4e0723c */ /* 0x004fec00000810f0 */
[C---:B-1----:R-:W-:Y:S06]  /*62ca0*/  HMMA.1688.F32.TF32 R240, R216.reuse, R82, R232 ;  /* 0x00000052d8f0723c */ /* 0x042fec00000810e8 */
[----:B---3--:R-:W-:Y:S01]  /*62cb0*/  HMMA.1688.F32.TF32 R232, R216, R86, R36 ;  /* 0x00000056d8e8723c */ /* 0x008fe20000081024 */
[----:B------:R-:W-:Y:S04]  /*62cc0*/  LDS R36, [R3+UR12+0xe280] ;  /* 0x00e2800c03247984 */ /* 0x000fe80008000800 */
[----:B------:R-:W-:Y:S04]  /*62cd0*/  LDS R38, [R3+UR12+0xf280] ;  /* 0x00f2800c03267984 */ /* 0x000fe80008000800 */
[----:B------:R-:W-:Y:S04]  /*62ce0*/  LDS R37, [R252+UR12+0xe280] ;  /* 0x00e2800cfc257984 */ /* 0x000fe80008000800 */
[----:B------:R-:W1:Y:S04]  /*62cf0*/  LDS R39, [R252+UR12+0xf280] ;  /* 0x00f2800cfc277984 */ /* 0x000e680008000800 */
[----:B------:R2:W-:Y:S02]  /*62d00*/  STL.64 [R1+0x510], R220 ;  /* 0x000510dc01007387 */ /* 0x0005e40000100a00 */
[----:B--2---:R-:W-:Y:S02]  /*62d10*/  HMMA.1688.F32.TF32 R220, R228, R70, R236 ;  /* 0x00000046e4dc723c */ /* 0x004fe400000810ec */
[----:B------:R-:W-:-:S15]  /*62d20*/  STL.64 [R1+0x500], R224 ;  /* 0x000500e001007387 */ /* 0x000fde0000100a00 */
[----:B------:R-:W-:-:S07]  /*62d30*/  NOP ;  /* 0x0000000000007918 */ /* 0x000fce0000000000 */
[----:B------:R-:W-:Y:S01]  /*62d40*/  MOV R89, R220 ;  /* 0x000000dc00597202 */ /* 0x000fe20000000f00 */
[----:B------:R-:W-:Y:S01]  /*62d50*/  IMAD.MOV.U32 R88, RZ, RZ, R221 ;  /* 0x000000ffff587224 */ /* 0x000fe200078e00dd */
[----:B------:R-:W-:Y:S01]  /*62d60*/  MOV R85, R222 ;  /* 0x000000de00557202 */ /* 0x000fe20000000f00 */
[----:B------:R-:W-:Y:S02]  /*62d70*/  IMAD.MOV.U32 R84, RZ, RZ, R223 ;  /* 0x000000ffff547224 */ /* 0x000fe400078e00df */
[----:B------:R-:W-:Y:S06]  /*62d80*/  HMMA.1688.F32.TF32 R220, R216, R74, R48 ;  /* 0x0000004ad8dc723c */ /* 0x000fec0000081030 */
[-C--:B-1----:R-:W-:Y:S06]  /*62d90*/  HMMA.1688.F32.TF32 R48, R36, R78.reuse, R60 ;  /* 0x0000004e2430723c */ /* 0x082fec000008103c */
[C---:B------:R-:W-:Y:S01]  /*62da0*/  HMMA.1688.F32.TF32 R244, R216.reuse, R78, R244 ;  /* 0x0000004ed8f4723c */ /* 0x040fe200000810f4 */
[----:B------:R-:W-:Y:S05]  /*62db0*/  STL.64 [R1+0x508], R226 ;  /* 0x000508e201007387 */ /* 0x000fea0000100a00 */
[C---:B------:R-:W-:Y:S01]  /*62dc0*/  HMMA.1688.F32.TF32 R236, R216.reuse, R90, R32 ;  /* 0x0000005ad8ec723c */ /* 0x040fe20000081020 */
[----:B------:R1:W-:Y:S04]  /*62dd0*/  STL [R1+0x4b7c], R240 ;  /* 0x004b7cf001007387 */ /* 0x0003e80000100800 */
[----:B------:R2:W-:Y:S01]  /*62de0*/  STL [R1+0x4b78], R241 ;  /* 0x004b78f101007387 */ /* 0x0005e20000100800 */
[----:B------:R-:W-:Y:S03]  /*62df0*/  HMMA.1688.F32.TF32 R228, R216, R98, R40 ;  /* 0x00000062d8e4723c */ /* 0x000fe60000081028 */
[----:B------:R3:W-:Y:S03]  /*62e00*/  STL [R1+0x4b74], R242 ;  /* 0x004b74f201007387 */ /* 0x0007e60000100800 */
[----:B-1----:R-:W-:Y:S01]  /*62e10*/  MOV R240, R48 ;  /* 0x0000003000f07202 */ /* 0x002fe20000000f00 */
[----:B------:R1:W-:Y:S01]  /*62e20*/  STL [R1+0x4b70], R243 ;  /* 0x004b70f301007387 */ /* 0x0003e20000100800 */
[----:B--2---:R-:W-:-:S03]  /*62e30*/  IMAD.MOV.U32 R241, RZ, RZ, R49 ;  /* 0x000000fffff17224 */ /* 0x004fc600078e0031 */
[----:B------:R-:W-:Y:S01]  /*62e40*/  LDS R40, [R0+UR12+0xe300] ;  /* 0x00e3000c00287984 */ /* 0x000fe20008000800 */
[----:B---3--:R-:W-:-:S03]  /*62e50*/  MOV R242, R50 ;  /* 0x0000003200f27202 */ /* 0x008fc60000000f00 */
[----:B------:R-:W-:Y:S01]  /*62e60*/  LDS R42, [R0+UR12+0xf300] ;  /* 0x00f3000c002a7984 */ /* 0x000fe20008000800 */
[----:B-1----:R-:W-:Y:S02]  /*62e70*/  IMAD.MOV.U32 R243, RZ, RZ, R51 ;  /* 0x000000fffff37224 */ /* 0x002fe400078e0033 */
[----:B------:R-:W-:Y:S01]  /*62e80*/  HMMA.1688.F32.TF32 R48, R36, R90, R64 ;  /* 0x0000005a2430723c */ /* 0x000fe20000081040 */
[----:B------:R-:W-:Y:S04]  /*62e90*/  STL [R1+0x4b88], R244 ;  /* 0x004b88f401007387 */ /* 0x000fe80000100800 */
[----:B------:R-:W-:Y:S04]  /*62ea0*/  STL [R1+0x4b84], R245 ;  /* 0x004b84f501007387 */ /* 0x000fe80000100800 */
[----:B------:R-:W-:Y:S04]  /*62eb0*/  STL [R1+0x4b80], R246 ;  /* 0x004b80f601007387 */ /* 0x000fe80000100800 */
[----:B------:R1:W-:Y:S04]  /*62ec0*/  STL [R1+0x4b6c], R247 ;  /* 0x004b6cf701007387 */ /* 0x0003e80000100800 */
[----:B------:R-:W-:Y:S04]  /*62ed0*/  STL [R1+0x4b94], R236 ;  /* 0x004b94ec01007387 */ /* 0x000fe80000100800 */
[----:B------:R-:W-:Y:S04]  /*62ee0*/  STL [R1+0x4b90], R237 ;  /* 0x004b90ed01007387 */ /* 0x000fe80000100800 */
[----:B------:R-:W-:Y:S04]  /*62ef0*/  STL [R1+0x4b8c], R238 ;  /* 0x004b8cee01007387 */ /* 0x000fe80000100800 */
[----:B------:R2:W-:Y:S04]  /*62f00*/  STL [R1+0x4b68], R239 ;  /* 0x004b68ef01007387 */ /* 0x0005e80000100800 */
[----:B------:R-:W-:Y:S04]  /*62f10*/  STL [R1+0x4ba4], R232 ;  /* 0x004ba4e801007387 */ /* 0x000fe80000100800 */
[----:B------:R-:W-:Y:S04]  /*62f20*/  STL [R1+0x4ba0], R233 ;  /* 0x004ba0e901007387 */ /* 0x000fe80000100800 */
[----:B------:R-:W-:Y:S04]  /*62f30*/  STL [R1+0x4b9c], R234 ;  /* 0x004b9cea01007387 */ /* 0x000fe80000100800 */
[----:B------:R-:W-:Y:S04]  /*62f40*/  STL [R1+0x4b98], R235 ;  /* 0x004b98eb01007387 */ /* 0x000fe80000100800 */
[----:B------:R-:W-:Y:S01]  /*62f50*/  STL [R1+0x4bac], R229 ;  /* 0x004bace501007387 */ /* 0x000fe20000100800 */
[----:B-1----:R-:W-:-:S03]  /*62f60*/  MOV R247, R48 ;  /* 0x0000003000f77202 */ /* 0x002fc60000000f00 */
[----:B------:R-:W-:Y:S01]  /*62f70*/  STL [R1+0x4ba8], R230 ;  /* 0x004ba8e601007387 */ /* 0x000fe20000100800 */
[----:B--2---:R-:W-:-:S03]  /*62f80*/  IMAD.MOV.U32 R239, RZ, RZ, R49 ;  /* 0x000000ffffef7224 */ /* 0x004fc600078e0031 */
[----:B------:R1:W-:Y:S04]  /*62f90*/  STL [R1+0x4b64], R231 ;  /* 0x004b64e701007387 */ /* 0x0003e80000100800 */
[----:B------:R2:W-:Y:S04]  /*62fa0*/  STL [R1+0x4b60], R223 ;  /* 0x004b60df01007387 */ /* 0x0005e80000100800 */
[----:B------:R-:W-:Y:S01]  /*62fb0*/  LDS R41, [R2+UR12+0xe300] ;  /* 0x00e3000c02297984 */ /* 0x000fe20008000800 */
[----:B-1----:R-:W-:-:S03]  /*62fc0*/  MOV R231, R50 ;  /* 0x0000003200e77202 */ /* 0x002fc60000000f00 */
[----:B------:R-:W1:Y:S01]  /*62fd0*/  LDS R43, [R2+UR12+0xf300] ;  /* 0x00f3000c022b7984 */ /* 0x000e620008000800 */
[----:B--2---:R-:W-:Y:S02]  /*62fe0*/  IMAD.MOV.U32 R223, RZ, RZ, R51 ;  /* 0x000000ffffdf7224 */ /* 0x004fe400078e0033 */
[----:B------:R-:W-:Y:S01]  /*62ff0*/  HMMA.1688.F32.TF32 R48, R36, R86, R100 ;  /* 0x000000562430723c */ /* 0x000fe20000081064 */
[----:B------:R-:W-:Y:S04]  /*63000*/  LDS R32, [R0+UR12+0xe380] ;  /* 0x00e3800c00207984 */ /* 0x000fe80008000800 */
[----:B------:R-:W-:Y:S01]  /*63010*/  LDS R34, [R0+UR12+0xf380] ;  /* 0x00f3800c00227984 */ /* 0x000fe20008000800 */
[C---:B------:R-:W-:Y:S03]  /*63020*/  HMMA.1688.F32.TF32 R224, R216.reuse, R94, R44 ;  /* 0x0000005ed8e0723c */ /* 0x040fe6000008102c */
[----:B------:R-:W-:Y:S04]  /*63030*/  LDS R44, [R3+UR12+0xe300] ;  /* 0x00e3000c032c7984 */ /* 0x000fe80008000800 */
[----:B------:R-:W-:Y:S04]  /*63040*/  LDS R33, [R2+UR12+0xe380] ;  /* 0x00e3800c02217984 */ /* 0x000fe80008000800 */
[----:B------:R-:W-:Y:S04]  /*63050*/  LDS R35, [R2+UR12+0xf380] ;  /* 0x00f3800c02237984 */ /* 0x000fe80008000800 */
[----:B------:R-:W-:Y:S03]  /*63060*/  LDS R100, [R3+UR12+0x10000] ;  /* 0x0100000c03647984 */ /* 0x000fe60008000800 */
[----:B------:R-:W-:Y:S01]  /*63070*/  MOV R238, R48 ;  /* 0x0000003000ee7202 */ /* 0x000fe20000000f00 */
[----:B------:R-:W-:Y:S01]  /*63080*/  IMAD.MOV.U32 R244, RZ, RZ, R49 ;  /* 0x000000fffff47224 */ /* 0x000fe200078e0031 */
[----:B------:R-:W-:Y:S01]  /*63090*/  MOV R245, R50 ;  /* 0x0000003200f57202 */ /* 0x000fe20000000f00 */
[----:B------:R-:W-:Y:S01]  /*630a0*/  IMAD.MOV.U32 R246, RZ, RZ, R51 ;  /* 0x000000fffff67224 */ /* 0x000fe200078e0033 */
[----:B------:R-:W-:Y:S01]  /*630b0*/  HMMA.1688.F32.TF32 R216, R216, R70, R52 ;  /* 0x00000046d8d8723c */ /* 0x000fe20000081034 */
[----:B------:R-:W-:Y:S04]  /*630c0*/  LDS R46, [R3+UR12+0xf300] ;  /* 0x00f3000c032e7984 */ /* 0x000fe80008000800 */
[----:B------:R-:W-:Y:S01]  /*630d0*/  LDS R45, [R252+UR12+0xe300] ;  /* 0x00e3000cfc2d7984 */ /* 0x000fe20008000800 */
[C---:B------:R-:W-:Y:S03]  /*630e0*/  HMMA.1688.F32.TF32 R48, R36.reuse, R98, R104 ;  /* 0x000000622430723c */ /* 0x040fe60000081068 */
[----:B------:R-:W2:Y:S03]  /*630f0*/  LDS R47, [R252+UR12+0xf300] ;  /* 0x00f3000cfc2f7984 */ /* 0x000ea60008000800 */
[C---:B------:R-:W-:Y:S01]  /*63100*/  HMMA.1688.F32.TF32 R52, R36.reuse, R82, R56 ;  /* 0x000000522434723c */ /* 0x040fe20000081038 */
[----:B------:R-:W-:Y:S04]  /*63110*/  LDS R104, [R0+UR12+0x10000] ;  /* 0x0100000c00687984 */ /* 0x000fe80008000800 */
[----:B------:R-:W-:Y:S04]  /*63120*/  LDS R106, [R0+UR12+0x11000] ;  /* 0x0110000c006a7984 */ /* 0x000fe80008000800 */
[----:B------:R-:W-:Y:S04]  /*63130*/  LDS R105, [R2+UR12+0x10000] ;  /* 0x0100000c02697984 */ /* 0x000fe80008000800 */
[----:B------:R-:W-:Y:S04]  /*63140*/  LDS R107, [R2+UR12+0x11000] ;  /* 0x0110000c026b7984 */ /* 0x000fe80008000800 */
[----:B------:R-:W-:Y:S01]  /*63150*/  LDS R102, [R3+UR12+0x11000] ;  /* 0x0110000c03667984 */ /* 0x000fe20008000800 */
[----:B------:R-:W-:Y:S01]  /*63160*/  MOV R234, R48 ;  /* 0x0000003000ea7202 */ /* 0x000fe20000000f00 */
[----:B------:R-:W-:Y:S01]  /*63170*/  IMAD.MOV.U32 R235, RZ, RZ, R49 ;  /* 0x000000ffffeb7224 */ /* 0x000fe200078e0031 */
[----:B------:R-:W-:Y:S01]  /*63180*/  MOV R236, R50 ;  /* 0x0000003200ec7202 */ /* 0x000fe20000000f00 */
[----:B------:R-:W-:Y:S01]  /*63190*/  IMAD.MOV.U32 R237, RZ, RZ, R51 ;  /* 0x000000ffffed7224 */ /* 0x000fe200078e0033 */
[----:B------:R-:W-:Y:S01]  /*631a0*/  LDS R101, [R252+UR12+0x10000] ;  /* 0x0100000cfc657984 */ /* 0x000fe20008000800 */
[----:B------:R-:W-:Y:S03]  /*631b0*/  HMMA.1688.F32.TF32 R48, R36, R94, R108 ;  /* 0x0000005e2430723c */ /* 0x000fe6000008106c */
[----:B------:R-:W-:Y:S04]  /*631c0*/  STL.64 [R1+0x770], R52 ;  /* 0x0007703401007387 */ /* 0x000fe80000100a00 */
[----:B------:R1:W-:Y:S04]  /*631d0*/  STL.64 [R1+0x778], R54 ;  /* 0x0007783601007387 */ /* 0x0003e80000100a00 */
[----:B------:R-:W-:Y:S04]  /*631e0*/  LDS R108, [R3+UR12+0xe380] ;  /* 0x00e3800c036c7984 */ /* 0x000fe80008000800 */
[----:B------:R-:W-:Y:S01]  /*631f0*/  LDS R110, [R3+UR12+0xf380] ;  /* 0x00f3800c036e7984 */ /* 0x000fe20008000800 */
[----:B-1----:R-:W-:Y:S03]  /*63200*/  HMMA.1688.F32.TF32 R52, R40, R82, R120 ;  /* 0x000000522834723c */ /* 0x002fe60000081078 */
[----:B------:R-:W-:Y:S05]  /*63210*/  LDS R109, [R252+UR12+0xe380] ;  /* 0x00e3800cfc6d7984 */ /* 0x000fea0008000800 */
[----:B------:R-:W-:Y:S01]  /*63220*/  MOV R229, R48 ;  /* 0x0000003000e57202 */ /* 0x000fe20000000f00 */
[----:B------:R-:W-:Y:S01]  /*63230*/  IMAD.MOV.U32 R230, RZ, RZ, R49 ;  /* 0x000000ffffe67224 */ /* 0x000fe200078e0031 */
[----:B------:R-:W-:Y:S01]  /*63240*/  MOV R232, R50 ;  /* 0x0000003200e87202 */ /* 0x000fe20000000f00 */
[----:B------:R-:W-:Y:S01]  /*63250*/  IMAD.MOV.U32 R233, RZ, RZ, R51 ;  /* 0x000000ffffe97224 */ /* 0x000fe200078e0033 */
[----:B------:R-:W-:Y:S01]  /*63260*/  LDS R111, [R252+UR12+0xf380] ;  /* 0x00f3800cfc6f7984 */ /* 0x000fe20008000800 */
[C---:B------:R-:W-:Y:S03]  /*63270*/  HMMA.1688.F32.TF32 R48, R36.reuse, R74, R112 ;  /* 0x0000004a2430723c */ /* 0x040fe60000081070 */
[----:B------:R-:W-:Y:S03]  /*63280*/  LDS R103, [R252+UR12+0x11000] ;  /* 0x0110000cfc677984 */ /* 0x000fe60008000800 */
[----:B------:R-:W-:-:S15]  /*63290*/  HMMA.1688.F32.TF32 R36, R36, R70, R116 ;  /* 0x000000462424723c */ /* 0x000fde0000081074 */
[----:B------:R-:W-:-:S02]  /*632a0*/  NOP ;  /* 0x0000000000007918 */ /* 0x000fc40000000000 */
        /* <DEDUP_REMOVED lines=10> */
[----:B------:R1:W-:Y:S04]  /*63350*/  STL.64 [R1+0x628], R50 ;  /* 0x0006283201007387 */ /* 0x0003e80000100a00 */
[----:B------:R-:W-:Y:S04]  /*63360*/  STL.64 [R1+0x610], R36 ;  /* 0x0006102401007387 */ /* 0x000fe80000100a00 */
[----:B------:R3:W-:Y:S04]  /*63370*/  STL.64 [R1+0x618], R38 ;  /* 0x0006182601007387 */ /* 0x0007e80000100a00 */
[----:B------:R-:W-:Y:S04]  /*63380*/  STL.64 [R1+0x600], R52 ;  /* 0x0006003401007387 */ /* 0x000fe80000100a00 */
[----:B------:R4:W-:Y:S04]  /*63390*/  STL.64 [R1+0x608], R54 ;  /* 0x0006083601007387 */ /* 0x0009e80000100a00 */
[----:B------:R-:W2:Y:S01]  /*633a0*/  LDL R115, [R1+0x950] ;  /* 0x0009500001737983 */ /* 0x000ea20000100800 */
[C---:B-1----:R-:W-:Y:S06]  /*633b0*/  HMMA.1688.F32.TF32 R48, R40.reuse, R98, R136 ;  /* 0x000000622830723c */ /* 0x042fec0000081088 */
[C---:B---3--:R-:W-:Y:S06]  /*633c0*/  HMMA.1688.F32.TF32 R36, R40.reuse, R94, R140 ;  /* 0x0000005e2824723c */ /* 0x048fec000008108c */
[C---:B----4-:R-:W-:Y:S11]  /*633d0*/  HMMA.1688.F32.TF32 R52, R40.reuse, R74, R144 ;  /* 0x0000004a2834723c */ /* 0x050ff60000081090 */
[----:B------:R-:W-:Y:S04]  /*633e0*/  STL.64 [R1+0x5f0], R48 ;  /* 0x0005f03001007387 */ /* 0x000fe80000100a00 */
[----:B------:R-:W-:Y:S04]  /*633f0*/  STL.64 [R1+0x5f8], R50 ;  /* 0x0005f83201007387 */ /* 0x000fe80000100a00 */
[----:B------:R-:W-:Y:S04]  /*63400*/  STL.64 [R1+0x5e0], R36 ;  /* 0x0005e02401007387 */ /* 0x000fe80000100a00 */
[----:B------:R1:W-:Y:S02]  /*63410*/  STL.64 [R1+0x5e8], R38 ;  /* 0x0005e82601007387 */ /* 0x0003e40000100a00 */
[----:B-1----:R-:W-:Y:S06]  /*63420*/  HMMA.1688.F32.TF32 R36, R40, R70, R148 ;  /* 0x000000462824723c */ /* 0x002fec0000081094 */
[C---:B--2---:R-:W-:Y:S06]  /*63430*/  HMMA.1688.F32.TF32 R48, R44.reuse, R82, R152 ;  /* 0x000000522c30723c */ /* 0x044fec0000081098 */
[C---:B------:R-:W-:Y:S01]  /*63440*/  HMMA.1688.F32.TF32 R40, R44.reuse, R78, R156 ;  /* 0x0000004e2c28723c */ /* 0x040fe2000008109c */
[----:B------:R-:W-:Y:S04]  /*63450*/  STL.64 [R1+0x5d0], R52 ;  /* 0x0005d03401007387 */ /* 0x000fe80000100a00 */
[----:B------:R-:W-:Y:S06]  /*63460*/  STL.64 [R1+0x5d8], R54 ;  /* 0x0005d83601007387 */ /* 0x000fec0000100a00 */
[----:B------:R-:W-:Y:S04]  /*63470*/  STL.64 [R1+0x4f0], R36 ;  /* 0x0004f02401007387 */ /* 0x000fe80000100a00 */
[----:B------:R1:W-:Y:S04]  /*63480*/  STL.64 [R1+0x4f8], R38 ;  /* 0x0004f82601007387 */ /* 0x0003e80000100a00 */
        /* <DEDUP_REMOVED lines=8> */
[----:B------:R1:W-:Y:S02]  /*63510*/  STL.64 [R1+0x4c8], R38 ;  /* 0x0004c82601007387 */ /* 0x0003e40000100a00 */
[C---:B-1----:R-:W-:Y:S06]  /*63520*/  HMMA.1688.F32.TF32 R36, R44.reuse, R94, R172 ;  /* 0x0000005e2c24723c */ /* 0x042fec00000810ac */
[----:B------:R-:W-:Y:S04]  /*63530*/  STL.64 [R1+0x1f0], R48 ;  /* 0x0001f03001007387 */ /* 0x000fe80000100a00 */
[----:B------:R1:W-:Y:S04]  /*63540*/  STL.64 [R1+0x1f8], R50 ;  /* 0x0001f83201007387 */ /* 0x0003e80000100a00 */
[----:B------:R-:W-:Y:S04]  /*63550*/  STL.64 [R1+0x200], R40 ;  /* 0x0002002801007387 */ /* 0x000fe80000100a00 */
[----:B------:R2:W-:Y:S01]  /*63560*/  STL.64 [R1+0x208], R42 ;  /* 0x0002082a01007387 */ /* 0x0005e20000100a00 */
[C---:B-1----:R-:W-:Y:S06]  /*63570*/  HMMA.1688.F32.TF32 R48, R44.reuse, R74, R176 ;  /* 0x0000004a2c30723c */ /* 0x042fec00000810b0 */
[----:B--2---:R-:W-:Y:S01]  /*63580*/  HMMA.1688.F32.TF32 R40, R44, R70, R180 ;  /* 0x000000462c28723c */ /* 0x004fe200000810b4 */
[----:B------:R-:W-:Y:S04]  /*63590*/  STL.64 [R1+0x210], R36 ;  /* 0x0002102401007387 */ /* 0x000fe80000100a00 */
[----:B------:R1:W-:Y:S01]  /*635a0*/  STL.64 [R1+0x218], R38 ;  /* 0x0002182601007387 */ /* 0x0003e20000100a00 */
[C---:B------:R-:W-:Y:S06]  /*635b0*/  HMMA.1688.F32.TF32 R44, R32.reuse, R78, R188 ;  /* 0x0000004e202c723c */ /* 0x040fec00000810bc */
[C---:B-1----:R-:W-:Y:S05]  /*635c0*/  HMMA.1688.F32.TF32 R36, R32.reuse, R82, R184 ;  /* 0x000000522024723c */ /* 0x042fea00000810b8 */
[----:B------:R-:W-:Y:S04]  /*635d0*/  STL.64 [R1+0x230], R48 ;  /* 0x0002303001007387 */ /* 0x000fe80000100a00 */
[----:B------:R-:W-:Y:S04]  /*635e0*/  STL.64 [R1+0x238], R50 ;  /* 0x0002383201007387 */ /* 0x000fe80000100a00 */
[----:B------:R-:W-:Y:S04]  /*635f0*/  STL.64 [R1+0x220], R40 ;  /* 0x0002202801007387 */ /* 0x000fe80000100a00 */
[----:B------:R1:W-:Y:S02]  /*63600*/  STL.64 [R1+0x228], R42 ;  /* 0x0002282a01007387 */ /* 0x0003e40000100a00 */
[C---:B-1----:R-:W-:Y:S04]  /*63610*/  HMMA.1688.F32.TF32 R40, R32.reuse, R90, R192 ;  /* 0x0000005a2028723c */ /* 0x042fe800000810c0 */
[----:B------:R-:W-:Y:S04]  /*63620*/  STL.64 [R1+0x240], R36 ;  /* 0x0002402401007387 */ /* 0x000fe80000100a00 */
[----:B------:R1:W-:Y:S04]  /*63630*/  STL.64 [R1+0x248], R38 ;  /* 0x0002482601007387 */ /* 0x0003e80000100a00 */
[----:B------:R-:W-:Y:S04]  /*63640*/  STL.64 [R1+0x250], R44 ;  /* 0x0002502c01007387 */ /* 0x000fe80000100a00 */
[----:B------:R2:W-:Y:S01]  /*63650*/  STL.64 [R1+0x258], R46 ;  /* 0x0002582e01007387 */ /* 0x0005e20000100a00 */
[C---:B-1----:R-:W-:Y:S06]  /*63660*/  HMMA.1688.F32.TF32 R36, R32.reuse, R86, R196 ;  /* 0x000000562024723c */ /* 0x042fec00000810c4 */
[C---:B--2---:R-:W-:Y:S01]  /*63670*/  HMMA.1688.F32.TF32 R44, R32.reuse, R98, R200 ;  /* 0x00000062202c723c */ /* 0x044fe200000810c8 */
[----:B------:R-:W-:Y:S04]  /*63680*/  STL.64 [R1+0x260], R40 ;  /* 0x0002602801007387 */ /* 0x000fe80000100a00 */
[----:B------:R1:W-:Y:S02]  /*63690*/  STL.64 [R1+0x268], R42 ;  /* 0x0002682a01007387 */ /* 0x0003e40000100a00 */
[C---:B-1----:R-:W-:Y:S10]  /*636a0*/  HMMA.1688.F32.TF32 R40, R32.reuse, R94, R204 ;  /* 0x0000005e2028723c */ /* 0x042ff400000810cc */
[----:B------:R-:W-:Y:S04]  /*636b0*/  STL.64 [R1+0x270], R36 ;  /* 0x0002702401007387 */ /* 0x000fe80000100a00 */
[----:B------:R1:W-:Y:S04]  /*636c0*/  STL.64 [R1+0x278], R38 ;  /* 0x0002782601007387 */ /* 0x0003e80000100a00 */
[----:B------:R-:W-:Y:S04]  /*636d0*/  STL.64 [R1+0x280], R44 ;  /* 0x0002802c01007387 */ /* 0x000fe80000100a00 */
[----:B------:R-:W-:Y:S01]  /*636e0*/  STL.64 [R1+0x288], R46 ;  /* 0x0002882e01007387 */ /* 0x000fe20000100a00 */
[C---:B-1----:R-:W-:Y:S03]  /*636f0*/  HMMA.1688.F32.TF32 R36, R32.reuse, R74, R208 ;  /* 0x0000004a2024723c */ /* 0x042fe600000810d0 */
[----:B------:R-:W-:Y:S04]  /*63700*/  STL.64 [R1+0x290], R40 ;  /* 0x0002902801007387 */ /* 0x000fe80000100a00 */
[----:B------:R-:W-:Y:S01]  /*63710*/  STL.64 [R1+0x298], R42 ;  /* 0x0002982a01007387 */ /* 0x000fe20000100a00 */
[-C--:B------:R-:W-:Y:S03]  /*63720*/  HMMA.1688.F32.TF32 R32, R32, R70.reuse, R212 ;  /* 0x000000462020723c */ /* 0x080fe600000810d4 */
[----:B------:R-:W1:Y:S04]  /*63730*/  LDSM.16.M88.4 R48, [R115+UR13+0x40100] ;  /* 0x0401000d7330783b */ /* 0x000e680008000200 */
[----:B------:R-:W2:Y:S04]  /*63740*/  LDSM.16.M88.4 R44, [R115+UR13+0x41100] ;  /* 0x0411000d732c783b */ /* 0x000ea80008000200 */
[----:B------:R-:W3:Y:S04]  /*63750*/  LDSM.16.M88.4 R56, [R115+UR13+0x42100] ;  /* 0x0421000d7338783b */ /* 0x000ee80008000200 */
[----:B------:R-:W4:Y:S04]  /*63760*/  LDSM.16.M88.4 R52, [R115+UR13+0x43100] ;  /* 0x0431000d7334783b */ /* 0x000f280008000200 */
[----:B------:R-:W4:Y:S04]  /*63770*/  LDSM.16.M88.4 R64, [R115+UR13+0x44100] ;  /* 0x0441000d7340783b */ /* 0x000f280008000200 */
[----:B------:R-:W4:Y:S04]  /*63780*/  LDSM.16.M88.4 R60, [R115+UR13+0x45100] ;  /* 0x0451000d733c783b */ /* 0x000f280008000200 */
[----:B------:R-:W4:Y:S04]  /*63790*/  LDSM.16.M88.4 R40, [R115+UR13+0x46100] ;  /* 0x0461000d7328783b */ /* 0x000f280008000200 */
[----:B------:R-:W-:Y:S04]  /*637a0*/  STL.64 [R1+0x2b0], R36 ;  /* 0x0002b02401007387 */ /* 0x000fe80000100a00 */
[----:B------:R-:W-:Y:S04]  /*637b0*/  STL.64 [R1+0x2b8], R38 ;  /* 0x0002b82601007387 */ /* 0x000fe80000100a00 */
[----:B------:R-:W-:Y:S04]  /*637c0*/  STL.64 [R1+0x2a0], R32 ;  /* 0x0002a02001007387 */ /* 0x000fe80000100a00 */
[----:B------:R-:W-:Y:S04]  /*637d0*/  STL.64 [R1+0x2a8], R34 ;  /* 0x0002a82201007387 */ /* 0x000fe80000100a00 */
[----:B-1----:R-:W-:Y:S04]  /*637e0*/  STL [R1+0x4ab4], R50 ;  /* 0x004ab43201007387 */ /* 0x002fe80000100800 */
[----:B------:R-:W-:Y:S04]  /*637f0*/  STL [R1+0x4ab0], R51 ;  /* 0x004ab03301007387 */ /* 0x000fe80000100800 */
[----:B--2---:R-:W-:Y:S04]  /*63800*/  STL [R1+0x4ab8], R46 ;  /* 0x004ab82e01007387 */ /* 0x004fe80000100800 */
[----:B------:R-:W-:Y:S04]  /*63810*/  STL [R1+0x4a7c], R47 ;  /* 0x004a7c2f01007387 */ /* 0x000fe80000100800 */
[----:B---3--:R-:W-:Y:S04]  /*63820*/  STL [R1+0x4a74], R58 ;  /* 0x004a743a01007387 */ /* 0x008fe80000100800 */
[----:B------:R-:W-:Y:S04]  /*63830*/  STL [R1+0x4a70], R59 ;  /* 0x004a703b01007387 */ /* 0x000fe80000100800 */
        /* <DEDUP_REMOVED lines=10> */
[----:B------:R1:W3:Y:S04]  /*638e0*/  LDSM.16.M88.4 R36, [R115+UR13+0x47100] ;  /* 0x0471000d7324783b */ /* 0x0002e80008000200 */
[----:B------:R-:W2:Y:S04]  /*638f0*/  LDL.LU R114, [R1+0x128] ;  /* 0x0001280001727983 */ /* 0x000ea80000300800 */
[----:B-1----:R-:W2:Y:S04]  /*63900*/  LDL.LU R115, [R1+0x12c] ;  /* 0x00012c0001737983 */ /* 0x002ea80000300800 */
        /* <DEDUP_REMOVED lines=64> */
[----:B---3--:R-:W-:Y:S04]  /*63d10*/  STL [R1+0x4adc], R38 ;  /* 0x004adc2601007387 */ /* 0x008fe80000100800 */
[----:B------:R-:W-:Y:S04]  /*63d20*/  STL [R1+0x4ad8], R39 ;  /* 0x004ad82701007387 */ /* 0x000fe80000100800 */
[----:B------:R-:W-:Y:S04]  /*63d30*/  LDS R32, [R0+UR12+0x10080] ;  /* 0x0100800c00207984 */ /* 0x000fe80008000800 */
[----:B------:R-:W-:Y:S04]  /*63d40*/  LDS R34, [R0+UR12+0x11080] ;  /* 0x0110800c00227984 */ /* 0x000fe80008000800 */
[----:B------:R-:W-:Y:S04]  /*63d50*/  LDS R33, [R2+UR12+0x10080] ;  /* 0x0100800c02217984 */ /* 0x000fe80008000800 */
[----:B------:R-:W1:Y:S01]  /*63d60*/  LDS R35, [R2+UR12+0x11080] ;  /* 0x0110800c02237984 */ /* 0x000e620008000800 */
[C---:B----4-:R-:W-:Y:S06]  /*63d70*/  HMMA.1688.F32.TF32 R152, R108.reuse, R70, R152 ;  /* 0x000000466c98723c */ /* 0x050fec0000081098 */
[C---:B--2---:R-:W-:Y:S01]  /*63d80*/  HMMA.1688.F32.TF32 R156, R108.reuse, R74, R156 ;  /* 0x0000004a6c9c723c */ /* 0x044fe2000008109c */
[----:B------:R-:W-:Y:S04]  /*63d90*/  LDS R74, [R3+UR12+0x11080] ;  /* 0x0110800c034a7984 */ /* 0x000fe80008000800 */
[----:B------:R-:W-:Y:S01]  /*63da0*/  LDS R75, [R252+UR12+0x11080] ;  /* 0x0110800cfc4b7984 */ /* 0x000fe20008000800 */
        /* <DEDUP_REMOVED lines=9> */
[----:B------:R-:W2:Y:S01]  /*63e40*/  LDL.LU R120, [R1+0x110] ;  /* 0x0001100001787983 */ /* 0x000ea20000300800 */
[C---:B------:R-:W-:Y:S03]  /*63e50*/  HMMA.1688.F32.TF32 R148, R104.reuse, R48, R148 ;  /* 0x000000306894723c */ /* 0x040fe60000081094 */
[----:B------:R-:W-:Y:S04]  /*63e60*/  STL.64 [R1+0x5c0], R176 ;  /* 0x0005c0b001007387 */ /* 0x000fe80000100a00 */
[----:B------:R-:W-:Y:S04]  /*63e70*/  STL.64 [R1+0x5c8], R178 ;  /* 0x0005c8b201007387 */ /* 0x000fe80000100a00 */
[----:B------:R-:W-:Y:S04]  /*63e80*/  STL.64 [R1+0x4b0], R172 ;  /* 0x0004b0ac01007387 */ /* 0x000fe80000100a00 */
[----:B------:R-:W-:Y:S04]  /*63e90*/  STL.64 [R1+0x4b8], R174 ;  /* 0x0004b8ae01007387 */ /* 0x000fe80000100a00 */
        /* <DEDUP_REMOVED lines=8> */
[----:B------:R-:W-:Y:S01]  /*63f20*/  STL.64 [R1+0x2f8], R162 ;  /* 0x0002f8a201007387 */ /* 0x000fe20000100a00 */
[C---:B------:R-:W-:Y:S03]  /*63f30*/  HMMA.1688.F32.TF32 R144, R104.reuse, R56, R140 ;  /* 0x000000386890723c */ /* 0x040fe6000008108c */
[----:B------:R-:W-:Y:S04]  /*63f40*/  STL.64 [R1+0x2d0], R156 ;  /* 0x0002d09c01007387 */ /* 0x000fe80000100a00 */
[----:B------:R-:W-:Y:S04]  /*63f50*/  STL.64 [R1+0x2d8], R158 ;  /* 0x0002d89e01007387 */ /* 0x000fe80000100a00 */
[----:B------:R-:W-:Y:S01]  /*63f60*/  STL.64 [R1+0x1e0], R152 ;  /* 0x0001e09801007387 */ /* 0x000fe20000100a00 */
[C---:B------:R-:W-:Y:S03]  /*63f70*/  HMMA.1688.F32.TF32 R140, R104.reuse, R52, R132 ;  /* 0x00000034688c723c */ /* 0x040fe60000081084 */
[----:B------:R-:W-:Y:S04]  /*63f80*/  STL.64 [R1+0x1e8], R154 ;  /* 0x0001e89a01007387 */ /* 0x000fe80000100a00 */
[----:B------:R-:W-:Y:S04]  /*63f90*/  STL.64 [R1+0x1d0], R148 ;  /* 0x0001d09401007387 */ /* 0x000fe80000100a00 */
[----:B------:R-:W-:Y:S04]  /*63fa0*/  STL.64 [R1+0x1d8], R150 ;  /* 0x0001d89601007387 */ /* 0x000fe80000100a00 */
[----:B------:R-:W-:Y:S04]  /*63fb0*/  STL.64 [R1+0x1b0], R108 ;  /* 0x0001b06c01007387 */ /* 0x000fe80000100a00 */
[----:B------:R3:W-:Y:S02]  /*63fc0*/  STL.64 [R1+0x1b8], R110 ;  /* 0x0001b86e01007387 */ /* 0x0007e40000100a00 */
[C---:B---3--:R-:W-:Y:S02]  /*63fd0*/  HMMA.1688.F32.TF32 R108, R104.reuse, R64, R116 ;  /* 0x00000040686c723c */ /* 0x048fe40000081074 */
[----:B------:R-:W-:Y:S04]  /*63fe0*/  STL.64 [R1+0x1a0], R144 ;  /* 0x0001a09001007387 */ /* 0x000fe80000100a00 */
[----:B------:R-:W-:Y:S01]  /*63ff0*/  STL.64 [R1+0x1a8], R146 ;  /* 0x0001a89201007387 */ /* 0x000fe20000100a00 */
[C---:B------:R-:W-:Y:S03]  /*64000*/  HMMA.1688.F32.TF32 R136, R104.reuse, R60, R136 ;  /* 0x0000003c6888723c */ /* 0x040fe60000081088 */
[----:B------:R-:W3:Y:S04]  /*64010*/  LDL.LU R132, [R1+0x100] ;  /* 0x0001000001847983 */ /* 0x000ee80000300800 */
[----:B------:R-:W-:Y:S01]  /*64020*/  STL.64 [R1+0x190], R140 ;  /* 0x0001908c01007387 */ /* 0x000fe20000100a00 */
[C---:B------:R-:W-:Y:S03]  /*64030*/  HMMA.1688.F32.TF32 R128, R104.reuse, R40, R128 ;  /* 0x000000286880723c */ /* 0x040fe60000081080 */
[----:B------:R-:W-:Y:S05]  /*64040*/  STL.64 [R1+0x198], R142 ;  /* 0x0001988e01007387 */ /* 0x000fea0000100a00 */
[----:B------:R-:W-:Y:S04]  /*64050*/  STL.64 [R1+0x180], R108 ;  /* 0x0001806c01007387 */ /* 0x000fe80000100a00 */
[----:B------:R4:W-:Y:S04]  /*64060*/  STL.64 [R1+0x188], R110 ;  /* 0x0001886e01007387 */ /* 0x0009e80000100a00 */
[----:B------:R-:W3:Y:S04]  /*64070*/  LDL.LU R133, [R1+0x104] ;  /* 0x0001040001857983 */ /* 0x000ee80000300800 */
[----:B------:R-:W3:Y:S01]  /*64080*/  LDL.LU R134, [R1+0x108] ;  /* 0x0001080001867983 */ /* 0x000ee20000300800 */
[----:B----4-:R-:W-:Y:S03]  /*64090*/  HMMA.1688.F32.TF32 R108, R104, R36, R124 ;  /* 0x00000024686c723c */ /* 0x010fe6000008107c */
[----:B------:R-:W3:Y:S04]  /*640a0*/  LDL.LU R135, [R1+0x10c] ;  /* 0x00010c0001877983 */ /* 0x000ee80000300800 */
[----:B------:R-:W4:Y:S01]  /*640b0*/  LDL.LU R116, [R1+0xf0] ;  /* 0x0000f00001747983 */ /* 0x000f220000300800 */
[C---:B------:R-:W-:Y:S03]  /*640c0*/  HMMA.1688.F32.TF32 R104, R100.reuse, R48, R112 ;  /* 0x000000306468723c */ /* 0x040fe60000081070 */
[----:B------:R-:W4:Y:S04]  /*640d0*/  LDL.LU R117, [R1+0xf4] ;  /* 0x0000f40001757983 */ /* 0x000f280000300800 */
[----:B------:R-:W4:Y:S04]  /*640e0*/  LDL.LU R118, [R1+0xf8] ;  /* 0x0000f80001767983 */ /* 0x000f280000300800 */
[----:B------:R-:W4:Y:S04]  /*640f0*/  LDL.LU R119, [R1+0xfc] ;  /* 0x0000fc0001777983 */ /* 0x000f280000300800 */
[----:B------:R-:W-:Y:S04]  /*64100*/  STL.64 [R1+0x170], R136 ;  /* 0x0001708801007387 */ /* 0x000fe80000100a00 */
[----:B------:R-:W-:Y:S04]  /*64110*/  STL.64 [R1+0x178], R138 ;  /* 0x0001788a01007387 */ /* 0x000fe80000100a00 */
[----:B------:R1:W-:Y:S04]  /*64120*/  STL.64 [R1+0x160], R128 ;  /* 0x0001608001007387 */ /* 0x0003e80000100a00 */
[----:B------:R1:W-:Y:S04]  /*64130*/  STL.64 [R1+0x168], R130 ;  /* 0x0001688201007387 */ /* 0x0003e80000100a00 */
[----:B------:R-:W4:Y:S04]  /*64140*/  LDL.LU R112, [R1+0xd0] ;  /* 0x0000d00001707983 */ /* 0x000f280000300800 */
[----:B------:R-:W-:Y:S04]  /*64150*/  STL.64 [R1+0x150], R108 ;  /* 0x0001506c01007387 */ /* 0x000fe80000100a00 */
[----:B------:R-:W-:Y:S04]  /*64160*/  STL.64 [R1+0x158], R110 ;  /* 0x0001586e01007387 */ /* 0x000fe80000100a00 */
[----:B------:R-:W-:Y:S04]  /*64170*/  STL.64 [R1+0x140], R104 ;  /* 0x0001406801007387 */ /* 0x000fe80000100a00 */
[----:B------:R2:W-:Y:S04]  /*64180*/  STL.64 [R1+0x148], R106 ;  /* 0x0001486a01007387 */ /* 0x0005e80000100a00 */
[----:B------:R-:W4:Y:S04]  /*64190*/  LDL.LU R113, [R1+0xd4] ;  /* 0x0000d40001717983 */ /* 0x000f280000300800 */
[----:B------:R-:W4:Y:S04]  /*641a0*/  LDL.LU R114, [R1+0xd8] ;  /* 0x0000d80001727983 */ /* 0x000f280000300800 */
[----:B------:R-:W4:Y:S04]  /*641b0*/  LDL.LU R115, [R1+0xdc] ;  /* 0x0000dc0001737983 */ /* 0x000f280000300800 */
[----:B-1----:R-:W4:Y:S04]  /*641c0*/  LDL.LU R128, [R1+0xe0] ;  /* 0x0000e00001807983 */ /* 0x002f280000300800 */
[----:B------:R-:W4:Y:S04]  /*641d0*/  LDL.LU R129, [R1+0xe4] ;  /* 0x0000e40001817983 */ /* 0x000f280000300800 */
[----:B------:R-:W4:Y:S04]  /*641e0*/  LDL.LU R130, [R1+0xe8] ;  /* 0x0000e80001827983 */ /* 0x000f280000300800 */
[----:B------:R-:W4:Y:S01]  /*641f0*/  LDL.LU R131, [R1+0xec] ;  /* 0x0000ec0001837983 */ /* 0x000f220000300800 */
[----:B--2---:R-:W-:Y:S03]  /*64200*/  HMMA.1688.F32.TF32 R104, R100, R44, R120 ;  /* 0x0000002c6468723c */ /* 0x004fe60000081078 */
        /* <DEDUP_REMOVED lines=8> */
[----:B------:R-:W-:Y:S01]  /*64290*/  IMAD.MOV.U32 R59, RZ, RZ, R107 ;  /* 0x000000ffff3b7224 */ /* 0x000fe200078e006b */
[----:B------:R-:W-:Y:S01]  /*642a0*/  MOV R58, R106 ;  /* 0x0000006a003a7202 */ /* 0x000fe20000000f00 */
[----:B------:R-:W-:Y:S01]  /*642b0*/  IMAD.MOV.U32 R55, RZ, RZ, R105 ;  /* 0x000000ffff377224 */ /* 0x000fe200078e0069 */
[----:B------:R-:W-:-:S02]  /*642c0*/  MOV R47, R104 ;  /* 0x00000068002f7202 */ /* 0x000fc40000000f00 */
[----:B------:R-:W-:Y:S04]  /*642d0*/  STL [R1+0x4aec], R59 ;  /* 0x004aec3b01007387 */ /* 0x000fe80000100800 */
[----:B------:R-:W-:Y:S04]  /*642e0*/  STL [R1+0x4ae8], R58 ;  /* 0x004ae83a01007387 */ /* 0x000fe80000100800 */
[----:B------:R-:W-:Y:S04]  /*642f0*/  STL [R1+0x4ae4], R55 ;  /* 0x004ae43701007387 */ /* 0x000fe80000100800 */
[----:B------:R1:W-:Y:S01]  /*64300*/  STL [R1+0x4ae0], R47 ;  /* 0x004ae02f01007387 */ /* 0x0003e20000100800 */
[C---:B---3--:R-:W-:Y:S06]  /*64310*/  HMMA.1688.F32.TF32 R108, R100.reuse, R56, R132 ;  /* 0x00000038646c723c */ /* 0x048fec0000081084 */
[----:B----4-:R-:W-:-:S15]  /*64320*/  HMMA.1688.F32.TF32 R104, R100, R52, R116 ;  /* 0x000000346468723c */ /* 0x010fde0000081074 */
[----:B------:R-:W-:-:S02]  /*64330*/  NOP ;  /* 0x0000000000007918 */ /* 0x000fc40000000000 */
[----:B------:R-:W-:Y:S04]  /*64340*/  STL.64 [R1+0x120], R108 ;  /* 0x0001206c01007387 */ /* 0x000fe80000100a00 */
[----:B------:R3:W-:Y:S04]  /*64350*/  STL.64 [R1+0x128], R110 ;  /* 0x0001286e01007387 */ /* 0x0007e80000100a00 */
[----:B------:R-:W4:Y:S04]  /*64360*/  LDL.LU R116, [R1+0xa0] ;  /* 0x0000a00001747983 */ /* 0x000f280000300800 */
[----:B------:R-:W4:Y:S04]  /*64370*/  LDL.LU R117, [R1+0xa4] ;  /* 0x0000a40001757983 */ /* 0x000f280000300800 */
[----:B------:R-:W4:Y:S04]  /*64380*/  LDL.LU R118, [R1+0xa8] ;  /* 0x0000a80001767983 */ /* 0x000f280000300800 */
[----:B------:R-:W4:Y:S01]  /*64390*/  LDL.LU R119, [R1+0xac] ;  /* 0x0000ac0001777983 */ /* 0x000f220000300800 */
[----:B-1----:R-:W-:Y:S01]  /*643a0*/  IMAD.MOV.U32 R47, RZ, RZ, R107 ;  /* 0x000000ffff2f7224 */ /* 0x002fe200078e006b */
[----:B------:R-:W-:Y:S01]  /*643b0*/  MOV R55, R106 ;  /* 0x0000006a00377202 */ /* 0x000fe20000000f00 */
[----:B------:R-:W-:Y:S01]  /*643c0*/  IMAD.MOV.U32 R58, RZ, RZ, R105 ;  /* 0x000000ffff3a7224 */ /* 0x000fe200078e0069 */
[----:B------:R-:W-:-:S02]  /*643d0*/  MOV R59, R104 ;  /* 0x00000068003b7202 */ /* 0x000fc40000000f00 */
[----:B------:R-:W-:Y:S04]  /*643e0*/  STL [R1+0x4afc], R47 ;  /* 0x004afc2f01007387 */ /* 0x000fe80000100800 */
[----:B------:R-:W-:Y:S04]  /*643f0*/  STL [R1+0x4af8], R55 ;  /* 0x004af83701007387 */ /* 0x000fe80000100800 */
[----:B------:R-:W-:Y:S01]  /*64400*/  STL [R1+0x4af4], R58 ;  /* 0x004af43a01007387 */ /* 0x000fe20000100800 */
[C---:B---3--:R-:W-:Y:S03]  /*64410*/  HMMA.1688.F32.TF32 R108, R100.reuse, R64, R128 ;  /* 0x00000040646c723c */ /* 0x048fe60000081080 */
[----:B------:R1:W-:Y:S03]  /*64420*/  STL [R1+0x4af0], R59 ;  /* 0x004af03b01007387 */ /* 0x0003e60000100800 */
        /* <DEDUP_REMOVED lines=8> */
[----:B-1----:R-:W-:Y:S01]  /*644b0*/  IMAD.MOV.U32 R59, RZ, RZ, R107 ;  /* 0x000000ffff3b7224 */ /* 0x002fe200078e006b */
[----:B------:R-:W-:Y:S01]  /*644c0*/  MOV R58, R106 ;  /* 0x0000006a003a7202 */ /* 0x000fe20000000f00 */
[----:B------:R-:W-:Y:S01]  /*644d0*/  IMAD.MOV.U32 R55, RZ, RZ, R105 ;  /* 0x000000ffff377224 */ /* 0x000fe200078e0069 */
[----:B------:R-:W-:-:S02]  /*644e0*/  MOV R47, R104 ;  /* 0x00000068002f7202 */ /* 0x000fc40000000f00 */
[----:B------:R-:W-:Y:S04]  /*644f0*/  STL [R1+0x4b0c], R59 ;  /* 0x004b0c3b01007387 */ /* 0x000fe80000100800 */
[----:B------:R-:W-:Y:S04]  /*64500*/  STL [R1+0x4b08], R58 ;  /* 0x004b083a01007387 */ /* 0x000fe80000100800 */
[----:B------:R-:W-:Y:S04]  /*64510*/  STL [R1+0x4b04], R47 ;  /* 0x004b042f01007387 */ /* 0x000fe80000100800 */
[----:B------:R1:W-:Y:S01]  /*64520*/  STL [R1+0x4b00], R55 ;  /* 0x004b003701007387 */ /* 0x0003e20000100800 */
[C---:B--2---:R-:W-:Y:S06]  /*64530*/  HMMA.1688.F32.TF32 R108, R100.reuse, R40, R124 ;  /* 0x00000028646c723c */ /* 0x044fec000008107c */
        /* <DEDUP_REMOVED lines=16> */
[----:B----4-:R-:W-:Y:S03]  /*64640*/  HMMA.1688.F32.TF32 R100, R32, R48, R116 ;  /* 0x000000302064723c */ /* 0x010fe60000081074 */
[----:B------:R-:W4:Y:S04]  /*64650*/  LDL.LU R116, [R1+0x70] ;  /* 0x0000700001747983 */ /* 0x000f280000300800 */
[----:B------:R-:W4:Y:S04]  /*64660*/  LDL.LU R117, [R1+0x74] ;  /* 0x0000740001757983 */ /* 0x000f280000300800 */
[----:B------:R-:W4:Y:S04]  /*64670*/  LDL.LU R118, [R1+0x78] ;  /* 0x0000780001767983 */ /* 0x000f280000300800 */
[----:B------:R-:W4:Y:S09]  /*64680*/  LDL.LU R119, [R1+0x7c] ;  /* 0x00007c0001777983 */ /* 0x000f320000300800 */
[----:B-1----:R-:W-:Y:S01]  /*64690*/  IMAD.MOV.U32 R55, RZ, RZ, R103 ;  /* 0x000000ffff377224 */ /* 0x002fe200078e0067 */
[----:B------:R-:W-:Y:S01]  /*646a0*/  MOV R47, R102 ;  /* 0x00000066002f7202 */ /* 0x000fe20000000f00 */
[----:B------:R-:W-:Y:S01]  /*646b0*/  IMAD.MOV.U32 R58, RZ, RZ, R101 ;  /* 0x000000ffff3a7224 */ /* 0x000fe200078e0065 */
[----:B------:R-:W-:-:S02]  /*646c0*/  MOV R59, R100 ;  /* 0x00000064003b7202 */ /* 0x000fc40000000f00 */
[----:B------:R1:W-:Y:S04]  /*646d0*/  STL [R1+0x4b2c], R55 ;  /* 0x004b2c3701007387 */ /* 0x0003e80000100800 */
[----:B------:R1:W-:Y:S04]  /*646e0*/  STL [R1+0x4b28], R47 ;  /* 0x004b282f01007387 */ /* 0x0003e80000100800 */
        /* <DEDUP_REMOVED lines=12> */
[----:B------:R-:W-:Y:S04]  /*647b0*/  STL [R1+0x4b38], R39 ;  /* 0x004b382701007387 */ /* 0x000fe80000100800 */
[----:B------:R-:W-:Y:S04]  /*647c0*/  STL [R1+0x4b34], R43 ;  /* 0x004b342b01007387 */ /* 0x000fe80000100800 */
[----:B------:R-:W-:Y:S04]  /*647d0*/  STL [R1+0x4b30], R42 ;  /* 0x004b302a01007387 */ /* 0x000fe80000100800 */
[----:B------:R-:W3:Y:S04]  /*647e0*/  LDL.LU R124, [R1+0x50] ;  /* 0x00005000017c7983 */ /* 0x000ee80000300800 */
[----:B------:R-:W3:Y:S04]  /*647f0*/  LDL.LU R125, [R1+0x54] ;  /* 0x00005400017d7983 */ /* 0x000ee80000300800 */
[----:B------:R-:W3:Y:S04]  /*64800*/  LDL.LU R126, [R1+0x58] ;  /* 0x00005800017e7983 */ /* 0x000ee80000300800 */
[----:B------:R-:W3:Y:S01]  /*64810*/  LDL.LU R127, [R1+0x5c] ;  /* 0x00005c00017f7983 */ /* 0x000ee20000300800 */
[----:B--2---:R-:W-:Y:S03]  /*64820*/  HMMA.1688.F32.TF32 R100, R32, R56, R120 ;  /* 0x000000382064723c */ /* 0x004fe60000081078 */
[----:B------:R-:W2:Y:S04]  /*64830*/  LDL.LU R120, [R1+0x30] ;  /* 0x0000300001787983 */ /* 0x000ea80000300800 */
[----:B------:R-:W2:Y:S04]  /*64840*/  LDL.LU R121, [R1+0x34] ;  /* 0x0000340001797983 */ /* 0x000ea80000300800 */
[----:B------:R-:W2:Y:S04]  /*64850*/  LDL.LU R122, [R1+0x38] ;  /* 0x00003800017a7983 */ /* 0x000ea80000300800 */
[----:B------:R-:W2:Y:S09]  /*64860*/  LDL.LU R123, [R1+0x3c] ;  /* 0x00003c00017b7983 */ /* 0x000eb20000300800 */
[----:B-1----:R-:W-:Y:S01]  /*64870*/  MOV R55, R100 ;  /* 0x0000006400377202 */ /* 0x002fe20000000f00 */
[----:B------:R-:W-:Y:S01]  /*64880*/  IMAD.MOV.U32 R47, RZ, RZ, R101 ;  /* 0x000000ffff2f7224 */ /* 0x000fe200078e0065 */
[----:B------:R-:W-:Y:S01]  /*64890*/  MOV R59, R102 ;  /* 0x00000066003b7202 */ /* 0x000fe20000000f00 */
[----:B------:R-:W-:-:S05]  /*648a0*/  IMAD.MOV.U32 R58, RZ, RZ, R103 ;  /* 0x000000ffff3a7224 */ /* 0x000fca00078e0067 */
[----:B------:R-:W-:Y:S01]  /*648b0*/  STL [R1+0x4b4c], R58 ;  /* 0x004b4c3a01007387 */ /* 0x000fe20000100800 */
[----:B----4-:R-:W-:Y:S07]  /*648c0*/  HMMA.1688.F32.TF32 R100, R32, R52, R116 ;  /* 0x000000342064723c */ /* 0x010fee0000081074 */
[----:B------:R-:W-:Y:S01]  /*648d0*/  MOV R116, R73 ;  /* 0x0000004900747202 */ /* 0x000fe20000000f00 */
[----:B------:R-:W-:Y:S01]  /*648e0*/  IMAD.MOV.U32 R117, RZ, RZ, R72 ;  /* 0x000000ffff757224 */ /* 0x000fe200078e0048 */
[----:B------:R-:W-:Y:S04]  /*648f0*/  LDS R73, [R252+UR12+0x10080] ;  /* 0x0100800cfc497984 */ /* 0x000fe80008000800 */
[----:B------:R-:W1:Y:S11]  /*64900*/  LDS R72, [R3+UR12+0x10080] ;  /* 0x0100800c03487984 */ /* 0x000e760008000800 */
[----:B------:R-:W-:Y:S01]  /*64910*/  MOV R62, R100 ;  /* 0x00000064003e7202 */ /* 0x000fe20000000f00 */
[----:B------:R-:W-:Y:S01]  /*64920*/  IMAD.MOV.U32 R63, RZ, RZ, R101 ;  /* 0x000000ffff3f7224 */ /* 0x000fe200078e0065 */
[----:B------:R-:W-:Y:S01]  /*64930*/  MOV R66, R102 ;  /* 0x0000006600427202 */ /* 0x000fe20000000f00 */
[----:B------:R-:W-:Y:S01]  /*64940*/  IMAD.MOV.U32 R67, RZ, RZ, R103 ;  /* 0x000000ffff437224 */ /* 0x000fe200078e0067 */
[----:B------:R-:W-:Y:S01]  /*64950*/  MOV R118, R69 ;  /* 0x0000004500767202 */ /* 0x000fe20000000f00 */
[----:B------:R-:W-:Y:S01]  /*64960*/  IMAD.MOV.U32 R119, RZ, RZ, R68 ;  /* 0x000000ffff777224 */ /* 0x000fe200078e0044 */
[----:B------:R4:W-:Y:S04]  /*64970*/  STL [R1+0x4b48], R59 ;  /* 0x004b483b01007387 */ /* 0x0009e80000100800 */
[----:B------:R4:W-:Y:S04]  /*64980*/  STL [R1+0x4b44], R55 ;  /* 0x004b443701007387 */ /* 0x0009e80000100800 */
[----:B------:R4:W-:Y:S01]  /*64990*/  STL [R1+0x4b40], R47 ;  /* 0x004b402f01007387 */ /* 0x0009e20000100800 */
[----:B-1----:R-:W-:Y:S06]  /*649a0*/  HMMA.1688.F32.TF32 R104, R72, R48, R116 ;  /* 0x000000304868723c */ /* 0x002fec0000081074 */
[----:B---3--:R-:W-:Y:S07]  /*649b0*/  HMMA.1688.F32.TF32 R100, R32, R64, R112 ;  /* 0x000000402064723c */ /* 0x008fee0000081070 */
[----:B------:R-:W-:Y:S01]  /*649c0*/  MOV R112, R4 ;  /* 0x0000000400707202 */ /* 0x000fe20000000f00 */
[----:B------:R-:W-:Y:S01]  /*649d0*/  IMAD.MOV.U32 R113, RZ, RZ, R5 ;  /* 0x000000ffff717224 */ /* 0x000fe200078e0005 */
[----:B------:R-:W-:Y:S01]  /*649e0*/  MOV R114, R6 ;  /* 0x0000000600727202 */ /* 0x000fe20000000f00 */
[----:B------:R-:W-:Y:S01]  /*649f0*/  IMAD.MOV.U32 R115, RZ, RZ, R7 ;  /* 0x000000ffff737224 */ /* 0x000fe200078e0007 */
[----:B------:R1:W-:-:S13]  /*64a00*/  STL [R1+0x4b5c], R67 ;  /* 0x004b5c4301007387 */ /* 0x0003da0000100800 */
[----:B------:R-:W-:Y:S01]  /*64a10*/  MOV R38, R100 ;  /* 0x0000006400267202 */ /* 0x000fe20000000f00 */
[----:B------:R-:W-:Y:S01]  /*64a20*/  IMAD.MOV.U32 R39, RZ, RZ, R101 ;  /* 0x000000ffff277224 */ /* 0x000fe200078e0065 */
[----:B------:R-:W-:Y:S01]  /*64a30*/  MOV R43, R102 ;  /* 0x00000066002b7202 */ /* 0x000fe20000000f00 */
[----:B------:R-:W-:Y:S02]  /*64a40*/  IMAD.MOV.U32 R42, RZ, RZ, R103 ;  /* 0x000000ffff2a7224 */ /* 0x000fe400078e0067 */
[----:B------:R-:W-:Y:S01]  /*64a50*/  HMMA.1688.F32.TF32 R100, R72, R44, R112 ;  /* 0x0000002c4864723c */ /* 0x000fe20000081070 */
[----:B------:R3:W-:Y:S04]  /*64a60*/  STL [R1+0x4b58], R66 ;  /* 0x004b584201007387 */ /* 0x0007e80000100800 */
[----:B------:R3:W-:Y:S04]  /*64a70*/  STL [R1+0x4b54], R63 ;  /* 0x004b543f01007387 */ /* 0x0007e80000100800 */
[----:B------:R3:W-:Y:S04]  /*64a80*/  STL [R1+0x4b50], R62 ;  /* 0x004b503e01007387 */ /* 0x0007e80000100800 */
[----:B------:R-:W3:Y:S01]  /*64a90*/  LDL.LU R4, [R1+0x4bc4] ;  /* 0x004bc40001047983 */ /* 0x000ee20000300800 */
[C---:B------:R-:W-:Y:S03]  /*64aa0*/  HMMA.1688.F32.TF32 R68, R32.reuse, R60, R124 ;  /* 0x0000003c2044723c */ /* 0x040fe6000008107c */
[----:B------:R-:W3:Y:S04]  /*64ab0*/  LDL.LU R5, [R1+0x4bc0] ;  /* 0x004bc00001057983 */ /* 0x000ee80000300800 */
[----:B------:R-:W3:Y:S04]  /*64ac0*/  LDL.LU R6, [R1+0x4bbc] ;  /* 0x004bbc0001067983 */ /* 0x000ee80000300800 */
[----:B------:R-:W3:Y:S04]  /*64ad0*/  LDL.LU R7, [R1+0x4bb8] ;  /* 0x004bb80001077983 */ /* 0x000ee80000300800 */
        /* <DEDUP_REMOVED lines=85> */
[----:B----4-:R-:W-:Y:S01]  /*65030*/  IMAD.MOV.U32 R59, RZ, RZ, R69 ;  /* 0x000000ffff3b7224 */ /* 0x010fe200078e0045 */
[----:B------:R-:W-:Y:S01]  /*65040*/  MOV R55, R70 ;  /* 0x0000004600377202 */ /* 0x000fe20000000f00 */
[----:B------:R-:W-:Y:S01]  /*65050*/  IMAD.MOV.U32 R47, RZ, RZ, R71 ;  /* 0x000000ffff2f7224 */ /* 0x000fe200078e0047 */
[----:B------:R-:W4:Y:S01]  /*65060*/  LDL.LU R128, [R1+0x2c0] ;  /* 0x0002c00001807983 */ /* 0x000f220000300800 */
[C---:B--2---:R-:W-:Y:S03]  /*65070*/  HMMA.1688.F32.TF32 R68, R32.reuse, R40, R120 ;  /* 0x000000282044723c */ /* 0x044fe60000081078 */
[----:B------:R-:W4:Y:S04]  /*65080*/  LDL.LU R129, [R1+0x2c4] ;  /* 0x0002c40001817983 */ /* 0x000f280000300800 */
[----:B------:R-:W4:Y:S04]  /*65090*/  LDL.LU R130, [R1+0x2c8] ;  /* 0x0002c80001827983 */ /* 0x000f280000300800 */
[----:B------:R-:W4:Y:S04]  /*650a0*/  LDL.LU R131, [R1+0x2cc] ;  /* 0x0002cc0001837983 */ /* 0x000f280000300800 */
[----:B------:R-:W2:Y:S04]  /*650b0*/  LDL.LU R132, [R1+0x2e0] ;  /* 0x0002e00001847983 */ /* 0x000ea80000300800 */
[----:B------:R-:W2:Y:S04]  /*650c0*/  LDL.LU R133, [R1+0x2e4] ;  /* 0x0002e40001857983 */ /* 0x000ea80000300800 */
[----:B------:R-:W2:Y:S01]  /*650d0*/  LDL.LU R134, [R1+0x2e8] ;  /* 0x0002e80001867983 */ /* 0x000ea20000300800 */
[----:B-1----:R-:W-:Y:S01]  /*650e0*/  MOV R67, R68 ;  /* 0x0000004400437202 */ /* 0x002fe20000000f00 */
[----:B---3--:R-:W-:Y:S01]  /*650f0*/  IMAD.MOV.U32 R66, RZ, RZ, R69 ;  /* 0x000000ffff427224 */ /* 0x008fe200078e0045 */
[----:B------:R-:W-:Y:S01]  /*65100*/  MOV R63, R70 ;  /* 0x00000046003f7202 */ /* 0x000fe20000000f00 */
[----:B------:R-:W-:Y:S01]  /*65110*/  IMAD.MOV.U32 R62, RZ, RZ, R71 ;  /* 0x000000ffff3e7224 */ /* 0x000fe200078e0047 */
[----:B------:R-:W-:Y:S04]  /*65120*/  LDS R68, [R0+UR12+0x10100] ;  /* 0x0101000c00447984 */ /* 0x000fe80008000800 */
[----:B------:R-:W-:Y:S04]  /*65130*/  LDS R70, [R0+UR12+0x11100] ;  /* 0x0111000c00467984 */ /* 0x000fe80008000800 */
[----:B------:R-:W-:Y:S04]  /*65140*/  LDS R69, [R2+UR12+0x10100] ;  /* 0x0101000c02457984 */ /* 0x000fe80008000800 */
[----:B------:R-:W1:Y:S04]  /*65150*/  LDS R71, [R2+UR12+0x11100] ;  /* 0x0111000c02477984 */ /* 0x000e680008000800 */
[----:B------:R-:W2:Y:S04]  /*65160*/  LDL.LU R135, [R1+0x2ec] ;  /* 0x0002ec0001877983 */ /* 0x000ea80000300800 */
        /* <DEDUP_REMOVED lines=8> */
[----:B------:R-:W-:Y:S01]  /*651f0*/  LDS R35, [R252+UR12+0x11100] ;  /* 0x0111000cfc237984 */ /* 0x000fe20008000800 */
[C---:B------:R-:W-:Y:S06]  /*65200*/  HMMA.1688.F32.TF32 R100, R72.reuse, R52, R196 ;  /* 0x000000344864723c */ /* 0x040fec00000810c4 */
[C---:B------:R-:W-:Y:S06]  /*65210*/  HMMA.1688.F32.TF32 R104, R72.reuse, R56, R200 ;  /* 0x000000384868723c */ /* 0x040fec00000810c8 */
[----:B------:R-:W-:-:S15]  /*65220*/  HMMA.1688.F32.TF32 R108, R72, R64, R192 ;  /* 0x00000040486c723c */ /* 0x000fde00000810c0 */
[----:B------:R-:W-:-:S02]  /*65230*/  NOP ;  /* 0x0000000000007918 */ /* 0x000fc40000000000 */
[----:B------:R-:W-:Y:S04]  /*65240*/  STL.64 [R1+0x460], R104 ;  /* 0x0004606801007387 */ /* 0x000fe80000100a00 */
[----:B------:R1:W-:Y:S04]  /*65250*/  STL.64 [R1+0x468], R106 ;  /* 0x0004686a01007387 */ /* 0x0003e80000100a00 */
[----:B------:R-:W-:Y:S04]  /*65260*/  STL.64 [R1+0x450], R100 ;  /* 0x0004506401007387 */ /* 0x000fe80000100a00 */
[----:B------:R1:W-:Y:S02]  /*65270*/  STL.64 [R1+0x458], R102 ;  /* 0x0004586601007387 */ /* 0x0003e40000100a00 */
[C---:B-1----:R-:W-:Y:S06]  /*65280*/  HMMA.1688.F32.TF32 R104, R72.reuse, R60, R188 ;  /* 0x0000003c4868723c */ /* 0x042fec00000810bc */
[C---:B------:R-:W-:Y:S01]  /*65290*/  HMMA.1688.F32.TF32 R100, R72.reuse, R40, R184 ;  /* 0x000000284864723c */ /* 0x040fe200000810b8 */
[----:B------:R-:W-:Y:S01]  /*652a0*/  STL.64 [R1+0x440], R108 ;  /* 0x0004406c01007387 */ /* 0x000fe20000100a00 */
[----:B------:R-:W-:Y:S01]  /*652b0*/  MOV R54, R4 ;  /* 0x0000000400367202 */ /* 0x000fe20000000f00 */
[----:B------:R-:W-:Y:S01]  /*652c0*/  IMAD.MOV.U32 R46, RZ, RZ, R5 ;  /* 0x000000ffff2e7224 */ /* 0x000fe200078e0005 */
[----:B------:R-:W-:Y:S01]  /*652d0*/  MOV R50, R6 ;  /* 0x0000000600327202 */ /* 0x000fe20000000f00 */
[----:B------:R-:W-:Y:S01]  /*652e0*/  IMAD.MOV.U32 R51, RZ, RZ, R7 ;  /* 0x000000ffff337224 */ /* 0x000fe200078e0007 */
[----:B------:R-:W-:Y:S01]  /*652f0*/  HMMA.1688.F32.TF32 R72, R72, R36, R180 ;  /* 0x000000244848723c */ /* 0x000fe200000810b4 */
[----:B------:R-:W-:Y:S04]  /*65300*/  STL.64 [R1+0x448], R110 ;  /* 0x0004486e01007387 */ /* 0x000fe80000100a00 */
[----:B------:R-:W-:Y:S06]  /*65310*/  LDS R4, [R0+UR12+0x10180] ;  /* 0x0101800c00047984 */ /* 0x000fec0008000800 */
[----:B------:R-:W-:Y:S04]  /*65320*/  STL.64 [R1+0x430], R104 ;  /* 0x0004306801007387 */ /* 0x000fe80000100a00 */
[----:B------:R1:W-:Y:S04]  /*65330*/  STL.64 [R1+0x438], R106 ;  /* 0x0004386a01007387 */ /* 0x0003e80000100a00 */
[----:B------:R-:W-:Y:S04]  /*65340*/  STL.64 [R1+0x420], R100 ;  /* 0x0004206401007387 */ /* 0x000fe80000100a00 */
[----:B------:R1:W-:Y:S02]  /*65350*/  STL.64 [R1+0x428], R102 ;  /* 0x0004286601007387 */ /* 0x0003e40000100a00 */
[C---:B-1----:R-:W-:Y:S02]  /*65360*/  HMMA.1688.F32.TF32 R104, R68.reuse, R48, R176 ;  /* 0x000000304468723c */ /* 0x042fe400000810b0 */
[----:B------:R-:W-:Y:S04]  /*65370*/  STL.64 [R1+0x410], R72 ;  /* 0x0004104801007387 */ /* 0x000fe80000100a00 */
[----:B------:R1:W-:Y:S01]  /*65380*/  STL.64 [R1+0x418], R74 ;  /* 0x0004184a01007387 */ /* 0x0003e20000100a00 */
[C---:B------:R-:W-:Y:S03]  /*65390*/  HMMA.1688.F32.TF32 R100, R68.reuse, R44, R172 ;  /* 0x0000002c4464723c */ /* 0x040fe600000810ac */
[----:B------:R-:W-:Y:S04]  /*653a0*/  LDS R6, [R0+UR12+0x11180] ;  /* 0x0111800c00067984 */ /* 0x000fe80008000800 */
[----:B------:R-:W-:Y:S01]  /*653b0*/  LDS R5, [R2+UR12+0x10180] ;  /* 0x0101800c02057984 */ /* 0x000fe20008000800 */
[C---:B-1----:R-:W-:Y:S03]  /*653c0*/  HMMA.1688.F32.TF32 R72, R68.reuse, R56, R168 ;  /* 0x000000384448723c */ /* 0x042fe600000810a8 */
[----:B------:R-:W1:Y:S04]  /*653d0*/  LDS R7, [R2+UR12+0x11180] ;  /* 0x0111800c02077984 */ /* 0x000e680008000800 */
[----:B------:R-:W-:Y:S04]  /*653e0*/  LDS R188, [R3+UR12+0x10280] ;  /* 0x0102800c03bc7984 */ /* 0x000fe80008000800 */
[----:B------:R-:W-:Y:S04]  /*653f0*/  STL.64 [R1+0x400], R104 ;  /* 0x0004006801007387 */ /* 0x000fe80000100a00 */
[----:B------:R4:W-:Y:S04]  /*65400*/  STL.64 [R1+0x408], R106 ;  /* 0x0004086a01007387 */ /* 0x0009e80000100a00 */
[----:B------:R-:W-:Y:S04]  /*65410*/  STL.64 [R1+0x3f0], R100 ;  /* 0x0003f06401007387 */ /* 0x000fe80000100a00 */
[----:B------:R2:W-:Y:S01]  /*65420*/  STL.64 [R1+0x3f8], R102 ;  /* 0x0003f86601007387 */ /* 0x0005e20000100a00 */
[C---:B----4-:R-:W-:Y:S03]  /*65430*/  HMMA.1688.F32.TF32 R104, R68.reuse, R52, R164 ;  /* 0x000000344468723c */ /* 0x050fe600000810a4 */
[----:B------:R-:W-:Y:S04]  /*65440*/  STL.64 [R1+0x3e0], R72 ;  /* 0x0003e04801007387 */ /* 0x000fe80000100a00 */
[----:B------:R4:W-:Y:S01]  /*65450*/  STL.64 [R1+0x3e8], R74 ;  /* 0x0003e84a01007387 */ /* 0x0009e20000100a00 */
[C---:B--2---:R-:W-:Y:S03]  /*65460*/  HMMA.1688.F32.TF32 R100, R68.reuse, R64, R160 ;  /* 0x000000404464723c */ /* 0x044fe600000810a0 */
[----:B------:R-:W-:Y:S04]  /*65470*/  LDS R190, [R3+UR12+0x11280] ;  /* 0x0112800c03be7984 */ /* 0x000fe80008000800 */
[----:B------:R-:W-:Y:S01]  /*65480*/  LDS R189, [R252+UR12+0x10280] ;  /* 0x0102800cfcbd7984 */ /* 0x000fe20008000800 */
[----:B----4-:R-:W-:Y:S03]  /*65490*/  HMMA.1688.F32.TF32 R72, R68, R60, R156 ;  /* 0x0000003c4448723c */ /* 0x010fe6000008109c */
[----:B------:R-:W-:Y:S03]  /*654a0*/  LDS R191, [R252+UR12+0x11280] ;  /* 0x0112800cfcbf7984 */ /* 0x000fe60008000800 */
[----:B-1----:R-:W-:Y:S01]  /*654b0*/  HMMA.1688.F32.TF32 R12, R4, R56, R12 ;  /* 0x00000038040c723c */ /* 0x002fe2000008100c */
[----:B------:R-:W-:Y:S04]  /*654c0*/  STL.64 [R1+0x3d0], R104 ;  /* 0x0003d06801007387 */ /* 0x000fe80000100a00 */
[----:B------:R1:W-:Y:S04]  /*654d0*/  STL.64 [R1+0x3d8], R106 ;  /* 0x0003d86a01007387 */ /* 0x0003e80000100a00 */
[----:B------:R-:W-:Y:S04]  /*654e0*/  STL.64 [R1+0x3c0], R100 ;  /* 0x0003c06401007387 */ /* 0x000fe80000100a00 */
[----:B------:R2:W-:Y:S01]  /*654f0*/  STL.64 [R1+0x3c8], R102 ;  /* 0x0003c86601007387 */ /* 0x0005e20000100a00 */
[C---:B-1----:R-:W-:Y:S03]  /*65500*/  HMMA.1688.F32.TF32 R104, R68.reuse, R40, R152 ;  /* 0x000000284468723c */ /* 0x042fe60000081098 */
[----:B------:R-:W-:Y:S04]  /*65510*/  STL.64 [R1+0x3b0], R72 ;  /* 0x0003b04801007387 */ /* 0x000fe80000100a00 */
[----:B------:R1:W-:Y:S01]  /*65520*/  STL.64 [R1+0x3b8], R74 ;  /* 0x0003b84a01007387 */ /* 0x0003e20000100a00 */
[-C--:B--2---:R-:W-:Y:S06]  /*65530*/  HMMA.1688.F32.TF32 R100, R68, R36.reuse, R148 ;  /* 0x000000244464723c */ /* 0x084fec0000081094 */
[----:B------:R-:W-:Y:S01]  /*65540*/  HMMA.1688.F32.TF32 R248, R4, R36, R248 ;  /* 0x0000002404f8723c */ /* 0x000fe200000810f8 */
[----:B------:R-:W-:Y:S01]  /*65550*/  MOV R180, R229 ;  /* 0x000000e500b47202 */ /* 0x000fe20000000f00 */
[----:B------:R-:W-:Y:S01]  /*65560*/  IMAD.MOV.U32 R181, RZ, RZ, R230 ;  /* 0x000000ffffb57224 */ /* 0x000fe200078e00e6 */
[----:B------:R-:W-:Y:S01]  /*65570*/  MOV R182, R232 ;  /* 0x000000e800b67202 */ /* 0x000fe20000000f00 */
[----:B------:R-:W-:Y:S01]  /*65580*/  IMAD.MOV.U32 R183, RZ, RZ, R233 ;  /* 0x000000ffffb77224 */ /* 0x000fe200078e00e9 */
[----:B------:R-:W-:Y:S01]  /*65590*/  MOV R176, R234 ;  /* 0x000000ea00b07202 */ /* 0x000fe20000000f00 */
[C---:B-1----:R-:W-:Y:S01]  /*655a0*/  HMMA.1688.F32.TF32 R72, R32.reuse, R48, R144 ;  /* 0x000000302048723c */ /* 0x042fe20000081090 */
[----:B------:R-:W-:Y:S01]  /*655b0*/  IMAD.MOV.U32 R177, RZ, RZ, R235 ;  /* 0x000000ffffb17224 */ /* 0x000fe200078e00eb */
[----:B------:R-:W-:Y:S01]  /*655c0*/  MOV R178, R236 ;  /* 0x000000ec00b27202 */ /* 0x000fe20000000f00 */
[----:B------:R-:W-:Y:S01]  /*655d0*/  IMAD.MOV.U32 R179, RZ, RZ, R237 ;  /* 0x000000ffffb37224 */ /* 0x000fe200078e00ed */
[----:B------:R-:W-:Y:S01]  /*655e0*/  MOV R172, R238 ;  /* 0x000000ee00ac7202 */ /* 0x000fe20000000f00 */
[----:B------:R-:W-:Y:S01]  /*655f0*/  IMAD.MOV.U32 R173, RZ, RZ, R244 ;  /* 0x000000ffffad7224 */ /* 0x000fe200078e00f4 */
[C---:B------:R-:W-:Y:S01]  /*65600*/  HMMA.1688.F32.TF32 R68, R32.reuse, R44, R140 ;  /* 0x0000002c2044723c */ /* 0x040fe2000008108c */
        /* <DEDUP_REMOVED lines=9> */
[C---:B--2---:R-:W-:Y:S01]  /*656a0*/  HMMA.1688.F32.TF32 R72, R32.reuse, R52, R116 ;  /* 0x000000342048723c */ /* 0x044fe20000081074 */
[----:B------:R-:W-:Y:S01]  /*656b0*/  MOV R174, R245 ;  /* 0x000000f500ae7202 */ /* 0x000fe20000000f00 */
[----:B------:R-:W-:Y:S01]  /*656c0*/  IMAD.MOV.U32 R175, RZ, RZ, R246 ;  /* 0x000000ffffaf7224 */ /* 0x000fe200078e00f6 */
[----:B------:R-:W-:Y:S01]  /*656d0*/  MOV R164, R240 ;  /* 0x000000f000a47202 */ /* 0x000fe20000000f00 */
[----:B------:R-:W-:Y:S01]  /*656e0*/  IMAD.MOV.U32 R165, RZ, RZ, R241 ;  /* 0x000000ffffa57224 */ /* 0x000fe200078e00f1 */
[----:B------:R-:W-:Y:S01]  /*656f0*/  MOV R166, R242 ;  /* 0x000000f200a67202 */ /* 0x000fe20000000f00 */
[----:B------:R-:W-:Y:S01]  /*65700*/  IMAD.MOV.U32 R167, RZ, RZ, R243 ;  /* 0x000000ffffa77224 */ /* 0x000fe200078e00f3 */
[----:B------:R-:W-:Y:S01]  /*65710*/  LDS R156, [R0+UR12+0x10280] ;  /* 0x0102800c009c7984 */ /* 0x000fe20008000800 */
[----:B-1----:R-:W-:Y:S03]  /*65720*/  HMMA.1688.F32.TF32 R68, R32, R64, R112 ;  /* 0x000000402044723c */ /* 0x002fe60000081070 */
[----:B------:R-:W-:Y:S04]  /*65730*/  LDS R158, [R0+UR12+0x11280] ;  /* 0x0112800c009e7984 */ /* 0x000fe80008000800 */
[----:B------:R-:W-:Y:S04]  /*65740*/  STL.64 [R1+0x360], R100 ;  /* 0x0003606401007387 */ /* 0x000fe80000100a00 */
[----:B------:R-:W-:Y:S04]  /*65750*/  STL.64 [R1+0x368], R102 ;  /* 0x0003686601007387 */ /* 0x000fe80000100a00 */
[----:B------:R-:W2:Y:S04]  /*65760*/  LDL.LU R116, [R1+0x7e0] ;  /* 0x0007e00001747983 */ /* 0x000ea80000300800 */
[----:B------:R-:W-:Y:S04]  /*65770*/  STL.64 [R1+0x350], R72 ;  /* 0x0003504801007387 */ /* 0x000fe80000100a00 */
[----:B------:R-:W-:Y:S04]  /*65780*/  STL.64 [R1+0x358], R74 ;  /* 0x0003584a01007387 */ /* 0x000fe80000100a00 */
[----:B------:R-:W-:Y:S01]  /*65790*/  STL.64 [R1+0x340], R68 ;  /* 0x0003404401007387 */ /* 0x000fe20000100a00 */
[----:B------:R-:W-:-:S03]  /*657a0*/  MOV R112, R10 ;  /* 0x0000000a00707202 */ /* 0x000fc60000000f00 */
[----:B------:R1:W-:Y:S01]  /*657b0*/  STL.64 [R1+0x348], R70 ;  /* 0x0003484601007387 */ /* 0x0003e20000100a00 */
[----:B------:R-:W-:-:S03]  /*657c0*/  IMAD.MOV.U32 R113, RZ, RZ, R11 ;  /* 0x000000ffff717224 */ /* 0x000fc600078e000b */
[----:B------:R-:W2:Y:S04]  /*657d0*/  LDL.LU R117, [R1+0x7e4] ;  /* 0x0007e40001757983 */ /* 0x000ea80000300800 */
[----:B------:R-:W2:Y:S04]  /*657e0*/  LDL.LU R118, [R1+0x7e8] ;  /* 0x0007e80001767983 */ /* 0x000ea80000300800 */
[----:B------:R-:W2:Y:S04]  /*657f0*/  LDL.LU R119, [R1+0x7ec] ;  /* 0x0007ec0001777983 */ /* 0x000ea80000300800 */
[----:B------:R-:W4:Y:S04]  /*65800*/  LDL.LU R10, [R1+0x4bb4] ;  /* 0x004bb400010a7983 */ /* 0x000f280000300800 */
[----:B------:R-:W4:Y:S01]  /*65810*/  LDL.LU R11, [R1+0x4bb0] ;  /* 0x004bb000010b7983 */ /* 0x000f220000300800 */
[C---:B-1----:R-:W-:Y:S01]  /*65820*/  HMMA.1688.F32.TF32 R68, R32.reuse, R60, R132 ;  /* 0x0000003c2044723c */ /* 0x042fe20000081084 */
[----:B------:R-:W-:Y:S01]  /*65830*/  MOV R114, R93 ;  /* 0x0000005d00727202 */ /* 0x000fe20000000f00 */
[----:B------:R-:W-:Y:S01]  /*65840*/  IMAD.MOV.U32 R115, RZ, RZ, R92 ;  /* 0x000000ffff737224 */ /* 0x000fe200078e005c */
[----:B------:R-:W-:Y:S03]  /*65850*/  LDS R157, [R2+UR12+0x10280] ;  /* 0x0102800c029d7984 */ /* 0x000fe60008000800 */
[C---:B------:R-:W-:Y:S01]  /*65860*/  HMMA.1688.F32.TF32 R92, R32.reuse, R40, R128 ;  /* 0x00000028205c723c */ /* 0x040fe20000081080 */
[----:B------:R-:W-:Y:S05]  /*65870*/  LDS R159, [R2+UR12+0x11280] ;  /* 0x0112800c029f7984 */ /* 0x000fea0008000800 */
[----:B------:R-:W-:Y:S01]  /*65880*/  HMMA.1688.F32.TF32 R72, R32, R36, R124 ;  /* 0x000000242048723c */ /* 0x000fe2000008107c */
[----:B------:R-:W-:Y:S04]  /*65890*/  LDS R124, [R3+UR12+0x10200] ;  /* 0x0102000c037c7984 */ /* 0x000fe80008000800 */
[----:B------:R-:W-:Y:S04]  /*658a0*/  LDS R126, [R3+UR12+0x11200] ;  /* 0x0112000c037e7984 */ /* 0x000fe80008000800 */
[----:B------:R-:W-:Y:S04]  /*658b0*/  LDS R125, [R252+UR12+0x10200] ;  /* 0x0102000cfc7d7984 */ /* 0x000fe80008000800 */
[----:B------:R-:W-:Y:S04]  /*658c0*/  STL.64 [R1+0x330], R68 ;  /* 0x0003304401007387 */ /* 0x000fe80000100a00 */
[----:B------:R3:W-:Y:S04]  /*658d0*/  STL.64 [R1+0x338], R70 ;  /* 0x0003384601007387 */ /* 0x0007e80000100a00 */
[----:B------:R-:W-:Y:S01]  /*658e0*/  LDS R127, [R252+UR12+0x11200] ;  /* 0x0112000cfc7f7984 */ /* 0x000fe20008000800 */
[C---:B---3--:R-:W-:Y:S03]  /*658f0*/  HMMA.1688.F32.TF32 R68, R4.reuse, R48, R120 ;  /* 0x000000300444723c */ /* 0x048fe60000081078 */
[----:B------:R-:W-:Y:S04]  /*65900*/  STL.64 [R1+0x320], R92 ;  /* 0x0003205c01007387 */ /* 0x000fe80000100a00 */
[----:B------:R-:W-:Y:S04]  /*65910*/  STL.64 [R1+0x328], R94 ;  /* 0x0003285e01007387 */ /* 0x000fe80000100a00 */
[----:B------:R-:W-:Y:S04]  /*65920*/  STL.64 [R1+0x310], R72 ;  /* 0x0003104801007387 */ /* 0x000fe80000100a00 */
[----:B------:R-:W-:Y:S04]  /*65930*/  STL.64 [R1+0x318], R74 ;  /* 0x0003184a01007387 */ /* 0x000fe80000100a00 */
[----:B------:R-:W-:Y:S04]  /*65940*/  LDS R92, [R0+UR12+0x10200] ;  /* 0x0102000c005c7984 */ /* 0x000fe80008000800 */
[----:B------:R-:W-:Y:S04]  /*65950*/  LDS R94, [R0+UR12+0x11200] ;  /* 0x0112000c005e7984 */ /* 0x000fe80008000800 */
[----:B------:R-:W-:Y:S04]  /*65960*/  STL.64 [R1+0x300], R68 ;  /* 0x0003004401007387 */ /* 0x000fe80000100a00 */
[----:B------:R-:W-:Y:S04]  /*65970*/  STL.64 [R1+0x308], R70 ;  /* 0x0003084601007387 */ /* 0x000fe80000100a00 */
[----:B------:R-:W-:Y:S04]  /*65980*/  LDS R93, [R2+UR12+0x10200] ;  /* 0x0102000c025d7984 */ /* 0x000fe80008000800 */
[----:B------:R-:W-:Y:S01]  /*65990*/  LDS R95, [R2+UR12+0x11200] ;  /* 0x0112000c025f7984 */ /* 0x000fe20008000800 */
[C---:B----4-:R-:W-:Y:S06]  /*659a0*/  HMMA.1688.F32.TF32 R32, R4.reuse, R44, R8 ;  /* 0x0000002c0420723c */ /* 0x050fec0000081008 */
[----:B------:R-:W-:-:S15]  /*659b0*/  HMMA.1688.F32.TF32 R8, R4, R52, R16 ;  /* 0x000000340408723c */ /* 0x000fde0000081010 */
[----:B------:R-:W-:-:S02]  /*659c0*/  NOP ;  /* 0x0000000000007918 */ /* 0x000fc40000000000 */
[----:B------:R-:W-:Y:S04]  /*659d0*/  STL.64 [R1+0x2e0], R32 ;  /* 0x0002e02001007387 */ /* 0x000fe80000100a00 */
[----:B------:R-:W-:Y:S04]  /*659e0*/  STL.64 [R1+0x2e8], R34 ;  /* 0x0002e82201007387 */ /* 0x000fe80000100a00 */
[----:B------:R-:W-:Y:S04]  /*659f0*/  STL.64 [R1+0x2c0], R12 ;  /* 0x0002c00c01007387 */ /* 0x000fe80000100a00 */
[----:B------:R-:W-:Y:S04]  /*65a00*/  STL.64 [R1+0x2c8], R14 ;  /* 0x0002c80e01007387 */ /* 0x000fe80000100a00 */
[----:B------:R-:W-:Y:S04]  /*65a10*/  STL.64 [R1+0x50], R8 ;  /* 0x0000500801007387 */ /* 0x000fe80000100a00 */
[----:B------:R1:W-:Y:S01]  /*65a20*/  STL.64 [R1+0x58], R10 ;  /* 0x0000580a01007387 */ /* 0x0003e20000100a00 */
[C---:B------:R-:W-:Y:S06]  /*65a30*/  HMMA.1688.F32.TF32 R16, R4.reuse, R64, R20 ;  /* 0x000000400410723c */ /* 0x040fec0000081014 */
[C---:B-1----:R-:W-:Y:S01]  /*65a40*/  HMMA.1688.F32.TF32 R8, R4.reuse, R40, R28 ;  /* 0x000000280408723c */ /* 0x042fe2000008101c */
[----:B------:R-:W-:Y:S04]  /*65a50*/  LDS R28, [R3+UR12+0x10180] ;  /* 0x0101800c031c7984 */ /* 0x000fe80008000800 */
[----:B------:R-:W-:Y:S04]  /*65a60*/  LDS R30, [R3+UR12+0x11180] ;  /* 0x0111800c031e7984 */ /* 0x000fe80008000800 */
[----:B------:R-:W-:Y:S04]  /*65a70*/  LDS R29, [R252+UR12+0x10180] ;  /* 0x0101800cfc1d7984 */ /* 0x000fe80008000800 */
[----:B------:R-:W2:Y:S01]  /*65a80*/  LDS R31, [R252+UR12+0x11180] ;  /* 0x0111800cfc1f7984 */ /* 0x000ea20008000800 */
[----:B------:R-:W-:Y:S03]  /*65a90*/  HMMA.1688.F32.TF32 R12, R4, R60, R24 ;  /* 0x0000003c040c723c */ /* 0x000fe60000081018 */
[----:B------:R-:W-:Y:S04]  /*65aa0*/  STL.64 [R1+0x20], R16 ;  /* 0x0000201001007387 */ /* 0x000fe80000100a00 */
[----:B------:R-:W-:-:S15]  /*65ab0*/  STL.64 [R1+0x28], R18 ;  /* 0x0000281201007387 */ /* 0x000fde0000100a00 */
[----:B------:R-:W-:-:S01]  /*65ac0*/  NOP ;  /* 0x0000000000007918 */ /* 0x000fc20000000000 */
[----:B------:R-:W-:Y:S04]  /*65ad0*/  STL.64 [R1+0x10], R12 ;  /* 0x0000100c01007387 */ /* 0x000fe80000100a00 */
[----:B------:R-:W-:Y:S04]  /*65ae0*/  STL.64 [R1+0x18], R14 ;  /* 0x0000180e01007387 */ /* 0x000fe80000100a00 */
[----:B------:R-:W-:Y:S04]  /*65af0*/  STL.64 [R1+0x4918], R250 ;  /* 0x004918fa01007387 */ /* 0x000fe80000100a00 */
[----:B------:R-:W-:Y:S04]  /*65b00*/  STL.64 [R1], R8 ;  /* 0x0000000801007387 */ /* 0x000fe80000100a00 */
[----:B------:R2:W-:Y:S02]  /*65b10*/  STL.64 [R1+0x8], R10 ;  /* 0x0000080a01007387 */ /* 0x0005e40000100a00 */
[----:B--2---:R-:W-:Y:S02]  /*65b20*/  HMMA.1688.F32.TF32 R8, R28, R48, R116 ;  /* 0x000000301c08723c */ /* 0x004fe40000081074 */
[----:B------:R-:W-:Y:S04]  /*65b30*/  STL.64 [R1+0x4910], R248 ;  /* 0x004910f801007387 */ /* 0x000fe80000100a00 */
[----:B------:R-:W2:-:S15]  /*65b40*/  LDL.LU R116, [R1+0x680] ;  /* 0x0006800001747983 */ /* 0x000e9e0000300800 */
[----:B------:R-:W-:-:S02]  /*65b50*/  NOP ;  /* 0x0000000000007918 */ /* 0x000fc40000000000 */
[----:B------:R-:W-:Y:S04]  /*65b60*/  STL.64 [R1+0x40], R8 ;  /* 0x0000400801007387 */ /* 0x000fe80000100a00 */
[----:B------:R1:W-:Y:S04]  /*65b70*/  STL.64 [R1+0x48], R10 ;  /* 0x0000480a01007387 */ /* 0x0003e80000100a00 */
        /* <DEDUP_REMOVED lines=39> */
[----:B------:R-:W-:Y:S07]  /*65df0*/  HMMA.1688.F32.TF32 R4, R28, R44, R112 ;  /* 0x0000002c1c04723c */ /* 0x000fee0000081070 */
[----:B------:R-:W-:Y:S01]  /*65e00*/  MOV R114, R77 ;  /* 0x0000004d00727202 */ /* 0x000fe20000000f00 */
[----:B------:R-:W-:-:S15]  /*65e10*/  IMAD.MOV.U32 R115, RZ, RZ, R76 ;  /* 0x000000ffff737224 */ /* 0x000fde00078e004c */
[----:B------:R-:W-:Y:S04]  /*65e20*/  STL.64 [R1+0x4928], R6 ;  /* 0x0049280601007387 */ /* 0x000fe80000100a00 */
[----:B------:R-:W-:Y:S01]  /*65e30*/  STL.64 [R1+0x4920], R4 ;  /* 0x0049200401007387 */ /* 0x000fe20000100a00 */
[----:B------:R-:W-:Y:S01]  /*65e40*/  MOV R112, R81 ;  /* 0x0000005100707202 */ /* 0x000fe20000000f00 */
[----:B------:R-:W-:-:S07]  /*65e50*/  IMAD.MOV.U32 R113, RZ, RZ, R80 ;  /* 0x000000ffff717224 */ /* 0x000fce00078e0050 */
[C---:B------:R-:W-:Y:S06]  /*65e60*/  HMMA.1688.F32.TF32 R80, R92.reuse, R64, R112 ;  /* 0x000000405c50723c */ /* 0x040fec0000081070 */
[-C--:B--2---:R-:W-:Y:S06]  /*65e70*/  HMMA.1688.F32.TF32 R76, R92, R52.reuse, R116 ;  /* 0x000000345c4c723c */ /* 0x084fec0000081074 */
[C---:B----4-:R-:W-:Y:S06]  /*65e80*/  HMMA.1688.F32.TF32 R12, R28.reuse, R52, R152 ;  /* 0x000000341c0c723c */ /* 0x050fec0000081098 */
[C---:B-1----:R-:W-:Y:S06]  /*65e90*/  HMMA.1688.F32.TF32 R8, R28.reuse, R56, R160 ;  /* 0x000000381c08723c */ /* 0x042fec00000810a0 */
[C---:B---3--:R-:W-:Y:S06]  /*65ea0*/  HMMA.1688.F32.TF32 R16, R28.reuse, R64, R148 ;  /* 0x000000401c10723c */ /* 0x048fec0000081094 */
[C---:B------:R-:W-:Y:S11]  /*65eb0*/  HMMA.1688.F32.TF32 R20, R28.reuse, R60, R144 ;  /* 0x0000003c1c14723c */ /* 0x040ff60000081090 */
[----:B------:R-:W-:Y:S01]  /*65ec0*/  STL.64 [R1+0x4938], R10 ;  /* 0x0049380a01007387 */ /* 0x000fe20000100a00 */
[C---:B------:R-:W-:Y:S06]  /*65ed0*/  HMMA.1688.F32.TF32 R24, R28.reuse, R40, R140 ;  /* 0x000000281c18723c */ /* 0x040fec000008108c */
[----:B------:R-:W-:Y:S06]  /*65ee0*/  HMMA.1688.F32.TF32 R28, R28, R36, R136 ;  /* 0x000000241c1c723c */ /* 0x000fec0000081088 */
[C---:B------:R-:W-:Y:S01]  /*65ef0*/  HMMA.1688.F32.TF32 R32, R92.reuse, R48, R132 ;  /* 0x000000305c20723c */ /* 0x040fe20000081084 */
[----:B------:R-:W-:Y:S04]  /*65f00*/  STL.64 [R1+0x4930], R8 ;  /* 0x0049300801007387 */ /* 0x000fe80000100a00 */
[----:B------:R-:W-:Y:S01]  /*65f10*/  STL.64 [R1+0x4948], R14 ;  /* 0x0049480e01007387 */ /* 0x000fe20000100a00 */
[C---:B------:R-:W-:Y:S03]  /*65f20*/  HMMA.1688.F32.TF32 R68, R92.reuse, R44, R128 ;  /* 0x0000002c5c44723c */ /* 0x040fe60000081080 */
        /* <DEDUP_REMOVED lines=60> */
[----:B------:R-:W-:Y:S01]  /*662f0*/  MOV R118, R97 ;  /* 0x0000006100767202 */ /* 0x000fe20000000f00 */
[----:B------:R-:W-:Y:S01]  /*66300*/  IMAD.MOV.U32 R119, RZ, RZ, R96 ;  /* 0x000000ffff777224 */ /* 0x000fe200078e0060 */
[----:B------:R-:W-:Y:S04]  /*66310*/  STL.64 [R1+0x49d8], R82 ;  /* 0x0049d85201007387 */ /* 0x000fe80000100a00 */
[----:B------:R-:W-:Y:S01]  /*66320*/  STL.64 [R1+0x49d0], R80 ;  /* 0x0049d05001007387 */ /* 0x000fe20000100a00 */
[C---:B--2---:R-:W-:Y:S06]  /*66330*/  HMMA.1688.F32.TF32 R120, R124.reuse, R40, R120 ;  /* 0x000000287c78723c */ /* 0x044fec0000081078 */
[----:B---3--:R-:W-:Y:S06]  /*66340*/  HMMA.1688.F32.TF32 R104, R124, R56, R136 ;  /* 0x000000387c68723c */ /* 0x008fec0000081088 */
[C---:B----4-:R-:W-:Y:S06]  /*66350*/  HMMA.1688.F32.TF32 R88, R92.reuse, R40, R152 ;  /* 0x000000285c58723c */ /* 0x050fec0000081098 */
[C---:B------:R-:W-:Y:S06]  /*66360*/  HMMA.1688.F32.TF32 R84, R92.reuse, R60, R160 ;  /* 0x0000003c5c54723c */ /* 0x040fec00000810a0 */
[----:B------:R-:W-:Y:S06]  /*66370*/  HMMA.1688.F32.TF32 R92, R92, R36, R148 ;  /* 0x000000245c5c723c */ /* 0x000fec0000081094 */
[C---:B------:R-:W-:Y:S11]  /*66380*/  HMMA.1688.F32.TF32 R96, R124.reuse, R48, R144 ;  /* 0x000000307c60723c */ /* 0x040ff60000081090 */
[----:B------:R-:W-:Y:S01]  /*66390*/  STL.64 [R1+0x49e8], R86 ;  /* 0x0049e85601007387 */ /* 0x000fe20000100a00 */
[C---:B------:R-:W-:Y:S03]  /*663a0*/  HMMA.1688.F32.TF32 R100, R124.reuse, R44, R140 ;  /* 0x0000002c7c64723c */ /* 0x040fe6000008108c */
[----:B------:R-:W-:Y:S03]  /*663b0*/  STL.64 [R1+0x49e0], R84 ;  /* 0x0049e05401007387 */ /* 0x000fe60000100a00 */
[C---:B------:R-:W-:Y:S01]  /*663c0*/  HMMA.1688.F32.TF32 R108, R124.reuse, R52, R132 ;  /* 0x000000347c6c723c */ /* 0x040fe20000081084 */
[----:B------:R-:W-:Y:S05]  /*663d0*/  STL.64 [R1+0x49f8], R90 ;  /* 0x0049f85a01007387 */ /* 0x000fea0000100a00 */
        /* <DEDUP_REMOVED lines=28> */
[----:B------:R-:W2:Y:S04]  /*665a0*/  LDL.LU R244, [R1+0x4b88] ;  /* 0x004b880001f47983 */ /* 0x000ea80000300800 */
[----:B------:R-:W2:Y:S04]  /*665b0*/  LDL.LU R245, [R1+0x4b84] ;  /* 0x004b840001f57983 */ /* 0x000ea80000300800 */
[----:B------:R-:W2:Y:S04]  /*665c0*/  LDL.LU R246, [R1+0x4b80] ;  /* 0x004b800001f67983 */ /* 0x000ea80000300800 */
[----:B------:R-:W3:Y:S04]  /*665d0*/  LDL.LU R240, [R1+0x4b7c] ;  /* 0x004b7c0001f07983 */ /* 0x000ee80000300800 */
[----:B------:R-:W3:Y:S04]  /*665e0*/  LDL.LU R241, [R1+0x4b78] ;  /* 0x004b780001f17983 */ /* 0x000ee80000300800 */
[----:B------:R-:W3:Y:S04]  /*665f0*/  LDL.LU R242, [R1+0x4b74] ;  /* 0x004b740001f27983 */ /* 0x000ee80000300800 */
[----:B------:R-:W3:Y:S01]  /*66600*/  LDL.LU R243, [R1+0x4b70] ;  /* 0x004b700001f37983 */ /* 0x000ee20000300800 */
[----:B------:R-:W-:Y:S03]  /*66610*/  HMMA.1688.F32.TF32 R124, R124, R36, R128 ;  /* 0x000000247c7c723c */ /* 0x000fe60000081080 */
        /* <DEDUP_REMOVED lines=8> */
[----:B------:R-:W2:Y:S04]  /*666a0*/  LDL.LU R247, [R1+0x4b6c] ;  /* 0x004b6c0001f77983 */ /* 0x000ea80000300800 */
[----:B------:R-:W2:Y:S04]  /*666b0*/  LDL.LU R239, [R1+0x4b68] ;  /* 0x004b680001ef7983 */ /* 0x000ea80000300800 */
[----:B------:R-:W2:Y:S01]  /*666c0*/  LDL.LU R231, [R1+0x4b64] ;  /* 0x004b640001e77983 */ /* 0x000ea20000300800 */
[C---:B------:R-:W-:Y:S03]  /*666d0*/  HMMA.1688.F32.TF32 R172, R188.reuse, R52, R172 ;  /* 0x00000034bcac723c */ /* 0x040fe600000810ac */
[----:B------:R-:W4:Y:S03]  /*666e0*/  LDL.LU R223, [R1+0x4b60] ;  /* 0x004b600001df7983 */ /* 0x000f260000300800 */
[----:B------:R-:W-:Y:S01]  /*666f0*/  HMMA.1688.F32.TF32 R176, R188, R64, R176 ;  /* 0x00000040bcb0723c */ /* 0x000fe200000810b0 */
[----:B------:R-:W-:Y:S04]  /*66700*/  STL.64 [R1+0x4a98], R126 ;  /* 0x004a987e01007387 */ /* 0x000fe80000100a00 */
[----:B------:R-:W-:Y:S01]  /*66710*/  STL.64 [R1+0x4a90], R124 ;  /* 0x004a907c01007387 */ /* 0x000fe20000100a00 */
[----:B---3--:R-:W-:Y:S03]  /*66720*/  HMMA.1688.F32.TF32 R128, R156, R48, R240 ;  /* 0x000000309c80723c */ /* 0x008fe600000810f0 */
[----:B------:R-:W-:Y:S04]  /*66730*/  LDS R240, [R3+UR12+0x12000] ;  /* 0x0120000c03f07984 */ /* 0x000fe80008000800 */
[----:B------:R-:W-:Y:S01]  /*66740*/  LDS R242, [R3+UR12+0x13000] ;  /* 0x0130000c03f27984 */ /* 0x000fe20008000800 */
[C---:B------:R-:W-:Y:S03]  /*66750*/  HMMA.1688.F32.TF32 R180, R188.reuse, R60, R180 ;  /* 0x0000003cbcb4723c */ /* 0x040fe600000810b4 */
[----:B------:R-:W-:Y:S03]  /*66760*/  LDS R241, [R252+UR12+0x12000] ;  /* 0x0120000cfcf17984 */ /* 0x000fe60008000800 */
[----:B------:R-:W-:Y:S01]  /*66770*/  HMMA.1688.F32.TF32 R164, R188, R44, R164 ;  /* 0x0000002cbca4723c */ /* 0x000fe200000810a4 */
[----:B------:R-:W-:Y:S08]  /*66780*/  LDS R243, [R252+UR12+0x13000] ;  /* 0x0130000cfcf37984 */ /* 0x000ff00008000800 */
[----:B------:R-:W-:Y:S04]  /*66790*/  STL.64 [R1+0x4aa8], R130 ;  /* 0x004aa88201007387 */ /* 0x000fe80000100a00 */
[----:B------:R-:W-:Y:S04]  /*667a0*/  STL.64 [R1+0x4aa0], R128 ;  /* 0x004aa08001007387 */ /* 0x000fe80000100a00 */
[----:B------:R-:W3:Y:S04]  /*667b0*/  LDL.LU R184, [R1+0x710] ;  /* 0x0007100001b87983 */ /* 0x000ee80000300800 */
[----:B------:R-:W3:Y:S04]  /*667c0*/  LDL.LU R185, [R1+0x714] ;  /* 0x0007140001b97983 */ /* 0x000ee80000300800 */
[----:B------:R-:W3:Y:S04]  /*667d0*/  LDL.LU R186, [R1+0x718] ;  /* 0x0007180001ba7983 */ /* 0x000ee80000300800 */
[----:B------:R-:W3:Y:S04]  /*667e0*/  LDL.LU R187, [R1+0x71c] ;  /* 0x00071c0001bb7983 */ /* 0x000ee80000300800 */
        /* <DEDUP_REMOVED lines=29> */
[----:B------:R-:W-:Y:S04]  /*669c0*/  LDS R220, [R0+UR12+0x10300] ;  /* 0x0103000c00dc7984 */ /* 0x000fe80008000800 */
[----:B------:R-:W-:Y:S04]  /*669d0*/  LDS R222, [R0+UR12+0x11300] ;  /* 0x0113000c00de7984 */ /* 0x000fe80008000800 */
[----:B------:R-:W-:Y:S04]  /*669e0*/  LDS R221, [R2+UR12+0x10300] ;  /* 0x0103000c02dd7984 */ /* 0x000fe80008000800 */
[----:B------:R-:W1:Y:S01]  /*669f0*/  LDS R223, [R2+UR12+0x11300] ;  /* 0x0113000c02df7984 */ /* 0x000e620008000800 */
[C---:B------:R-:W-:Y:S06]  /*66a00*/  HMMA.1688.F32.TF32 R160, R188.reuse, R48, R160 ;  /* 0x00000030bca0723c */ /* 0x040fec00000810a0 */
[C---:B------:R-:W-:Y:S01]  /*66a10*/  HMMA.1688.F32.TF32 R168, R188.reuse, R56, R168 ;  /* 0x00000038bca8723c */ /* 0x040fe200000810a8 */
[----:B------:R-:W-:Y:S04]  /*66a20*/  STL [R1+0x4878], R180 ;  /* 0x004878b401007387 */ /* 0x000fe80000100800 */
[----:B------:R-:W-:Y:S04]  /*66a30*/  STL [R1+0x4874], R181 ;  /* 0x004874b501007387 */ /* 0x000fe80000100800 */
[----:B------:R-:W-:Y:S04]  /*66a40*/  STL [R1+0x4870], R182 ;  /* 0x004870b601007387 */ /* 0x000fe80000100800 */
[----:B------:R-:W-:Y:S04]  /*66a50*/  STL [R1+0x484c], R183 ;  /* 0x00484cb701007387 */ /* 0x000fe80000100800 */
[----:B------:R-:W4:Y:S04]  /*66a60*/  LDL.LU R208, [R1+0x5f0] ;  /* 0x0005f00001d07983 */ /* 0x000f280000300800 */
[----:B------:R-:W4:Y:S04]  /*66a70*/  LDL.LU R209, [R1+0x5f4] ;  /* 0x0005f40001d17983 */ /* 0x000f280000300800 */
[----:B------:R-:W4:Y:S04]  /*66a80*/  LDL.LU R210, [R1+0x5f8] ;  /* 0x0005f80001d27983 */ /* 0x000f280000300800 */
[----:B------:R-:W4:Y:S01]  /*66a90*/  LDL.LU R211, [R1+0x5fc] ;  /* 0x0005fc0001d37983 */ /* 0x000f220000300800 */
[C---:B---3--:R-:W-:Y:S06]  /*66aa0*/  HMMA.1688.F32.TF32 R184, R188.reuse, R40, R184 ;  /* 0x00000028bcb8723c */ /* 0x048fec00000810b8 */
[----:B--2---:R-:W-:-:S15]  /*66ab0*/  HMMA.1688.F32.TF32 R188, R188, R36, R212 ;  /* 0x00000024bcbc723c */ /* 0x004fde00000810d4 */
[----:B------:R-:W-:-:S02]  /*66ac0*/  NOP ;  /* 0x0000000000007918 */ /* 0x000fc40000000000 */
[----:B------:R-:W-:Y:S04]  /*66ad0*/  STL [R1+0x4884], R184 ;  /* 0x004884b801007387 */ /* 0x000fe80000100800 */
[----:B------:R-:W-:Y:S04]  /*66ae0*/  STL [R1+0x4880], R185 ;  /* 0x004880b901007387 */ /* 0x000fe80000100800 */
[----:B------:R-:W-:Y:S04]  /*66af0*/  STL [R1+0x487c], R186 ;  /* 0x00487cba01007387 */ /* 0x000fe80000100800 */
[----:B------:R-:W-:Y:S01]  /*66b00*/  STL [R1+0x4848], R187 ;  /* 0x004848bb01007387 */ /* 0x000fe20000100800 */
[C---:B-1----:R-:W-:Y:S03]  /*66b10*/  HMMA.1688.F32.TF32 R192, R220.reuse, R48, R192 ;  /* 0x00000030dcc0723c */ /* 0x042fe600000810c0 */
[----:B------:R-:W-:Y:S03]  /*66b20*/  STL [R1+0x488c], R188 ;  /* 0x00488cbc01007387 */ /* 0x000fe60000100800 */
[C---:B------:R-:W-:Y:S01]  /*66b30*/  HMMA.1688.F32.TF32 R196, R220.reuse, R44, R196 ;  /* 0x0000002cdcc4723c */ /* 0x040fe200000810c4 */
[----:B------:R-:W-:Y:S05]  /*66b40*/  STL [R1+0x4888], R189 ;  /* 0x004888bd01007387 */ /* 0x000fea0000100800 */
[C---:B------:R-:W-:Y:S01]  /*66b50*/  HMMA.1688.F32.TF32 R200, R220.reuse, R56, R200 ;  /* 0x00000038dcc8723c */ /* 0x040fe200000810c8 */
[----:B------:R-:W-:Y:S04]  /*66b60*/  STL [R1+0x4844], R190 ;  /* 0x004844be01007387 */ /* 0x000fe80000100800 */
[----:B------:R-:W-:Y:S06]  /*66b70*/  STL [R1+0x4840], R191 ;  /* 0x004840bf01007387 */ /* 0x000fec0000100800 */
        /* <DEDUP_REMOVED lines=37> */
[----:B----4-:R-:W-:Y:S03]  /*66dd0*/  HMMA.1688.F32.TF32 R208, R220, R64, R208 ;  /* 0x00000040dcd0723c */ /* 0x010fe600000810d0 */
        /* <DEDUP_REMOVED lines=10> */
[----:B------:R-:W-:Y:S04]  /*66e80*/  STL [R1+0x48d0], R210 ;  /* 0x0048d0d201007387 */ /* 0x000fe80000100800 */
[----:B------:R-:W-:Y:S04]  /*66e90*/  STL [R1+0x48cc], R211 ;  /* 0x0048ccd301007387 */ /* 0x000fe80000100800 */
[----:B------:R-:W4:Y:S01]  /*66ea0*/  LDL.LU R12, [R1+0x200] ;  /* 0x00020000010c7983 */ /* 0x000f220000300800 */
[C---:B------:R-:W-:Y:S03]  /*66eb0*/  HMMA.1688.F32.TF32 R132, R156.reuse, R44, R244 ;  /* 0x0000002c9c84723c */ /* 0x040fe600000810f4 */
[----:B------:R-:W4:Y:S04]  /*66ec0*/  LDL.LU R13, [R1+0x204] ;  /* 0x00020400010d7983 */ /* 0x000f280000300800 */
[----:B------:R-:W4:Y:S01]  /*66ed0*/  LDL.LU R14, [R1+0x208] ;  /* 0x00020800010e7983 */ /* 0x000f220000300800 */
[C---:B------:R-:W-:Y:S03]  /*66ee0*/  HMMA.1688.F32.TF32 R136, R156.reuse, R56, R236 ;  /* 0x000000389c88723c */ /* 0x040fe600000810ec */
[----:B------:R-:W4:Y:S03]  /*66ef0*/  LDL.LU R15, [R1+0x20c] ;  /* 0x00020c00010f7983 */ /* 0x000f260000300800 */
[C---:B------:R-:W-:Y:S01]  /*66f00*/  HMMA.1688.F32.TF32 R140, R156.reuse, R52, R232 ;  /* 0x000000349c8c723c */ /* 0x040fe200000810e8 */
[----:B------:R-:W-:Y:S04]  /*66f10*/  LDS R232, [R3+UR12+0x10300] ;  /* 0x0103000c03e87984 */ /* 0x000fe80008000800 */
[----:B------:R-:W-:Y:S01]  /*66f20*/  LDS R234, [R3+UR12+0x11300] ;  /* 0x0113000c03ea7984 */ /* 0x000fe20008000800 */
[C---:B------:R-:W-:Y:S03]  /*66f30*/  HMMA.1688.F32.TF32 R144, R156.reuse, R64, R228 ;  /* 0x000000409c90723c */ /* 0x040fe600000810e4 */
[----:B------:R-:W-:Y:S03]  /*66f40*/  LDS R233, [R252+UR12+0x10300] ;  /* 0x0103000cfce97984 */ /* 0x000fe60008000800 */
[C---:B------:R-:W-:Y:S01]  /*66f50*/  HMMA.1688.F32.TF32 R148, R156.reuse, R60, R224 ;  /* 0x0000003c9c94723c */ /* 0x040fe200000810e0 */
[----:B------:R-:W1:Y:S04]  /*66f60*/  LDS R235, [R252+UR12+0x11300] ;  /* 0x0113000cfceb7984 */ /* 0x000e680008000800 */
[----:B------:R-:W-:Y:S01]  /*66f70*/  LDS R236, [R0+UR12+0x10380] ;  /* 0x0103800c00ec7984 */ /* 0x000fe20008000800 */
[----:B------:R-:W-:Y:S03]  /*66f80*/  HMMA.1688.F32.TF32 R156, R156, R36, R216 ;  /* 0x000000249c9c723c */ /* 0x000fe600000810d8 */
[----:B------:R-:W-:Y:S04]  /*66f90*/  LDS R238, [R0+UR12+0x11380] ;  /* 0x0113800c00ee7984 */ /* 0x000fe80008000800 */
[----:B------:R-:W-:Y:S04]  /*66fa0*/  LDS R237, [R2+UR12+0x10380] ;  /* 0x0103800c02ed7984 */ /* 0x000fe80008000800 */
[----:B------:R-:W4:Y:S04]  /*66fb0*/  LDS R239, [R2+UR12+0x11380] ;  /* 0x0113800c02ef7984 */ /* 0x000f280008000800 */
[----:B------:R-:W-:Y:S04]  /*66fc0*/  LDS R244, [R0+UR12+0x12080] ;  /* 0x0120800c00f47984 */ /* 0x000fe80008000800 */
[----:B------:R-:W-:Y:S04]  /*66fd0*/  LDS R246, [R0+UR12+0x13080] ;  /* 0x0130800c00f67984 */ /* 0x000fe80008000800 */
[----:B------:R-:W-:Y:S04]  /*66fe0*/  LDS R245, [R2+UR12+0x12080] ;  /* 0x0120800c02f57984 */ /* 0x000fe80008000800 */
[----:B------:R-:W-:Y:S01]  /*66ff0*/  LDS R247, [R2+UR12+0x13080] ;  /* 0x0130800c02f77984 */ /* 0x000fe20008000800 */
[----:B--2---:R-:W-:-:S15]  /*67000*/  HMMA.1688.F32.TF32 R212, R220, R60, R212 ;  /* 0x0000003cdcd4723c */ /* 0x004fde00000810d4 */
[----:B------:R-:W-:-:S08]  /*67010*/  NOP ;  /* 0x0000000000007918 */ /* 0x000fd00000000000 */
[----:B------:R-:W-:Y:S04]  /*67020*/  STL [R1+0x48e8], R212 ;  /* 0x0048e8d401007387 */ /* 0x000fe80000100800 */
[----:B------:R-:W-:Y:S04]  /*67030*/  STL [R1+0x48e4], R213 ;  /* 0x0048e4d501007387 */ /* 0x000fe80000100800 */
[----:B------:R-:W-:Y:S01]  /*67040*/  STL [R1+0x48e0], R214 ;  /* 0x0048e0d601007387 */ /* 0x000fe20000100800 */
[C---:B---3--:R-:W-:Y:S03]  /*67050*/  HMMA.1688.F32.TF32 R216, R220.reuse, R40, R8 ;  /* 0x00000028dcd8723c */ /* 0x048fe60000081008 */
        /* <DEDUP_REMOVED lines=8> */
[----:B------:R-:W-:Y:S01]  /*670e0*/  STL [R1+0x48ec], R219 ;  /* 0x0048ecdb01007387 */ /* 0x000fe20000100800 */
[----:B------:R-:W-:Y:S03]  /*670f0*/  HMMA.1688.F32.TF32 R220, R220, R36, R248 ;  /* 0x00000024dcdc723c */ /* 0x000fe600000810f8 */
[----:B------:R-:W3:Y:S04]  /*67100*/  LDL.LU R248, [R1+0x230] ;  /* 0x0002300001f87983 */ /* 0x000ee80000300800 */
[----:B------:R-:W3:Y:S04]  /*67110*/  LDL.LU R249, [R1+0x234] ;  /* 0x0002340001f97983 */ /* 0x000ee80000300800 */
[----:B------:R-:W3:Y:S04]  /*67120*/  LDL.LU R250, [R1+0x238] ;  /* 0x0002380001fa7983 */ /* 0x000ee80000300800 */
[----:B------:R-:W3:Y:S01]  /*67130*/  LDL.LU R251, [R1+0x23c] ;  /* 0x00023c0001fb7983 */ /* 0x000ee20000300800 */
[C---:B-1----:R-:W-:Y:S06]  /*67140*/  HMMA.1688.F32.TF32 R16, R232.reuse, R56, R16 ;  /* 0x00000038e810723c */ /* 0x042fec0000081010 */
[----:B------:R-:W-:Y:S01]  /*67150*/  HMMA.1688.F32.TF32 R4, R232, R52, R4 ;  /* 0x00000034e804723c */ /* 0x000fe20000081004 */
[----:B------:R-:W-:Y:S04]  /*67160*/  STL [R1+0x4908], R220 ;  /* 0x004908dc01007387 */ /* 0x000fe80000100800 */
[----:B------:R-:W-:Y:S04]  /*67170*/  STL [R1+0x4904], R221 ;  /* 0x004904dd01007387 */ /* 0x000fe80000100800 */
[----:B------:R-:W-:Y:S04]  /*67180*/  STL [R1+0x4900], R222 ;  /* 0x004900de01007387 */ /* 0x000fe80000100800 */
[----:B------:R-:W-:Y:S04]  /*67190*/  STL [R1+0x48fc], R223 ;  /* 0x0048fcdf01007387 */ /* 0x000fe80000100800 */
[----:B------:R1:W-:Y:S04]  /*671a0*/  STL.64 [R1+0x1c0], R16 ;  /* 0x0001c01001007387 */ /* 0x0003e80000100a00 */
[----:B------:R1:W-:Y:S03]  /*671b0*/  STL.64 [R1+0x1c8], R18 ;  /* 0x0001c81201007387 */ /* 0x0003e60000100a00 */
[----:B------:R-:W-:Y:S01]  /*671c0*/  MOV R189, R4 ;  /* 0x0000000400bd7202 */ /* 0x000fe20000000f00 */
[----:B------:R-:W-:Y:S01]  /*671d0*/  IMAD.MOV.U32 R184, RZ, RZ, R5 ;  /* 0x000000ffffb87224 */ /* 0x000fe200078e0005 */
[----:B------:R-:W-:Y:S01]  /*671e0*/  MOV R185, R6 ;  /* 0x0000000600b97202 */ /* 0x000fe20000000f00 */
[----:B------:R-:W3:Y:S01]  /*671f0*/  LDL.LU R4, [R1+0x220] ;  /* 0x0002200001047983 */ /* 0x000ee20000300800 */
[----:B------:R-:W-:-:S03]  /*67200*/  IMAD.MOV.U32 R186, RZ, RZ, R7 ;  /* 0x000000ffffba7224 */ /* 0x000fc600078e0007 */
[----:B------:R-:W3:Y:S04]  /*67210*/  LDL.LU R5, [R1+0x224] ;  /* 0x0002240001057983 */ /* 0x000ee80000300800 */
[----:B------:R-:W3:Y:S04]  /*67220*/  LDL.LU R6, [R1+0x228] ;  /* 0x0002280001067983 */ /* 0x000ee80000300800 */
[----:B------:R-:W3:Y:S01]  /*67230*/  LDL.LU R7, [R1+0x22c] ;  /* 0x00022c0001077983 */ /* 0x000ee20000300800 */
[C---:B----4-:R-:W-:Y:S03]  /*67240*/  HMMA.1688.F32.TF32 R224, R232.reuse, R48, R24 ;  /* 0x00000030e8e0723c */ /* 0x050fe60000081018 */
[----:B------:R-:W4:Y:S04]  /*67250*/  LDL.LU R24, [R1+0x240] ;  /* 0x0002400001187983 */ /* 0x000f280000300800 */
[----:B------:R-:W4:Y:S01]  /*67260*/  LDL.LU R25, [R1+0x244] ;  /* 0x0002440001197983 */ /* 0x000f220000300800 */
[C---:B------:R-:W-:Y:S03]  /*67270*/  HMMA.1688.F32.TF32 R228, R232.reuse, R44, R20 ;  /* 0x0000002ce8e4723c */ /* 0x040fe60000081014 */
[----:B------:R-:W4:Y:S04]  /*67280*/  LDL.LU R26, [R1+0x248] ;  /* 0x00024800011a7983 */ /* 0x000f280000300800 */
[----:B------:R-:W4:Y:S04]  /*67290*/  LDL.LU R27, [R1+0x24c] ;  /* 0x00024c00011b7983 */ /* 0x000f280000300800 */
[----:B------:R-:W4:Y:S04]  /*672a0*/  LDL.LU R20, [R1+0x250] ;  /* 0x0002500001147983 */ /* 0x000f280000300800 */
[----:B------:R-:W4:Y:S04]  /*672b0*/  LDL.LU R21, [R1+0x254] ;  /* 0x0002540001157983 */ /* 0x000f280000300800 */
[----:B------:R-:W4:Y:S04]  /*672c0*/  LDL.LU R22, [R1+0x258] ;  /* 0x0002580001167983 */ /* 0x000f280000300800 */
[----:B------:R-:W4:Y:S04]  /*672d0*/  LDL.LU R23, [R1+0x25c] ;  /* 0x00025c0001177983 */ /* 0x000f280000300800 */
[----:B-1----:R-:W4:Y:S04]  /*672e0*/  LDL.LU R16, [R1+0x260] ;  /* 0x0002600001107983 */ /* 0x002f280000300800 */
        /* <DEDUP_REMOVED lines=9> */
[C---:B---3--:R-:W-:Y:S01]  /*67380*/  HMMA.1688.F32.TF32 R8, R232.reuse, R40, R248 ;  /* 0x00000028e808723c */ /* 0x048fe200000810f8 */
[----:B------:R-:W2:Y:S04]  /*67390*/  LDL.LU R248, [R1+0x270] ;  /* 0x0002700001f87983 */ /* 0x000ea80000300800 */
[----:B------:R-:W2:Y:S04]  /*673a0*/  LDL.LU R249, [R1+0x274] ;  /* 0x0002740001f97983 */ /* 0x000ea80000300800 */
[----:B------:R-:W2:Y:S04]  /*673b0*/  LDL.LU R250, [R1+0x278] ;  /* 0x0002780001fa7983 */ /* 0x000ea80000300800 */
[----:B------:R-:W2:Y:S01]  /*673c0*/  LDL.LU R251, [R1+0x27c] ;  /* 0x00027c0001fb7983 */ /* 0x000ea20000300800 */
[----:B------:R-:W-:Y:S10]  /*673d0*/  HMMA.1688.F32.TF32 R12, R232, R64, R12 ;  /* 0x00000040e80c723c */ /* 0x000ff4000008100c */
[----:B------:R-:W-:Y:S01]  /*673e0*/  MOV R196, R8 ;  /* 0x0000000800c47202 */ /* 0x000fe20000000f00 */
[----:B------:R-:W-:Y:S01]  /*673f0*/  IMAD.MOV.U32 R197, RZ, RZ, R9 ;  /* 0x000000ffffc57224 */ /* 0x000fe200078e0009 */
[----:B------:R-:W-:Y:S01]  /*67400*/  MOV R198, R10 ;  /* 0x0000000a00c67202 */ /* 0x000fe20000000f00 */
[----:B------:R-:W-:-:S11]  /*67410*/  IMAD.MOV.U32 R199, RZ, RZ, R11 ;  /* 0x000000ffffc77224 */ /* 0x000fd600078e000b */
[----:B------:R-:W-:Y:S01]  /*67420*/  MOV R192, R12 ;  /* 0x0000000c00c07202 */ /* 0x000fe20000000f00 */
[----:B------:R-:W-:Y:S01]  /*67430*/  HMMA.1688.F32.TF32 R4, R232, R36, R4 ;  /* 0x00000024e804723c */ /* 0x000fe20000081004 */
        /* <DEDUP_REMOVED lines=20> */
[----:B------:R-:W-:Y:S03]  /*67580*/  LDS R232, [R3+UR12+0x10380] ;  /* 0x0103800c03e87984 */ /* 0x000fe60008000800 */
[----:B------:R-:W-:Y:S01]  /*67590*/  HMMA.1688.F32.TF32 R20, R236, R44, R20 ;  /* 0x0000002cec14723c */ /* 0x000fe20000081014 */
[----:B------:R-:W-:Y:S04]  /*675a0*/  LDS R234, [R3+UR12+0x11380] ;  /* 0x0113800c03ea7984 */ /* 0x000fe80008000800 */
[----:B------:R-:W-:Y:S04]  /*675b0*/  LDS R233, [R252+UR12+0x10380] ;  /* 0x0103800cfce97984 */ /* 0x000fe80008000800 */
[----:B------:R-:W1:Y:S09]  /*675c0*/  LDS R235, [R252+UR12+0x11380] ;  /* 0x0113800cfceb7984 */ /* 0x000e720008000800 */
        /* <DEDUP_REMOVED lines=11> */
[C---:B---3--:R-:W-:Y:S06]  /*67680*/  HMMA.1688.F32.TF32 R12, R236.reuse, R64, R12 ;  /* 0x00000040ec0c723c */ /* 0x048fec000008100c */
[C---:B------:R-:W-:Y:S06]  /*67690*/  HMMA.1688.F32.TF32 R8, R236.reuse, R60, R8 ;  /* 0x0000003cec08723c */ /* 0x040fec0000081008 */
[----:B------:R-:W-:Y:S01]  /*676a0*/  HMMA.1688.F32.TF32 R4, R236, R40, R4 ;  /* 0x00000028ec04723c */ /* 0x000fe20000081004 */
[----:B------:R-:W-:-:S15]  /*676b0*/  MOV R214, R18 ;  /* 0x0000001200d67202 */ /* 0x000fde0000000f00 */
[----:B------:R-:W-:-:S02]  /*676c0*/  NOP ;  /* 0x0000000000007918 */ /* 0x000fc40000000000 */
[----:B------:R-:W-:Y:S01]  /*676d0*/  MOV R173, R8 ;  /* 0x0000000800ad7202 */ /* 0x000fe20000000f00 */
[----:B------:R-:W-:Y:S01]  /*676e0*/  IMAD.MOV.U32 R174, RZ, RZ, R9 ;  /* 0x000000ffffae7224 */ /* 0x000fe200078e0009 */
[----:B------:R-:W1:Y:S01]  /*676f0*/  LDL.LU R8, [R1+0x4b0] ;  /* 0x0004b00001087983 */ /* 0x000e620000300800 */
[----:B------:R-:W-:Y:S01]  /*67700*/  MOV R175, R10 ;  /* 0x0000000a00af7202 */ /* 0x000fe20000000f00 */
[----:B------:R-:W-:Y:S02]  /*67710*/  IMAD.MOV.U32 R183, RZ, RZ, R11 ;  /* 0x000000ffffb77224 */ /* 0x000fe400078e000b */
[----:B------:R-:W1:Y:S04]  /*67720*/  LDL.LU R9, [R1+0x4b4] ;  /* 0x0004b40001097983 */ /* 0x000e680000300800 */
[----:B------:R-:W1:Y:S01]  /*67730*/  LDL.LU R10, [R1+0x4b8] ;  /* 0x0004b800010a7983 */ /* 0x000e620000300800 */
[----:B------:R-:W-:-:S03]  /*67740*/  IMAD.MOV.U32 R215, RZ, RZ, R19 ;  /* 0x000000ffffd77224 */ /* 0x000fc600078e0013 */
[----:B------:R-:W1:Y:S01]  /*67750*/  LDL.LU R11, [R1+0x4bc] ;  /* 0x0004bc00010b7983 */ /* 0x000e620000300800 */
[----:B------:R-:W-:-:S03]  /*67760*/  MOV R216, R12 ;  /* 0x0000000c00d87202 */ /* 0x000fc60000000f00 */
[----:B------:R-:W3:Y:S01]  /*67770*/  LDL.LU R16, [R1+0x700] ;  /* 0x0007000001107983 */ /* 0x000ee20000300800 */
[----:B------:R-:W-:-:S03]  /*67780*/  IMAD.MOV.U32 R217, RZ, RZ, R13 ;  /* 0x000000ffffd97224 */ /* 0x000fc600078e000d */
[----:B------:R-:W3:Y:S01]  /*67790*/  LDL.LU R17, [R1+0x704] ;  /* 0x0007040001117983 */ /* 0x000ee20000300800 */
[----:B------:R-:W-:-:S03]  /*677a0*/  MOV R218, R14 ;  /* 0x0000000e00da7202 */ /* 0x000fc60000000f00 */
[----:B------:R-:W3:Y:S01]  /*677b0*/  LDL.LU R18, [R1+0x708] ;  /* 0x0007080001127983 */ /* 0x000ee20000300800 */
[----:B------:R-:W-:-:S03]  /*677c0*/  IMAD.MOV.U32 R219, RZ, RZ, R15 ;  /* 0x000000ffffdb7224 */ /* 0x000fc600078e000f */
[----:B------:R-:W3:Y:S04]  /*677d0*/  LDL.LU R19, [R1+0x70c] ;  /* 0x00070c0001137983 */ /* 0x000ee80000300800 */
        /* <DEDUP_REMOVED lines=16> */
[----:B--2---:R-:W-:Y:S01]  /*678e0*/  HMMA.1688.F32.TF32 R20, R236, R36, R248 ;  /* 0x00000024ec14723c */ /* 0x004fe200000810f8 */
[----:B------:R-:W2:Y:S04]  /*678f0*/  LDL.LU R248, [R1+0x490] ;  /* 0x0004900001f87983 */ /* 0x000ea80000300800 */
[----:B------:R-:W2:Y:S04]  /*67900*/  LDL.LU R249, [R1+0x494] ;  /* 0x0004940001f97983 */ /* 0x000ea80000300800 */
[----:B------:R-:W2:Y:S04]  /*67910*/  LDL.LU R250, [R1+0x498] ;  /* 0x0004980001fa7983 */ /* 0x000ea80000300800 */
[----:B------:R-:W2:Y:S01]  /*67920*/  LDL.LU R251, [R1+0x49c] ;  /* 0x00049c0001fb7983 */ /* 0x000ea20000300800 */
[C---:B-1----:R-:W-:Y:S06]  /*67930*/  HMMA.1688.F32.TF32 R8, R232.reuse, R56, R8 ;  /* 0x00000038e808723c */ /* 0x042fec0000081008 */
[C---:B---3--:R-:W-:Y:S06]  /*67940*/  HMMA.1688.F32.TF32 R16, R232.reuse, R48, R16 ;  /* 0x00000030e810723c */ /* 0x048fec0000081010 */
[C---:B----4-:R-:W-:Y:S06]  /*67950*/  HMMA.1688.F32.TF32 R12, R232.reuse, R44, R12 ;  /* 0x0000002ce80c723c */ /* 0x050fec000008100c */
[----:B------:R-:W-:Y:S11]  /*67960*/  HMMA.1688.F32.TF32 R4, R232, R52, R4 ;  /* 0x00000034e804723c */ /* 0x000ff60000081004 */
[----:B------:R-:W-:Y:S01]  /*67970*/  STL.64 [R1+0x700], R16 ;  /* 0x0007001001007387 */ /* 0x000fe20000100a00 */
[----:B------:R-:W-:Y:S01]  /*67980*/  MOV R44, R11 ;  /* 0x0000000b002c7202 */ /* 0x000fe20000000f00 */
[----:B------:R-:W-:Y:S01]  /*67990*/  IMAD.MOV.U32 R56, RZ, RZ, R10 ;  /* 0x000000ffff387224 */ /* 0x000fe200078e000a */
[----:B------:R-:W-:Y:S01]  /*679a0*/  MOV R57, R9 ;  /* 0x0000000900397202 */ /* 0x000fe20000000f00 */
[----:B------:R-:W-:Y:S04]  /*679b0*/  STL.64 [R1+0x708], R18 ;  /* 0x0007081201007387 */ /* 0x000fe80000100a00 */
[----:B------:R-:W-:Y:S04]  /*679c0*/  STL.64 [R1+0x8b0], R12 ;  /* 0x0008b00c01007387 */ /* 0x000fe80000100a00 */
[----:B------:R-:W-:Y:S04]  /*679d0*/  STL.64 [R1+0x8b8], R14 ;  /* 0x0008b80e01007387 */ /* 0x000fe80000100a00 */
[----:B------:R1:W-:Y:S04]  /*679e0*/  STL [R1+0x8a0], R8 ;  /* 0x0008a00801007387 */ /* 0x0003e80000100800 */
[----:B------:R-:W-:Y:S04]  /*679f0*/  STL [R1+0x4830], R44 ;  /* 0x0048302c01007387 */ /* 0x000fe80000100800 */
[----:B------:R-:W-:Y:S01]  /*67a00*/  STL [R1+0x482c], R56 ;  /* 0x00482c3801007387 */ /* 0x000fe20000100800 */
[----:B------:R-:W-:Y:S01]  /*67a10*/  IMAD.MOV.U32 R53, RZ, RZ, R6 ;  /* 0x000000ffff357224 */ /* 0x000fe200078e0006 */
[----:B------:R-:W-:-:S02]  /*67a20*/  MOV R52, R7 ;  /* 0x0000000700347202 */ /* 0x000fc40000000f00 */
[----:B------:R-:W-:Y:S04]  /*67a30*/  STL [R1+0x4828], R57 ;  /* 0x0048283901007387 */ /* 0x000fe80000100800 */
[----:B------:R2:W-:Y:S04]  /*67a40*/  STL.64 [R1+0x890], R4 ;  /* 0x0008900401007387 */ /* 0x0005e80000100a00 */
[----:B------:R3:W-:Y:S04]  /*67a50*/  STL [R1+0x4838], R52 ;  /* 0x0048383401007387 */ /* 0x0007e80000100800 */
[----:B------:R4:W-:Y:S01]  /*67a60*/  STL [R1+0x4834], R53 ;  /* 0x0048343501007387 */ /* 0x0009e20000100800 */
[----:B-1----:R-:W-:Y:S01]  /*67a70*/  IMAD.MOV.U32 R8, RZ, RZ, R58 ;  /* 0x000000ffff087224 */ /* 0x002fe200078e003a */
[----:B------:R-:W-:Y:S01]  /*67a80*/  MOV R9, R59 ;  /* 0x0000003b00097202 */ /* 0x000fe20000000f00 */
[----:B------:R-:W-:Y:S01]  /*67a90*/  IMAD.MOV.U32 R10, RZ, RZ, R55 ;  /* 0x000000ffff0a7224 */ /* 0x000fe200078e0037 */
[----:B------:R-:W-:Y:S01]  /*67aa0*/  MOV R11, R47 ;  /* 0x0000002f000b7202 */ /* 0x000fe20000000f00 */
[----:B--2---:R-:W-:-:S15]  /*67ab0*/  HMMA.1688.F32.TF32 R4, R232, R64, R248 ;  /* 0x00000040e804723c */ /* 0x004fde00000810f8 */
[----:B------:R-:W-:-:S09]  /*67ac0*/  NOP ;  /* 0x0000000000007918 */ /* 0x000fd20000000000 */
[----:B------:R-:W-:Y:S01]  /*67ad0*/  IMAD.MOV.U32 R57, RZ, RZ, R4 ;  /* 0x000000ffff397224 */ /* 0x000fe200078e0004 */
[----:B------:R-:W-:Y:S01]  /*67ae0*/  MOV R65, R5 ;  /* 0x0000000500417202 */ /* 0x000fe20000000f00 */
[----:B------:R-:W-:Y:S01]  /*67af0*/  IMAD.MOV.U32 R4, RZ, RZ, R67 ;  /* 0x000000ffff047224 */ /* 0x000fe200078e0043 */
[----:B------:R-:W-:Y:S01]  /*67b00*/  MOV R5, R66 ;  /* 0x0000004200057202 */ /* 0x000fe20000000f00 */
[----:B------:R-:W-:Y:S01]  /*67b10*/  IMAD.MOV.U32 R64, RZ, RZ, R6 ;  /* 0x000000ffff407224 */ /* 0x000fe200078e0006 */
[----:B------:R-:W2:Y:S01]  /*67b20*/  LDL.LU R67, [R1+0x4b5c] ;  /* 0x004b5c0001437983 */ /* 0x000ea20000300800 */
[----:B------:R-:W-:Y:S01]  /*67b30*/  MOV R45, R7 ;  /* 0x00000007002d7202 */ /* 0x000fe20000000f00 */
[----:B------:R-:W-:Y:S01]  /*67b40*/  IMAD.MOV.U32 R6, RZ, RZ, R63 ;  /* 0x000000ffff067224 */ /* 0x000fe200078e003f */
[----:B------:R-:W-:Y:S01]  /*67b50*/  MOV R7, R62 ;  /* 0x0000003e00077202 */ /* 0x000fe20000000f00 */
[----:B------:R-:W3:Y:S04]  /*67b60*/  LDL.LU R66, [R1+0x4b58] ;  /* 0x004b580001427983 */ /* 0x000ee80000300800 */
[----:B------:R-:W4:Y:S04]  /*67b70*/  LDL.LU R63, [R1+0x4b54] ;  /* 0x004b5400013f7983 */ /* 0x000f280000300800 */
[----:B------:R-:W2:Y:S04]  /*67b80*/  LDL.LU R62, [R1+0x4b50] ;  /* 0x004b5000013e7983 */ /* 0x000ea80000300800 */
[----:B------:R-:W3:Y:S04]  /*67b90*/  LDL.LU R58, [R1+0x4b4c] ;  /* 0x004b4c00013a7983 */ /* 0x000ee80000300800 */
[----:B------:R-:W4:Y:S04]  /*67ba0*/  LDL.LU R59, [R1+0x4b48] ;  /* 0x004b4800013b7983 */ /* 0x000f280000300800 */
[----:B------:R-:W2:Y:S04]  /*67bb0*/  LDL.LU R55, [R1+0x4b44] ;  /* 0x004b440001377983 */ /* 0x000ea80000300800 */
[----:B------:R-:W2:Y:S01]  /*67bc0*/  LDL.LU R47, [R1+0x4b40] ;  /* 0x004b4000012f7983 */ /* 0x000ea20000300800 */
[----:B------:R-:W-:Y:S01]  /*67bd0*/  IMAD.MOV.U32 R12, RZ, RZ, R38 ;  /* 0x000000ffff0c7224 */ /* 0x000fe200078e0026 */
[----:B------:R-:W-:Y:S01]  /*67be0*/  MOV R13, R39 ;  /* 0x00000027000d7202 */ /* 0x000fe20000000f00 */
[----:B------:R-:W-:Y:S01]  /*67bf0*/  IMAD.MOV.U32 R14, RZ, RZ, R43 ;  /* 0x000000ffff0e7224 */ /* 0x000fe200078e002b */
[----:B------:R-:W2:Y:S01]  /*67c00*/  LDL.LU R38, [R1+0x4b3c] ;  /* 0x004b3c0001267983 */ /* 0x000ea20000300800 */
[----:B------:R-:W-:Y:S01]  /*67c10*/  MOV R187, R20 ;  /* 0x0000001400bb7202 */ /* 0x000fe20000000f00 */
[----:B------:R-:W-:Y:S01]  /*67c20*/  IMAD.MOV.U32 R190, RZ, RZ, R21 ;  /* 0x000000ffffbe7224 */ /* 0x000fe200078e0015 */
[----:B------:R-:W-:Y:S01]  /*67c30*/  MOV R15, R42 ;  /* 0x0000002a000f7202 */ /* 0x000fe20000000f00 */
[----:B------:R-:W2:Y:S01]  /*67c40*/  LDL.LU R39, [R1+0x4b38] ;  /* 0x004b380001277983 */ /* 0x000ea20000300800 */
[----:B------:R-:W-:-:S03]  /*67c50*/  MOV R191, R22 ;  /* 0x0000001600bf7202 */ /* 0x000fc60000000f00 */
[----:B------:R-:W2:Y:S01]  /*67c60*/  LDL.LU R43, [R1+0x4b34] ;  /* 0x004b3400012b7983 */ /* 0x000ea20000300800 */
[----:B------:R-:W-:-:S03]  /*67c70*/  IMAD.MOV.U32 R195, RZ, RZ, R23 ;  /* 0x000000ffffc37224 */ /* 0x000fc600078e0017 */
[----:B------:R-:W2:Y:S01]  /*67c80*/  LDL.LU R42, [R1+0x4b30] ;  /* 0x004b3000012a7983 */ /* 0x000ea20000300800 */
[----:B------:R-:W-:Y:S01]  /*67c90*/  HMMA.1688.F32.TF32 R24, R236, R48, R24 ;  /* 0x00000030ec18723c */ /* 0x000fe20000081018 */
[----:B------:R-:W-:Y:S01]  /*67ca0*/  IMAD.MOV.U32 R248, RZ, RZ, R54 ;  /* 0x000000fffff87224 */ /* 0x000fe200078e0036 */
[----:B------:R-:W-:Y:S01]  /*67cb0*/  MOV R249, R46 ;  /* 0x0000002e00f97202 */ /* 0x000fe20000000f00 */
[----:B------:R-:W-:Y:S01]  /*67cc0*/  IMAD.MOV.U32 R250, RZ, RZ, R50 ;  /* 0x000000fffffa7224 */ /* 0x000fe200078e0032 */
[----:B------:R-:W-:Y:S01]  /*67cd0*/  MOV R251, R51 ;  /* 0x0000003300fb7202 */ /* 0x000fe20000000f00 */
[----:B------:R-:W-:Y:S04]  /*67ce0*/  LDS R236, [R0+UR12+0x12000] ;  /* 0x0120000c00ec7984 */ /* 0x000fe80008000800 */
[----:B------:R-:W-:Y:S04]  /*67cf0*/  LDS R238, [R0+UR12+0x13000] ;  /* 0x0130000c00ee7984 */ /* 0x000fe80008000800 */
[----:B------:R-:W-:Y:S04]  /*67d00*/  LDS R237, [R2+UR12+0x12000] ;  /* 0x0120000c02ed7984 */ /* 0x000fe80008000800 */
[----:B------:R-:W1:Y:S01]  /*67d10*/  LDS R239, [R2+UR12+0x13000] ;  /* 0x0130000c02ef7984 */ /* 0x000e620008000800 */
[----:B---3--:R-:W-:Y:S01]  /*67d20*/  MOV R23, R58 ;  /* 0x0000003a00177202 */ /* 0x008fe20000000f00 */
[----:B----4-:R-:W-:-:S02]  /*67d30*/  IMAD.MOV.U32 R22, RZ, RZ, R59 ;  /* 0x000000ffff167224 */ /* 0x010fc400078e003b */
[----:B--2---:R-:W-:Y:S02]  /*67d40*/  IMAD.MOV.U32 R20, RZ, RZ, R55 ;  /* 0x000000ffff147224 */ /* 0x004fe400078e0037 */
[----:B------:R-:W2:Y:S01]  /*67d50*/  LDL.LU R55, [R1+0x4b2c] ;  /* 0x004b2c0001377983 */ /* 0x000ea20000300800 */
[----:B------:R-:W-:-:S03]  /*67d60*/  MOV R21, R47 ;  /* 0x0000002f00157202 */ /* 0x000fc60000000f00 */
[----:B------:R-:W3:Y:S04]  /*67d70*/  LDL.LU R47, [R1+0x4b28] ;  /* 0x004b2800012f7983 */ /* 0x000ee80000300800 */
[----:B------:R-:W4:Y:S04]  /*67d80*/  LDL.LU R59, [R1+0x4b24] ;  /* 0x004b2400013b7983 */ /* 0x000f280000300800 */
[----:B------:R-:W4:Y:S01]  /*67d90*/  LDL.LU R58, [R1+0x4b20] ;  /* 0x004b2000013a7983 */ /* 0x000f220000300800 */
[----:B------:R-:W-:Y:S01]  /*67da0*/  MOV R204, R24 ;  /* 0x0000001800cc7202 */ /* 0x000fe20000000f00 */
[----:B------:R-:W-:Y:S01]  /*67db0*/  IMAD.MOV.U32 R205, RZ, RZ, R25 ;  /* 0x000000ffffcd7224 */ /* 0x000fe200078e0019 */
[----:B------:R-:W-:Y:S01]  /*67dc0*/  MOV R206, R26 ;  /* 0x0000001a00ce7202 */ /* 0x000fe20000000f00 */
[----:B------:R-:W-:-:S02]  /*67dd0*/  IMAD.MOV.U32 R24, RZ, RZ, R43 ;  /* 0x000000ffff187224 */ /* 0x000fc400078e002b */
[----:B------:R-:W4:Y:S01]  /*67de0*/  LDL.LU R43, [R1+0x4b1c] ;  /* 0x004b1c00012b7983 */ /* 0x000f220000300800 */
[----:B------:R-:W-:Y:S01]  /*67df0*/  MOV R25, R42 ;  /* 0x0000002a00197202 */ /* 0x000fe20000000f00 */
[----:B------:R-:W-:Y:S01]  /*67e00*/  IMAD.MOV.U32 R207, RZ, RZ, R27 ;  /* 0x000000ffffcf7224 */ /* 0x000fe200078e001b */
[----:B------:R-:W-:Y:S01]  /*67e10*/  MOV R27, R38 ;  /* 0x00000026001b7202 */ /* 0x000fe20000000f00 */
[----:B------:R-:W4:Y:S01]  /*67e20*/  LDL.LU R42, [R1+0x4b18] ;  /* 0x004b1800012a7983 */ /* 0x000f220000300800 */
[----:B------:R-:W-:-:S03]  /*67e30*/  IMAD.MOV.U32 R26, RZ, RZ, R39 ;  /* 0x000000ffff1a7224 */ /* 0x000fc600078e0027 */
[----:B------:R-:W4:Y:S04]  /*67e40*/  LDL.LU R39, [R1+0x4b14] ;  /* 0x004b140001277983 */ /* 0x000f280000300800 */
[----:B------:R-:W4:Y:S01]  /*67e50*/  LDL.LU R38, [R1+0x4b10] ;  /* 0x004b100001267983 */ /* 0x000f220000300800 */
[----:B--2---:R-:W-:Y:S01]  /*67e60*/  MOV R31, R55 ;  /* 0x00000037001f7202 */ /* 0x004fe20000000f00 */
[----:B---3--:R-:W-:Y:S02]  /*67e70*/  IMAD.MOV.U32 R30, RZ, RZ, R47 ;  /* 0x000000ffff1e7224 */ /* 0x008fe400078e002f */
[----:B----4-:R-:W-:Y:S02]  /*67e80*/  IMAD.MOV.U32 R28, RZ, RZ, R59 ;  /* 0x000000ffff1c7224 */ /* 0x010fe400078e003b */
[----:B------:R-:W2:Y:S01]  /*67e90*/  LDL.LU R59, [R1+0x4b0c] ;  /* 0x004b0c00013b7983 */ /* 0x000ea20000300800 */
[----:B------:R-:W-:-:S03]  /*67ea0*/  MOV R29, R58 ;  /* 0x0000003a001d7202 */ /* 0x000fc60000000f00 */
[----:B------:R-:W3:Y:S04]  /*67eb0*/  LDL.LU R58, [R1+0x4b08] ;  /* 0x004b0800013a7983 */ /* 0x000ee80000300800 */
[----:B------:R-:W4:Y:S04]  /*67ec0*/  LDL.LU R47, [R1+0x4b04] ;  /* 0x004b0400012f7983 */ /* 0x000f280000300800 */
[----:B------:R-:W4:Y:S04]  /*67ed0*/  LDL.LU R55, [R1+0x4b00] ;  /* 0x004b000001377983 */ /* 0x000f280000300800 */
[----:B------:R-:W4:Y:S04]  /*67ee0*/  LDL.LU R68, [R1+0xe0] ;  /* 0x0000e00001447983 */ /* 0x000f280000300800 */
[----:B------:R-:W4:Y:S04]  /*67ef0*/  LDL.LU R69, [R1+0xe4] ;  /* 0x0000e40001457983 */ /* 0x000f280000300800 */
[----:B------:R-:W4:Y:S04]  /*67f00*/  LDL.LU R70, [R1+0xe8] ;  /* 0x0000e80001467983 */ /* 0x000f280000300800 */
[----:B------:R-:W4:Y:S01]  /*67f10*/  LDL.LU R71, [R1+0xec] ;  /* 0x0000ec0001477983 */ /* 0x000f220000300800 */
[----:B--2---:R-:W-:Y:S01]  /*67f20*/  MOV R75, R59 ;  /* 0x0000003b004b7202 */ /* 0x004fe20000000f00 */
[----:B---3--:R-:W-:-:S02]  /*67f30*/  IMAD.MOV.U32 R74, RZ, RZ, R58 ;  /* 0x000000ffff4a7224 */ /* 0x008fc400078e003a */
        /* <DEDUP_REMOVED lines=14> */
[----:B--2---:R-:W-:Y:S01]  /*68020*/  MOV R83, R47 ;  /* 0x0000002f00537202 */ /* 0x004fe20000000f00 */
[----:B---3--:R-:W-:Y:S01]  /*68030*/  IMAD.MOV.U32 R82, RZ, RZ, R55 ;  /* 0x000000ffff527224 */ /* 0x008fe200078e0037 */
[----:B----4-:R-:W-:Y:S01]  /*68040*/  MOV R81, R58 ;  /* 0x0000003a00517202 */ /* 0x010fe20000000f00 */
[----:B------:R-:W-:-:S02]  /*68050*/  IMAD.MOV.U32 R80, RZ, RZ, R59 ;  /* 0x000000ffff507224 */ /* 0x000fc400078e003b */
[----:B------:R-:W2:Y:S04]  /*68060*/  LDL.LU R59, [R1+0x4aec] ;  /* 0x004aec00013b7983 */ /* 0x000ea80000300800 */
[----:B------:R-:W3:Y:S04]  /*68070*/  LDL.LU R58, [R1+0x4ae8] ;  /* 0x004ae800013a7983 */ /* 0x000ee80000300800 */
[----:B------:R-:W4:Y:S04]  /*68080*/  LDL.LU R55, [R1+0x4ae4] ;  /* 0x004ae40001377983 */ /* 0x000f280000300800 */
[----:B------:R-:W2:Y:S04]  /*68090*/  LDL.LU R47, [R1+0x4ae0] ;  /* 0x004ae000012f7983 */ /* 0x000ea80000300800 */
[----:B------:R-:W3:Y:S04]  /*680a0*/  LDL.LU R92, [R1+0x160] ;  /* 0x00016000015c7983 */ /* 0x000ee80000300800 */
[----:B------:R-:W3:Y:S04]  /*680b0*/  LDL.LU R93, [R1+0x164] ;  /* 0x00016400015d7983 */ /* 0x000ee80000300800 */
[----:B------:R-:W3:Y:S04]  /*680c0*/  LDL.LU R94, [R1+0x168] ;  /* 0x00016800015e7983 */ /* 0x000ee80000300800 */
[----:B------:R-:W3:Y:S04]  /*680d0*/  LDL.LU R95, [R1+0x16c] ;  /* 0x00016c00015f7983 */ /* 0x000ee80000300800 */
        /* <DEDUP_REMOVED lines=51> */
[----:B------:R-:W3:Y:S04]  /*68410*/  LDL.LU R43, [R1+0x4ad0] ;  /* 0x004ad000012b7983 */ /* 0x000ee80000300800 */
[----:B------:R-:W1:Y:S04]  /*68420*/  LDL.LU R62, [R1+0x4acc] ;  /* 0x004acc00013e7983 */ /* 0x000e680000300800 */
[----:B------:R-:W1:Y:S04]  /*68430*/  LDL.LU R63, [R1+0x4ac8] ;  /* 0x004ac800013f7983 */ /* 0x000e680000300800 */
        /* <DEDUP_REMOVED lines=8> */
[----:B---3--:R-:W-:-:S12]  /*684c0*/  HMMA.1688.F32.TF32 R232, R232, R36, R120 ;  /* 0x00000024e8e8723c */ /* 0x008fd80000081078 */
[----:B------:R-:W-:Y:S01]  /*684d0*/  IMAD.MOV.U32 R44, RZ, RZ, R130 ;  /* 0x000000ffff2c7224 */ /* 0x000fe200078e0082 */
[----:B------:R-:W-:Y:S01]  /*684e0*/  MOV R56, R131 ;  /* 0x0000008300387202 */ /* 0x000fe20000000f00 */
[----:B------:R-:W-:Y:S01]  /*684f0*/  IMAD.MOV.U32 R52, RZ, RZ, R128 ;  /* 0x000000ffff347224 */ /* 0x000fe200078e0080 */
[----:B------:R-:W-:Y:S01]  /*68500*/  MOV R53, R129 ;  /* 0x0000008100357202 */ /* 0x000fe20000000f00 */
[----:B------:R-:W2:Y:S04]  /*68510*/  LDL.LU.64 R130, [R1+0x4aa8] ;  /* 0x004aa80001827983 */ /* 0x000ea80000300a00 */
[----:B------:R-:W2:Y:S04]  /*68520*/  LDL.LU.64 R128, [R1+0x4aa0] ;  /* 0x004aa00001807983 */ /* 0x000ea80000300a00 */
[----:B------:R-:W-:Y:S04]  /*68530*/  STL.64 [R1+0x860], R124 ;  /* 0x0008607c01007387 */ /* 0x000fe80000100a00 */
[----:B------:R3:W-:Y:S04]  /*68540*/  STL.64 [R1+0x868], R126 ;  /* 0x0008687e01007387 */ /* 0x0007e80000100a00 */
[----:B---3--:R-:W3:Y:S04]  /*68550*/  LDL.LU.64 R126, [R1+0x4a98] ;  /* 0x004a9800017e7983 */ /* 0x008ee80000300a00 */
[----:B------:R-:W3:Y:S04]  /*68560*/  LDL.LU.64 R124, [R1+0x4a90] ;  /* 0x004a9000017c7983 */ /* 0x000ee80000300a00 */
[----:B------:R-:W4:Y:S04]  /*68570*/  LDL.LU.64 R122, [R1+0x4a88] ;  /* 0x004a8800017a7983 */ /* 0x000f280000300a00 */
[----:B------:R-:W4:Y:S04]  /*68580*/  LDL.LU.64 R120, [R1+0x4a80] ;  /* 0x004a800001787983 */ /* 0x000f280000300a00 */
[----:B------:R1:W-:Y:S04]  /*68590*/  STL.64 [R1+0x6f0], R232 ;  /* 0x0006f0e801007387 */ /* 0x0003e80000100a00 */
[----:B------:R1:W-:Y:S02]  /*685a0*/  STL.64 [R1+0x6f8], R234 ;  /* 0x0006f8ea01007387 */ /* 0x0003e40000100a00 */
[----:B-1----:R-:W-:Y:S01]  /*685b0*/  IMAD.MOV.U32 R232, RZ, RZ, R47 ;  /* 0x000000ffffe87224 */ /* 0x002fe200078e002f */
[----:B------:R-:W-:Y:S01]  /*685c0*/  MOV R233, R55 ;  /* 0x0000003700e97202 */ /* 0x000fe20000000f00 */
[----:B------:R-:W2:Y:S01]  /*685d0*/  LDL.LU R47, [R1+0x4a7c] ;  /* 0x004a7c00012f7983 */ /* 0x000ea20000300800 */
[----:B------:R-:W-:Y:S01]  /*685e0*/  IMAD.MOV.U32 R234, RZ, RZ, R58 ;  /* 0x000000ffffea7224 */ /* 0x000fe200078e003a */
[----:B------:R-:W-:-:S02]  /*685f0*/  MOV R235, R59 ;  /* 0x0000003b00eb7202 */ /* 0x000fc40000000f00 */
[----:B------:R-:W3:Y:S04]  /*68600*/  LDL.LU R55, [R1+0x4a78] ;  /* 0x004a780001377983 */ /* 0x000ee80000300800 */
[----:B------:R-:W4:Y:S04]  /*68610*/  LDL.LU R58, [R1+0x4a74] ;  /* 0x004a7400013a7983 */ /* 0x000f280000300800 */
[----:B------:R-:W4:Y:S01]  /*68620*/  LDL.LU R59, [R1+0x4a70] ;  /* 0x004a7000013b7983 */ /* 0x000f220000300800 */
[C---:B------:R-:W-:Y:S06]  /*68630*/  HMMA.1688.F32.TF32 R96, R236.reuse, R62, R96 ;  /* 0x0000003eec60723c */ /* 0x040fec0000081060 */
[C---:B------:R-:W-:Y:S06]  /*68640*/  HMMA.1688.F32.TF32 R100, R236.reuse, R66, R100 ;  /* 0x00000042ec64723c */ /* 0x040fec0000081064 */
[C---:B------:R-:W-:Y:S06]  /*68650*/  HMMA.1688.F32.TF32 R116, R236.reuse, R50, R116 ;  /* 0x00000032ec74723c */ /* 0x040fec0000081074 */
[----:B------:R-:W-:-:S15]  /*68660*/  HMMA.1688.F32.TF32 R92, R236, R42, R92 ;  /* 0x0000002aec5c723c */ /* 0x000fde000008105c */
[----:B------:R-:W-:-:S02]  /*68670*/  NOP ;  /* 0x0000000000007918 */ /* 0x000fc40000000000 */
[----:B------:R-:W-:Y:S04]  /*68680*/  STL.64 [R1+0x6e0], R116 ;  /* 0x0006e07401007387 */ /* 0x000fe80000100a00 */
[----:B------:R1:W-:Y:S04]  /*68690*/  STL.64 [R1+0x6e8], R118 ;  /* 0x0006e87601007387 */ /* 0x0003e80000100a00 */
[----:B-1----:R-:W4:Y:S04]  /*686a0*/  LDL.LU.64 R118, [R1+0x4a68] ;  /* 0x004a680001767983 */ /* 0x002f280000300a00 */
[----:B------:R-:W4:Y:S01]  /*686b0*/  LDL.LU.64 R116, [R1+0x4a60] ;  /* 0x004a600001747983 */ /* 0x000f220000300a00 */
[C---:B--2---:R-:W-:Y:S06]  /*686c0*/  HMMA.1688.F32.TF32 R112, R236.reuse, R46, R112 ;  /* 0x0000002eec70723c */ /* 0x044fec0000081070 */
[C---:B---3--:R-:W-:Y:S06]  /*686d0*/  HMMA.1688.F32.TF32 R104, R236.reuse, R54, R104 ;  /* 0x00000036ec68723c */ /* 0x048fec0000081068 */
[C---:B----4-:R-:W-:Y:S06]  /*686e0*/  HMMA.1688.F32.TF32 R108, R236.reuse, R58, R108 ;  /* 0x0000003aec6c723c */ /* 0x050fec000008106c */
[----:B------:R-:W-:Y:S05]  /*686f0*/  HMMA.1688.F32.TF32 R236, R236, R38, R88 ;  /* 0x00000026ecec723c */ /* 0x000fea0000081058 */
        /* <DEDUP_REMOVED lines=24> */
[----:B------:R-:W2:Y:S04]  /*68880*/  LDL.LU.64 R90, [R1+0x49f8] ;  /* 0x0049f800015a7983 */ /* 0x000ea80000300a00 */
[----:B------:R-:W2:Y:S04]  /*68890*/  LDL.LU.64 R88, [R1+0x49f0] ;  /* 0x0049f00001587983 */ /* 0x000ea80000300a00 */
[----:B------:R1:W-:Y:S04]  /*688a0*/  STL.64 [R1+0x530], R236 ;  /* 0x000530ec01007387 */ /* 0x0003e80000100a00 */
[----:B------:R1:W-:Y:S04]  /*688b0*/  STL.64 [R1+0x538], R238 ;  /* 0x000538ee01007387 */ /* 0x0003e80000100a00 */
[----:B-1----:R-:W3:Y:S04]  /*688c0*/  LDL.LU R236, [R1+0x140] ;  /* 0x0001400001ec7983 */ /* 0x002ee80000300800 */
[----:B------:R-:W3:Y:S04]  /*688d0*/  LDL.LU R237, [R1+0x144] ;  /* 0x0001440001ed7983 */ /* 0x000ee80000300800 */
[----:B------:R-:W3:Y:S04]  /*688e0*/  LDL.LU R238, [R1+0x148] ;  /* 0x0001480001ee7983 */ /* 0x000ee80000300800 */
[----:B------:R-:W3:Y:S02]  /*688f0*/  LDL.LU R239, [R1+0x14c] ;  /* 0x00014c0001ef7983 */ /* 0x000ee40000300800 */
[----:B---3--:R-:W-:-:S15]  /*68900*/  HMMA.1688.F32.TF32 R236, R240, R50, R236 ;  /* 0x00000032f0ec723c */ /* 0x008fde00000810ec */
[----:B------:R-:W-:-:S08]  /*68910*/  NOP ;  /* 0x0000000000007918 */ /* 0x000fd00000000000 */
[----:B------:R-:W-:Y:S04]  /*68920*/  STL.64 [R1+0x520], R236 ;  /* 0x000520ec01007387 */ /* 0x000fe80000100a00 */
[----:B------:R1:W-:Y:S02]  /*68930*/  STL.64 [R1+0x528], R238 ;  /* 0x000528ee01007387 */ /* 0x0003e40000100a00 */
[C---:B-1----:R-:W-:Y:S06]  /*68940*/  HMMA.1688.F32.TF32 R236, R240.reuse, R46, R232 ;  /* 0x0000002ef0ec723c */ /* 0x042fec00000810e8 */
[C---:B------:R-:W-:Y:S06]  /*68950*/  HMMA.1688.F32.TF32 R232, R240.reuse, R58, R84 ;  /* 0x0000003af0e8723c */ /* 0x040fec0000081054 */
[C---:B------:R-:W-:Y:S06]  /*68960*/  HMMA.1688.F32.TF32 R84, R240.reuse, R54, R80 ;  /* 0x00000036f054723c */ /* 0x040fec0000081050 */
[C---:B------:R-:W-:Y:S06]  /*68970*/  HMMA.1688.F32.TF32 R80, R240.reuse, R66, R76 ;  /* 0x00000042f050723c */ /* 0x040fec000008104c */
[C---:B------:R-:W-:Y:S06]  /*68980*/  HMMA.1688.F32.TF32 R76, R240.reuse, R62, R72 ;  /* 0x0000003ef04c723c */ /* 0x040fec0000081048 */
[C---:B------:R-:W-:Y:S06]  /*68990*/  HMMA.1688.F32.TF32 R72, R240.reuse, R42, R68 ;  /* 0x0000002af048723c */ /* 0x040fec0000081044 */
[----:B------:R-:W-:Y:S01]  /*689a0*/  HMMA.1688.F32.TF32 R68, R240, R38, R32 ;  /* 0x00000026f044723c */ /* 0x000fe20000081020 */
[----:B------:R-:W-:Y:S04]  /*689b0*/  STL.64 [R1+0x510], R236 ;  /* 0x000510ec01007387 */ /* 0x000fe80000100a00 */
[----:B------:R-:W-:Y:S01]  /*689c0*/  LDS R240, [R3+UR12+0x12100] ;  /* 0x0121000c03f07984 */ /* 0x000fe20008000800 */
[C---:B------:R-:W-:Y:S03]  /*689d0*/  HMMA.1688.F32.TF32 R32, R244.reuse, R50, R28 ;  /* 0x00000032f420723c */ /* 0x040fe6000008101c */
[----:B------:R-:W-:Y:S03]  /*689e0*/  LDS R236, [R0+UR12+0x12100] ;  /* 0x0121000c00ec7984 */ /* 0x000fe60008000800 */
[C---:B------:R-:W-:Y:S01]  /*689f0*/  HMMA.1688.F32.TF32 R28, R244.reuse, R46, R24 ;  /* 0x0000002ef41c723c */ /* 0x040fe20000081018 */
[----:B------:R-:W-:Y:S04]  /*68a00*/  LDS R237, [R2+UR12+0x12100] ;  /* 0x0121000c02ed7984 */ /* 0x000fe80008000800 */
[----:B------:R-:W-:Y:S01]  /*68a10*/  LDS R242, [R3+UR12+0x13100] ;  /* 0x0131000c03f27984 */ /* 0x000fe20008000800 */
[C---:B------:R-:W-:Y:S03]  /*68a20*/  HMMA.1688.F32.TF32 R24, R244.reuse, R58, R20 ;  /* 0x0000003af418723c */ /* 0x040fe60000081014 */
[----:B------:R-:W-:Y:S03]  /*68a30*/  LDS R241, [R252+UR12+0x12100] ;  /* 0x0121000cfcf17984 */ /* 0x000fe60008000800 */
        /* <DEDUP_REMOVED lines=31> */
[----:B------:R-:W3:Y:S04]  /*68c30*/  LDL.LU R248, [R1+0x3b0] ;  /* 0x0003b00001f87983 */ /* 0x000ee80000300800 */
[----:B------:R-:W-:Y:S04]  /*68c40*/  STL.64 [R1+0x110], R8 ;  /* 0x0001100801007387 */ /* 0x000fe80000100a00 */
[----:B------:R-:W-:Y:S04]  /*68c50*/  STL.64 [R1+0x118], R10 ;  /* 0x0001180a01007387 */ /* 0x000fe80000100a00 */
[----:B------:R1:W-:Y:S04]  /*68c60*/  STL.64 [R1+0x90], R4 ;  /* 0x0000900401007387 */ /* 0x0003e80000100a00 */
[----:B------:R4:W-:Y:S04]  /*68c70*/  STL.64 [R1+0x98], R6 ;  /* 0x0000980601007387 */ /* 0x0009e80000100a00 */
[----:B------:R-:W3:Y:S04]  /*68c80*/  LDL.LU R249, [R1+0x3b4] ;  /* 0x0003b40001f97983 */ /* 0x000ee80000300800 */
[----:B------:R-:W3:Y:S04]  /*68c90*/  LDL.LU R250, [R1+0x3b8] ;  /* 0x0003b80001fa7983 */ /* 0x000ee80000300800 */
[----:B------:R-:W3:Y:S04]  /*68ca0*/  LDL.LU R251, [R1+0x3bc] ;  /* 0x0003bc0001fb7983 */ /* 0x000ee80000300800 */
[----:B-1----:R-:W2:Y:S04]  /*68cb0*/  LDL.LU R4, [R1+0x3c0] ;  /* 0x0003c00001047983 */ /* 0x002ea80000300800 */
[----:B------:R-:W2:Y:S04]  /*68cc0*/  LDL.LU R5, [R1+0x3c4] ;  /* 0x0003c40001057983 */ /* 0x000ea80000300800 */
[----:B----4-:R-:W2:Y:S04]  /*68cd0*/  LDL.LU R6, [R1+0x3c8] ;  /* 0x0003c80001067983 */ /* 0x010ea80000300800 */
        /* <DEDUP_REMOVED lines=49> */
[----:B------:R-:W-:Y:S04]  /*68ff0*/  LDS R232, [R3+UR12+0x12080] ;  /* 0x0120800c03e87984 */ /* 0x000fe80008000800 */
[----:B------:R-:W-:Y:S04]  /*69000*/  LDS R234, [R3+UR12+0x13080] ;  /* 0x0130800c03ea7984 */ /* 0x000fe80008000800 */
[----:B------:R-:W-:Y:S04]  /*69010*/  LDS R233, [R252+UR12+0x12080] ;  /* 0x0120800cfce97984 */ /* 0x000fe80008000800 */
[----:B------:R-:W-:Y:S04]  /*69020*/  LDS R235, [R252+UR12+0x13080] ;  /* 0x0130800cfceb7984 */ /* 0x000fe80008000800 */
[----:B------:R-:W-:Y:S04]  /*69030*/  LDS R238, [R0+UR12+0x13100] ;  /* 0x0131000c00ee7984 */ /* 0x000fe80008000800 */
[----:B------:R-:W2:Y:S04]  /*69040*/  LDS R239, [R2+UR12+0x13100] ;  /* 0x0131000c02ef7984 */ /* 0x000ea80008000800 */
[----:B------:R-:W-:Y:S04]  /*69050*/  LDS R244, [R0+UR12+0x12180] ;  /* 0x0121800c00f47984 */ /* 0x000fe80008000800 */
[----:B------:R-:W-:Y:S04]  /*69060*/  LDS R246, [R0+UR12+0x13180] ;  /* 0x0131800c00f67984 */ /* 0x000fe80008000800 */
[----:B------:R-:W-:Y:S04]  /*69070*/  LDS R245, [R2+UR12+0x12180] ;  /* 0x0121800c02f57984 */ /* 0x000fe80008000800 */
[----:B------:R-:W1:Y:S01]  /*69080*/  LDS R247, [R2+UR12+0x13180] ;  /* 0x0131800c02f77984 */ /* 0x000e620008000800 */
[C---:B--2---:R-:W-:Y:S06]  /*69090*/  HMMA.1688.F32.TF32 R4, R236.reuse, R66, R4 ;  /* 0x00000042ec04723c */ /* 0x044fec0000081004 */
[C---:B----4-:R-:W-:Y:S06]  /*690a0*/  HMMA.1688.F32.TF32 R16, R236.reuse, R46, R16 ;  /* 0x0000002eec10723c */ /* 0x050fec0000081010 */
[----:B---3--:R-:W-:Y:S06]  /*690b0*/  HMMA.1688.F32.TF32 R20, R236, R50, R20 ;  /* 0x00000032ec14723c */ /* 0x008fec0000081014 */
[C---:B------:R-:W-:Y:S06]  /*690c0*/  HMMA.1688.F32.TF32 R24, R232.reuse, R38, R24 ;  /* 0x00000026e818723c */ /* 0x040fec0000081018 */
[C---:B------:R-:W-:Y:S06]  /*690d0*/  HMMA.1688.F32.TF32 R32, R232.reuse, R62, R32 ;  /* 0x0000003ee820723c */ /* 0x040fec0000081020 */
[C---:B------:R-:W-:Y:S06]  /*690e0*/  HMMA.1688.F32.TF32 R68, R232.reuse, R66, R68 ;  /* 0x00000042e844723c */ /* 0x040fec0000081044 */
[C---:B------:R-:W-:Y:S06]  /*690f0*/  HMMA.1688.F32.TF32 R72, R232.reuse, R54, R72 ;  /* 0x00000036e848723c */ /* 0x040fec0000081048 */
[C---:B------:R-:W-:Y:S06]  /*69100*/  HMMA.1688.F32.TF32 R80, R232.reuse, R46, R80 ;  /* 0x0000002ee850723c */ /* 0x040fec0000081050 */
[C---:B------:R-:W-:Y:S06]  /*69110*/  HMMA.1688.F32.TF32 R84, R232.reuse, R50, R84 ;  /* 0x00000032e854723c */ /* 0x040fec0000081054 */
[C---:B------:R-:W-:Y:S06]  /*69120*/  HMMA.1688.F32.TF32 R76, R232.reuse, R58, R76 ;  /* 0x0000003ae84c723c */ /* 0x040fec000008104c */
[----:B------:R-:W-:Y:S11]  /*69130*/  HMMA.1688.F32.TF32 R28, R232, R42, R28 ;  /* 0x0000002ae81c723c */ /* 0x000ff6000008101c */
[----:B------:R-:W-:Y:S04]  /*69140*/  STL.64 [R1+0x850], R84 ;  /* 0x0008505401007387 */ /* 0x000fe80000100a00 */
[----:B------:R-:W-:Y:S01]  /*69150*/  STL.64 [R1+0x858], R86 ;  /* 0x0008585601007387 */ /* 0x000fe20000100a00 */
[C---:B------:R-:W-:Y:S03]  /*69160*/  HMMA.1688.F32.TF32 R12, R236.reuse, R58, R12 ;  /* 0x0000003aec0c723c */ /* 0x040fe6000008100c */
[----:B------:R-:W-:Y:S04]  /*69170*/  STL.64 [R1+0x840], R80 ;  /* 0x0008405001007387 */ /* 0x000fe80000100a00 */
        /* <DEDUP_REMOVED lines=16> */
[----:B------:R-:W-:Y:S04]  /*69280*/  STL.64 [R1+0x660], R20 ;  /* 0x0006601401007387 */ /* 0x000fe80000100a00 */
[----:B------:R-:W-:Y:S04]  /*69290*/  STL.64 [R1+0x668], R22 ;  /* 0x0006681601007387 */ /* 0x000fe80000100a00 */
[----:B------:R-:W-:Y:S04]  /*692a0*/  STL.64 [R1+0x650], R16 ;  /* 0x0006501001007387 */ /* 0x000fe80000100a00 */
[----:B------:R-:W-:Y:S04]  /*692b0*/  STL.64 [R1+0x658], R18 ;  /* 0x0006581201007387 */ /* 0x000fe80000100a00 */
[----:B------:R-:W-:Y:S04]  /*692c0*/  STL.64 [R1+0x640], R12 ;  /* 0x0006400c01007387 */ /* 0x000fe80000100a00 */
[----:B------:R2:W-:Y:S04]  /*692d0*/  STL [R1+0x480c], R60 ;  /* 0x00480c3c01007387 */ /* 0x0005e80000100800 */
[----:B------:R3:W-:Y:S04]  /*692e0*/  STL [R1+0x4808], R61 ;  /* 0x0048083d01007387 */ /* 0x0007e80000100800 */
[----:B------:R-:W-:Y:S01]  /*692f0*/  STL.64 [R1+0x630], R8 ;  /* 0x0006300801007387 */ /* 0x000fe20000100a00 */
[----:B--2---:R-:W-:-:S03]  /*69300*/  IMAD.MOV.U32 R60, RZ, RZ, R6 ;  /* 0x000000ffff3c7224 */ /* 0x004fc600078e0006 */
[----:B------:R-:W-:Y:S01]  /*69310*/  STL.64 [R1+0x638], R10 ;  /* 0x0006380a01007387 */ /* 0x000fe20000100a00 */
[----:B---3--:R-:W-:-:S03]  /*69320*/  MOV R61, R7 ;  /* 0x00000007003d7202 */ /* 0x008fc60000000f00 */
[----:B------:R2:W-:Y:S02]  /*69330*/  STL.64 [R1+0x620], R4 ;  /* 0x0006200401007387 */ /* 0x0005e40000100a00 */
[----:B--2---:R-:W-:Y:S02]  /*69340*/  HMMA.1688.F32.TF32 R4, R236, R62, R248 ;  /* 0x0000003eec04723c */ /* 0x004fe400000810f8 */
[----:B------:R-:W-:Y:S04]  /*69350*/  STL [R1+0x4814], R61 ;  /* 0x0048143d01007387 */ /* 0x000fe80000100800 */
[----:B------:R-:W-:-:S15]  /*69360*/  STL [R1+0x4810], R60 ;  /* 0x0048103c01007387 */ /* 0x000fde0000100800 */
[----:B------:R-:W-:-:S02]  /*69370*/  NOP ;  /* 0x0000000000007918 */ /* 0x000fc40000000000 */
[----:B------:R2:W-:Y:S04]  /*69380*/  STL.64 [R1+0x618], R6 ;  /* 0x0006180601007387 */ /* 0x0005e80000100a00 */
[----:B------:R-:W3:Y:S04]  /*69390*/  LDL.LU R232, [R1] ;  /* 0x0000000001e87983 */ /* 0x000ee80000300800 */
[----:B------:R-:W3:Y:S04]  /*693a0*/  LDL.LU R233, [R1+0x4] ;  /* 0x0000040001e97983 */ /* 0x000ee80000300800 */
[----:B------:R-:W3:Y:S04]  /*693b0*/  LDL.LU R234, [R1+0x8] ;  /* 0x0000080001ea7983 */ /* 0x000ee80000300800 */
[----:B------:R-:W3:Y:S01]  /*693c0*/  LDL.LU R235, [R1+0xc] ;  /* 0x00000c0001eb7983 */ /* 0x000ee20000300800 */
[----:B------:R-:W-:-:S03]  /*693d0*/  IMAD.MOV.U32 R48, RZ, RZ, R4 ;  /* 0x000000ffff307224 */ /* 0x000fc600078e0004 */
[----:B------:R-:W1:Y:S01]  /*693e0*/  LDL.LU R248, [R1+0x50] ;  /* 0x0000500001f87983 */ /* 0x000e620000300800 */
[----:B------:R-:W-:-:S03]  /*693f0*/  MOV R49, R5 ;  /* 0x0000000500317202 */ /* 0x000fc60000000f00 */
[----:B------:R-:W1:Y:S04]  /*69400*/  LDL.LU R249, [R1+0x54] ;  /* 0x0000540001f97983 */ /* 0x000e680000300800 */
[----:B------:R-:W1:Y:S04]  /*69410*/  LDL.LU R250, [R1+0x58] ;  /* 0x0000580001fa7983 */ /* 0x000e680000300800 */
[----:B------:R-:W1:Y:S04]  /*69420*/  LDL.LU R251, [R1+0x5c] ;  /* 0x00005c0001fb7983 */ /* 0x000e680000300800 */
[----:B------:R-:W4:Y:S04]  /*69430*/  LDL.LU R4, [R1+0x2c0] ;  /* 0x0002c00001047983 */ /* 0x000f280000300800 */
[----:B------:R-:W4:Y:S04]  /*69440*/  LDL.LU R5, [R1+0x2c4] ;  /* 0x0002c40001057983 */ /* 0x000f280000300800 */
[----:B--2---:R-:W4:Y:S04]  /*69450*/  LDL.LU R6, [R1+0x2c8] ;  /* 0x0002c80001067983 */ /* 0x004f280000300800 */
        /* <DEDUP_REMOVED lines=49> */
[----:B------:R-:W-:Y:S04]  /*69770*/  STL [R1+0x4820], R49 ;  /* 0x0048203101007387 */ /* 0x000fe80000100800 */
[----:B------:R3:W-:Y:S01]  /*69780*/  STL [R1+0x481c], R48 ;  /* 0x00481c3001007387 */ /* 0x0007e20000100800 */
[C---:B-1----:R-:W-:Y:S06]  /*69790*/  HMMA.1688.F32.TF32 R248, R244.reuse, R54, R248 ;  /* 0x00000036f4f8723c */ /* 0x042fec00000810f8 */
[----:B----4-:R-:W-:Y:S06]  /*697a0*/  HMMA.1688.F32.TF32 R4, R244, R58, R4 ;  /* 0x0000003af404723c */ /* 0x010fec0000081004 */
[C---:B--2---:R-:W-:Y:S06]  /*697b0*/  HMMA.1688.F32.TF32 R84, R236.reuse, R42, R84 ;  /* 0x0000002aec54723c */ /* 0x044fec0000081054 */
[----:B---3--:R-:W-:-:S15]  /*697c0*/  HMMA.1688.F32.TF32 R236, R236, R38, R80 ;  /* 0x00000026ecec723c */ /* 0x008fde0000081050 */
[----:B------:R-:W-:-:S03]  /*697d0*/  NOP ;  /* 0x0000000000007918 */ /* 0x000fc60000000000 */
[----:B------:R-:W-:Y:S01]  /*697e0*/  MOV R40, R85 ;  /* 0x0000005500287202 */ /* 0x000fe20000000f00 */
[----:B------:R-:W-:Y:S01]  /*697f0*/  IMAD.MOV.U32 R41, RZ, RZ, R84 ;  /* 0x000000ffff297224 */ /* 0x000fe200078e0054 */
[----:B------:R-:W-:Y:S01]  /*69800*/  MOV R36, R87 ;  /* 0x0000005700247202 */ /* 0x000fe20000000f00 */
[----:B------:R-:W-:Y:S02]  /*69810*/  IMAD.MOV.U32 R37, RZ, RZ, R86 ;  /* 0x000000ffff257224 */ /* 0x000fe400078e0056 */
[----:B------:R-:W2:Y:S01]  /*69820*/  LDL.LU.64 R86, [R1+0x49e8] ;  /* 0x0049e80001567983 */ /* 0x000ea20000300a00 */
[C---:B------:R-:W-:Y:S03]  /*69830*/  HMMA.1688.F32.TF32 R32, R240.reuse, R54, R32 ;  /* 0x00000036f020723c */ /* 0x040fe60000081020 */
[----:B------:R-:W2:Y:S03]  /*69840*/  LDL.LU.64 R84, [R1+0x49e0] ;  /* 0x0049e00001547983 */ /* 0x000ea60000300a00 */
[C---:B------:R-:W-:Y:S01]  /*69850*/  HMMA.1688.F32.TF32 R76, R240.reuse, R50, R76 ;  /* 0x00000032f04c723c */ /* 0x040fe2000008104c */
[----:B------:R-:W-:Y:S05]  /*69860*/  STL [R1+0x4824], R40 ;  /* 0x0048242801007387 */ /* 0x000fea0000100800 */
[C---:B------:R-:W-:Y:S01]  /*69870*/  HMMA.1688.F32.TF32 R72, R240.reuse, R46, R72 ;  /* 0x0000002ef048723c */ /* 0x040fe20000081048 */
[----:B------:R1:W-:Y:S04]  /*69880*/  STL [R1+0x4818], R41 ;  /* 0x0048182901007387 */ /* 0x0003e80000100800 */
[----:B------:R-:W3:Y:S01]  /*69890*/  LDL.LU.64 R82, [R1+0x49d8] ;  /* 0x0049d80001527983 */ /* 0x000ee20000300a00 */
[C---:B------:R-:W-:Y:S03]  /*698a0*/  HMMA.1688.F32.TF32 R28, R240.reuse, R66, R28 ;  /* 0x00000042f01c723c */ /* 0x040fe6000008101c */
[----:B------:R-:W3:Y:S03]  /*698b0*/  LDL.LU.64 R80, [R1+0x49d0] ;  /* 0x0049d00001507983 */ /* 0x000ee60000300a00 */
[----:B------:R-:W-:Y:S01]  /*698c0*/  HMMA.1688.F32.TF32 R68, R240, R58, R68 ;  /* 0x0000003af044723c */ /* 0x000fe20000081044 */
[----:B------:R4:W-:Y:S01]  /*698d0*/  STL.64 [R1+0x460], R236 ;  /* 0x000460ec01007387 */ /* 0x0009e20000100a00 */
[----:B------:R-:W-:Y:S01]  /*698e0*/  IMAD.MOV.U32 R61, RZ, RZ, R238 ;  /* 0x000000ffff3d7224 */ /* 0x000fe200078e00ee */
[----:B------:R-:W-:-:S03]  /*698f0*/  MOV R60, R239 ;  /* 0x000000ef003c7202 */ /* 0x000fc60000000f00 */
[----:B------:R-:W-:Y:S01]  /*69900*/  HMMA.1688.F32.TF32 R24, R240, R62, R24 ;  /* 0x0000003ef018723c */ /* 0x000fe20000081018 */
[----:B------:R-:W-:Y:S01]  /*69910*/  IMAD.MOV.U32 R48, RZ, RZ, R78 ;  /* 0x000000ffff307224 */ /* 0x000fe200078e004e */
[----:B-1----:R-:W-:Y:S01]  /*69920*/  MOV R41, R79 ;  /* 0x0000004f00297202 */ /* 0x002fe20000000f00 */
[----:B------:R-:W-:Y:S01]  /*69930*/  IMAD.MOV.U32 R40, RZ, RZ, R76 ;  /* 0x000000ffff287224 */ /* 0x000fe200078e004c */
[----:B----4-:R-:W4:Y:S01]  /*69940*/  LDL.LU R236, [R1+0x10] ;  /* 0x0000100001ec7983 */ /* 0x010f220000300800 */
[----:B------:R-:W-:-:S03]  /*69950*/  MOV R49, R77 ;  /* 0x0000004d00317202 */ /* 0x000fc60000000f00 */
[----:B------:R-:W4:Y:S01]  /*69960*/  LDL.LU R237, [R1+0x14] ;  /* 0x0000140001ed7983 */ /* 0x000f220000300800 */
[C---:B------:R-:W-:Y:S03]  /*69970*/  HMMA.1688.F32.TF32 R20, R240.reuse, R42, R20 ;  /* 0x0000002af014723c */ /* 0x040fe60000081014 */
[----:B------:R-:W4:Y:S04]  /*69980*/  LDL.LU R238, [R1+0x18] ;  /* 0x0000180001ee7983 */ /* 0x000f280000300800 */
[----:B------:R-:W4:Y:S04]  /*69990*/  LDL.LU R239, [R1+0x1c] ;  /* 0x00001c0001ef7983 */ /* 0x000f280000300800 */
[----:B------:R-:W2:Y:S04]  /*699a0*/  LDL.LU.64 R78, [R1+0x49c8] ;  /* 0x0049c800014e7983 */ /* 0x000ea80000300a00 */
        /* <DEDUP_REMOVED lines=22> */
[----:B-1----:R-:W3:Y:S04]  /*69b10*/  LDL.LU.64 R26, [R1+0x4978] ;  /* 0x00497800011a7983 */ /* 0x002ee80000300a00 */
[----:B------:R-:W3:Y:S04]  /*69b20*/  LDL.LU.64 R24, [R1+0x4970] ;  /* 0x0049700001187983 */ /* 0x000ee80000300a00 */
        /* <DEDUP_REMOVED lines=11> */
[----:B------:R-:W4:Y:S04]  /*69be0*/  LDL.LU R243, [R1+0x2c] ;  /* 0x00002c0001f37983 */ /* 0x000f280000300800 */
        /* <DEDUP_REMOVED lines=24> */
[----:B------:R-:W-:Y:S04]  /*69d70*/  STL.64 [R1+0x2c8], R242 ;  /* 0x0002c8f201007387 */ /* 0x000fe80000100a00 */
[----:B------:R-:W-:Y:S04]  /*69d80*/  LDS R240, [R3+UR12+0x12200] ;  /* 0x0122000c03f07984 */ /* 0x000fe80008000800 */
[----:B------:R-:W-:Y:S04]  /*69d90*/  LDS R242, [R3+UR12+0x13200] ;  /* 0x0132000c03f27984 */ /* 0x000fe80008000800 */
[----:B------:R-:W-:Y:S04]  /*69da0*/  LDS R241, [R252+UR12+0x12200] ;  /* 0x0122000cfcf17984 */ /* 0x000fe80008000800 */
[----:B------:R-:W-:Y:S01]  /*69db0*/  LDS R243, [R252+UR12+0x13200] ;  /* 0x0132000cfcf37984 */ /* 0x000fe20008000800 */
[----:B--2---:R-:W-:Y:S03]  /*69dc0*/  HMMA.1688.F32.TF32 R232, R244, R38, R248 ;  /* 0x00000026f4e8723c */ /* 0x004fe600000810f8 */
[----:B------:R-:W2:Y:S04]  /*69dd0*/  LDL.LU R248, [R1+0x40] ;  /* 0x0000400001f87983 */ /* 0x000ea80000300800 */
[----:B------:R-:W-:Y:S04]  /*69de0*/  STL.64 [R1+0x1e0], R236 ;  /* 0x0001e0ec01007387 */ /* 0x000fe80000100a00 */
[----:B------:R-:W-:Y:S04]  /*69df0*/  STL.64 [R1+0x1e8], R238 ;  /* 0x0001e8ee01007387 */ /* 0x000fe80000100a00 */
[----:B------:R-:W-:Y:S04]  /*69e00*/  LDS R236, [R0+UR12+0x12200] ;  /* 0x0122000c00ec7984 */ /* 0x000fe80008000800 */
[----:B------:R-:W-:Y:S04]  /*69e10*/  LDS R238, [R0+UR12+0x13200] ;  /* 0x0132000c00ee7984 */ /* 0x000fe80008000800 */
[----:B------:R-:W-:Y:S04]  /*69e20*/  LDS R237, [R2+UR12+0x12200] ;  /* 0x0122000c02ed7984 */ /* 0x000fe80008000800 */
[----:B------:R-:W-:Y:S04]  /*69e30*/  STL.64 [R1+0x1d0], R232 ;  /* 0x0001d0e801007387 */ /* 0x000fe80000100a00 */
[----:B------:R-:W-:Y:S04]  /*69e40*/  STL.64 [R1+0x1d8], R234 ;  /* 0x0001d8ea01007387 */ /* 0x000fe80000100a00 */
[----:B------:R-:W2:Y:S04]  /*69e50*/  LDL.LU R249, [R1+0x44] ;  /* 0x0000440001f97983 */ /* 0x000ea80000300800 */
[----:B------:R-:W2:Y:S04]  /*69e60*/  LDL.LU R250, [R1+0x48] ;  /* 0x0000480001fa7983 */ /* 0x000ea80000300800 */
[----:B------:R-:W2:Y:S04]  /*69e70*/  LDL.LU R251, [R1+0x4c] ;  /* 0x00004c0001fb7983 */ /* 0x000ea80000300800 */
[----:B------:R-:W-:Y:S04]  /*69e80*/  LDS R232, [R3+UR12+0x12180] ;  /* 0x0121800c03e87984 */ /* 0x000fe80008000800 */
[----:B------:R-:W-:Y:S04]  /*69e90*/  LDS R234, [R3+UR12+0x13180] ;  /* 0x0131800c03ea7984 */ /* 0x000fe80008000800 */
[----:B------:R-:W-:Y:S04]  /*69ea0*/  LDS R233, [R252+UR12+0x12180] ;  /* 0x0121800cfce97984 */ /* 0x000fe80008000800 */
[----:B------:R-:W1:Y:S04]  /*69eb0*/  LDS R235, [R252+UR12+0x13180] ;  /* 0x0131800cfceb7984 */ /* 0x000e680008000800 */
[----:B------:R-:W4:Y:S04]  /*69ec0*/  LDS R239, [R2+UR12+0x13200] ;  /* 0x0132000c02ef7984 */ /* 0x000f280008000800 */
[----:B------:R-:W-:Y:S04]  /*69ed0*/  LDS R244, [R0+UR12+0x12280] ;  /* 0x0122800c00f47984 */ /* 0x000fe80008000800 */
[----:B------:R-:W-:Y:S04]  /*69ee0*/  LDS R246, [R0+UR12+0x13280] ;  /* 0x0132800c00f67984 */ /* 0x000fe80008000800 */
[----:B------:R-:W-:Y:S04]  /*69ef0*/  LDS R245, [R2+UR12+0x12280] ;  /* 0x0122800c02f57984 */ /* 0x000fe80008000800 */
[----:B------:R-:W4:Y:S01]  /*69f00*/  LDS R247, [R2+UR12+0x13280] ;  /* 0x0132800c02f77984 */ /* 0x000f220008000800 */
[C---:B-1----:R-:W-:Y:S06]  /*69f10*/  HMMA.1688.F32.TF32 R12, R232.reuse, R54, R12 ;  /* 0x00000036e80c723c */ /* 0x042fec000008100c */
[----:B--2---:R-:W-:-:S15]  /*69f20*/  HMMA.1688.F32.TF32 R248, R232, R50, R248 ;  /* 0x00000032e8f8723c */ /* 0x004fde00000810f8 */
[----:B------:R-:W-:-:S08]  /*69f30*/  NOP ;  /* 0x0000000000007918 */ /* 0x000fd00000000000 */
[----:B------:R-:W-:Y:S04]  /*69f40*/  STL.64 [R1+0x7e0], R248 ;  /* 0x0007e0f801007387 */ /* 0x000fe80000100a00 */
[----:B------:R3:W-:Y:S02]  /*69f50*/  STL.64 [R1+0x7e8], R250 ;  /* 0x0007e8fa01007387 */ /* 0x0007e40000100a00 */
[C---:B---3--:R-:W-:Y:S06]  /*69f60*/  HMMA.1688.F32.TF32 R248, R232.reuse, R46, R4 ;  /* 0x0000002ee8f8723c */ /* 0x048fec0000081004 */
[C---:B------:R-:W-:Y:S06]  /*69f70*/  HMMA.1688.F32.TF32 R4, R232.reuse, R58, R8 ;  /* 0x0000003ae804723c */ /* 0x040fec0000081008 */
[C---:B------:R-:W-:Y:S11]  /*69f80*/  HMMA.1688.F32.TF32 R8, R232.reuse, R66, R16 ;  /* 0x00000042e808723c */ /* 0x040ff60000081010 */
[----:B------:R-:W-:Y:S04]  /*69f90*/  STL.64 [R1+0x7d0], R248 ;  /* 0x0007d0f801007387 */ /* 0x000fe80000100a00 */
[----:B------:R-:W-:Y:S04]  /*69fa0*/  STL.64 [R1+0x7d8], R250 ;  /* 0x0007d8fa01007387 */ /* 0x000fe80000100a00 */
        /* <DEDUP_REMOVED lines=9> */
[----:B--2---:R-:W-:Y:S03]  /*6a040*/  HMMA.1688.F32.TF32 R8, R232, R38, R28 ;  /* 0x00000026e808723c */ /* 0x004fe6000008101c */
[----:B------:R4:W-:Y:S03]  /*6a050*/  STL.64 [R1+0x798], R6 ;  /* 0x0007980601007387 */ /* 0x0009e60000100a00 */
[C---:B----4-:R-:W-:Y:S08]  /*6a060*/  HMMA.1688.F32.TF32 R4, R236.reuse, R50, R32 ;  /* 0x00000032ec04723c */ /* 0x050ff00000081020 */
[----:B------:R-:W-:Y:S04]  /*6a070*/  STL.64 [R1+0x780], R12 ;  /* 0x0007800c01007387 */ /* 0x000fe80000100a00 */
[----:B------:R1:W-:Y:S05]  /*6a080*/  STL.64 [R1+0x788], R14 ;  /* 0x0007880e01007387 */ /* 0x0003ea0000100a00 */
[----:B------:R-:W-:Y:S04]  /*6a090*/  STL.64 [R1+0x5f0], R8 ;  /* 0x0005f00801007387 */ /* 0x000fe80000100a00 */
[----:B------:R2:W-:Y:S01]  /*6a0a0*/  STL.64 [R1+0x5f8], R10 ;  /* 0x0005f80a01007387 */ /* 0x0005e20000100a00 */
[C---:B-1----:R-:W-:Y:S01]  /*6a0b0*/  HMMA.1688.F32.TF32 R12, R236.reuse, R46, R68 ;  /* 0x0000002eec0c723c */ /* 0x042fe20000081044 */
[----:B------:R-:W-:Y:S01]  /*6a0c0*/  IMAD.MOV.U32 R248, RZ, RZ, R220 ;  /* 0x000000fffff87224 */ /* 0x000fe200078e00dc */
[----:B------:R-:W-:Y:S01]  /*6a0d0*/  MOV R249, R221 ;  /* 0x000000dd00f97202 */ /* 0x000fe20000000f00 */
[----:B------:R-:W-:Y:S01]  /*6a0e0*/  IMAD.MOV.U32 R250, RZ, RZ, R222 ;  /* 0x000000fffffa7224 */ /* 0x000fe200078e00de */
[----:B------:R-:W-:Y:S01]  /*6a0f0*/  MOV R251, R223 ;  /* 0x000000df00fb7202 */ /* 0x000fe20000000f00 */
[----:B------:R-:W-:Y:S01]  /*6a100*/  IMAD.MOV.U32 R28, RZ, RZ, R212 ;  /* 0x000000ffff1c7224 */ /* 0x000fe200078e00d4 */
[----:B------:R-:W-:Y:S01]  /*6a110*/  STL.64 [R1+0x5e0], R4 ;  /* 0x0005e00401007387 */ /* 0x000fe20000100a00 */
[C---:B--2---:R-:W-:Y:S03]  /*6a120*/  HMMA.1688.F32.TF32 R8, R236.reuse, R58, R72 ;  /* 0x0000003aec08723c */ /* 0x044fe60000081048 */
[----:B------:R1:W-:Y:S01]  /*6a130*/  STL.64 [R1+0x5e8], R6 ;  /* 0x0005e80601007387 */ /* 0x0003e20000100a00 */
        /* <DEDUP_REMOVED lines=11> */
[C---:B-1----:R-:W-:Y:S01]  /*6a1f0*/  HMMA.1688.F32.TF32 R4, R236.reuse, R54, R76 ;  /* 0x00000036ec04723c */ /* 0x042fe2000008104c */
[----:B------:R-:W-:Y:S04]  /*6a200*/  STL.64 [R1+0x5d0], R12 ;  /* 0x0005d00c01007387 */ /* 0x000fe80000100a00 */
[----:B------:R1:W-:Y:S04]  /*6a210*/  STL.64 [R1+0x5d8], R14 ;  /* 0x0005d80e01007387 */ /* 0x0003e80000100a00 */
[----:B------:R-:W-:Y:S04]  /*6a220*/  STL.64 [R1+0x5c0], R8 ;  /* 0x0005c00801007387 */ /* 0x000fe80000100a00 */
[----:B------:R2:W-:Y:S01]  /*6a230*/  STL.64 [R1+0x5c8], R10 ;  /* 0x0005c80a01007387 */ /* 0x0005e20000100a00 */
[C---:B-1----:R-:W-:Y:S03]  /*6a240*/  HMMA.1688.F32.TF32 R12, R236.reuse, R66, R80 ;  /* 0x00000042ec0c723c */ /* 0x042fe60000081050 */
[----:B------:R-:W-:Y:S04]  /*6a250*/  LDS R68, [R0+UR12+0x12380] ;  /* 0x0123800c00447984 */ /* 0x000fe80008000800 */
[----:B------:R-:W-:Y:S01]  /*6a260*/  LDS R70, [R0+UR12+0x13380] ;  /* 0x0133800c00467984 */ /* 0x000fe20008000800 */
[C---:B--2---:R-:W-:Y:S03]  /*6a270*/  HMMA.1688.F32.TF32 R8, R236.reuse, R62, R84 ;  /* 0x0000003eec08723c */ /* 0x044fe60000081054 */
[----:B------:R-:W-:Y:S04]  /*6a280*/  STL.64 [R1+0x5b0], R4 ;  /* 0x0005b00401007387 */ /* 0x000fe80000100a00 */
[----:B------:R1:W-:Y:S04]  /*6a290*/  STL.64 [R1+0x5b8], R6 ;  /* 0x0005b80601007387 */ /* 0x0003e80000100a00 */
[----:B------:R-:W-:Y:S04]  /*6a2a0*/  LDS R69, [R2+UR12+0x12380] ;  /* 0x0123800c02457984 */ /* 0x000fe80008000800 */
[----:B------:R-:W2:Y:S01]  /*6a2b0*/  LDS R71, [R2+UR12+0x13380] ;  /* 0x0133800c02477984 */ /* 0x000ea20008000800 */
[C---:B-1----:R-:W-:Y:S03]  /*6a2c0*/  HMMA.1688.F32.TF32 R4, R236.reuse, R42, R88 ;  /* 0x0000002aec04723c */ /* 0x042fe60000081058 */
[----:B------:R-:W-:Y:S04]  /*6a2d0*/  STL.64 [R1+0x5a0], R12 ;  /* 0x0005a00c01007387 */ /* 0x000fe80000100a00 */
[----:B------:R1:W-:Y:S04]  /*6a2e0*/  STL.64 [R1+0x5a8], R14 ;  /* 0x0005a80e01007387 */ /* 0x0003e80000100a00 */
[----:B------:R-:W-:Y:S04]  /*6a2f0*/  STL.64 [R1+0x470], R8 ;  /* 0x0004700801007387 */ /* 0x000fe80000100a00 */
[----:B------:R3:W-:Y:S01]  /*6a300*/  STL.64 [R1+0x478], R10 ;  /* 0x0004780a01007387 */ /* 0x0007e20000100a00 */
[----:B-1----:R-:W-:Y:S07]  /*6a310*/  HMMA.1688.F32.TF32 R12, R236, R38, R92 ;  /* 0x00000026ec0c723c */ /* 0x002fee000008105c */
[----:B------:R-:W-:Y:S01]  /*6a320*/  STL.64 [R1+0x300], R4 ;  /* 0x0003000401007387 */ /* 0x000fe20000100a00 */
[C---:B---3--:R-:W-:Y:S03]  /*6a330*/  HMMA.1688.F32.TF32 R8, R240.reuse, R50, R96 ;  /* 0x00000032f008723c */ /* 0x048fe60000081060 */
[----:B------:R1:W-:Y:S03]  /*6a340*/  STL.64 [R1+0x308], R6 ;  /* 0x0003080601007387 */ /* 0x0003e60000100a00 */
[C---:B-1----:R-:W-:Y:S09]  /*6a350*/  HMMA.1688.F32.TF32 R4, R240.reuse, R46, R100 ;  /* 0x0000002ef004723c */ /* 0x042ff20000081064 */
[----:B------:R-:W-:Y:S04]  /*6a360*/  STL.64 [R1+0x2e0], R12 ;  /* 0x0002e00c01007387 */ /* 0x000fe80000100a00 */
[----:B------:R1:W-:Y:S04]  /*6a370*/  STL.64 [R1+0x2e8], R14 ;  /* 0x0002e80e01007387 */ /* 0x0003e80000100a00 */
[----:B------:R-:W-:Y:S04]  /*6a380*/  STL.64 [R1+0x320], R8 ;  /* 0x0003200801007387 */ /* 0x000fe80000100a00 */
[----:B------:R3:W-:Y:S01]  /*6a390*/  STL.64 [R1+0x328], R10 ;  /* 0x0003280a01007387 */ /* 0x0007e20000100a00 */
[C---:B-1----:R-:W-:Y:S03]  /*6a3a0*/  HMMA.1688.F32.TF32 R12, R240.reuse, R58, R104 ;  /* 0x0000003af00c723c */ /* 0x042fe60000081068 */
[----:B------:R-:W-:Y:S03]  /*6a3b0*/  STL.64 [R1+0x330], R4 ;  /* 0x0003300401007387 */ /* 0x000fe60000100a00 */
[C---:B---3--:R-:W-:Y:S01]  /*6a3c0*/  HMMA.1688.F32.TF32 R8, R240.reuse, R54, R108 ;  /* 0x00000036f008723c */ /* 0x048fe2000008106c */
[----:B------:R1:W-:Y:S05]  /*6a3d0*/  STL.64 [R1+0x338], R6 ;  /* 0x0003380601007387 */ /* 0x0003ea0000100a00 */
[C---:B-1----:R-:W-:Y:S11]  /*6a3e0*/  HMMA.1688.F32.TF32 R4, R240.reuse, R66, R112 ;  /* 0x00000042f004723c */ /* 0x042ff60000081070 */
        /* <DEDUP_REMOVED lines=8> */
[----:B-1----:R-:W-:Y:S11]  /*6a470*/  HMMA.1688.F32.TF32 R4, R240, R38, R124 ;  /* 0x00000026f004723c */ /* 0x002ff6000008107c */
[----:B------:R-:W-:Y:S04]  /*6a480*/  STL.64 [R1+0x3d0], R12 ;  /* 0x0003d00c01007387 */ /* 0x000fe80000100a00 */
[----:B------:R1:W-:Y:S04]  /*6a490*/  STL.64 [R1+0x3d8], R14 ;  /* 0x0003d80e01007387 */ /* 0x0003e80000100a00 */
[----:B------:R-:W-:Y:S04]  /*6a4a0*/  STL.64 [R1+0x3e0], R8 ;  /* 0x0003e00801007387 */ /* 0x000fe80000100a00 */
[----:B------:R3:W-:Y:S01]  /*6a4b0*/  STL.64 [R1+0x3e8], R10 ;  /* 0x0003e80a01007387 */ /* 0x0007e20000100a00 */
[----:B-1----:R-:W-:Y:S01]  /*6a4c0*/  HMMA.1688.F32.TF32 R12, R244, R58, R136 ;  /* 0x0000003af40c723c */ /* 0x002fe20000081088 */
[----:B------:R-:W-:-:S05]  /*6a4d0*/  IMAD.MOV.U32 R243, RZ, RZ, R4 ;  /* 0x000000fffff37224 */ /* 0x000fca00078e0004 */
[C---:B---3--:R-:W-:Y:S01]  /*6a4e0*/  HMMA.1688.F32.TF32 R8, R244.reuse, R50, R128 ;  /* 0x00000032f408723c */ /* 0x048fe20000081080 */
[----:B------:R-:W-:Y:S01]  /*6a4f0*/  MOV R242, R5 ;  /* 0x0000000500f27202 */ /* 0x000fe20000000f00 */
[----:B------:R-:W-:Y:S01]  /*6a500*/  IMAD.MOV.U32 R241, RZ, RZ, R6 ;  /* 0x000000fffff17224 */ /* 0x000fe200078e0006 */
[----:B------:R-:W-:Y:S01]  /*6a510*/  MOV R240, R7 ;  /* 0x0000000700f07202 */ /* 0x000fe20000000f00 */
[----:B------:R-:W-:Y:S01]  /*6a520*/  IMAD.MOV.U32 R72, RZ, RZ, R204 ;  /* 0x000000ffff487224 */ /* 0x000fe200078e00cc */
[----:B------:R-:W-:Y:S01]  /*6a530*/  MOV R73, R205 ;  /* 0x000000cd00497202 */ /* 0x000fe20000000f00 */
[C---:B------:R-:W-:Y:S01]  /*6a540*/  HMMA.1688.F32.TF32 R4, R244.reuse, R46, R132 ;  /* 0x0000002ef404723c */ /* 0x040fe20000081084 */
        /* <DEDUP_REMOVED lines=16> */
[----:B------:R-:W-:Y:S04]  /*6a650*/  STL.64 [R1+0x3b0], R8 ;  /* 0x0003b00801007387 */ /* 0x000fe80000100a00 */
[----:B------:R1:W-:Y:S04]  /*6a660*/  STL.64 [R1+0x3b8], R10 ;  /* 0x0003b80a01007387 */ /* 0x0003e80000100a00 */
[----:B------:R-:W-:Y:S04]  /*6a670*/  STL.64 [R1+0x3a0], R4 ;  /* 0x0003a00401007387 */ /* 0x000fe80000100a00 */
[----:B------:R3:W-:Y:S01]  /*6a680*/  STL.64 [R1+0x3a8], R6 ;  /* 0x0003a80601007387 */ /* 0x0007e20000100a00 */
[C---:B-1----:R-:W-:Y:S03]  /*6a690*/  HMMA.1688.F32.TF32 R8, R244.reuse, R54, R140 ;  /* 0x00000036f408723c */ /* 0x042fe6000008108c */
[----:B------:R-:W-:Y:S04]  /*6a6a0*/  STL.64 [R1+0x390], R12 ;  /* 0x0003900c01007387 */ /* 0x000fe80000100a00 */
[----:B------:R1:W-:Y:S01]  /*6a6b0*/  STL.64 [R1+0x398], R14 ;  /* 0x0003980e01007387 */ /* 0x0003e20000100a00 */
[----:B---3--:R-:W-:Y:S01]  /*6a6c0*/  HMMA.1688.F32.TF32 R4, R244, R66, R144 ;  /* 0x00000042f404723c */ /* 0x008fe20000081090 */
[----:B------:R-:W-:Y:S01]  /*6a6d0*/  IMAD.MOV.U32 R94, RZ, RZ, R185 ;  /* 0x000000ffff5e7224 */ /* 0x000fe200078e00b9 */
[----:B------:R-:W-:Y:S01]  /*6a6e0*/  MOV R95, R186 ;  /* 0x000000ba005f7202 */ /* 0x000fe20000000f00 */
[----:B------:R-:W-:Y:S01]  /*6a6f0*/  IMAD.MOV.U32 R84, RZ, RZ, R180 ;  /* 0x000000ffff547224 */ /* 0x000fe200078e00b4 */
[----:B------:R-:W-:Y:S01]  /*6a700*/  MOV R85, R181 ;  /* 0x000000b500557202 */ /* 0x000fe20000000f00 */
[----:B------:R-:W-:Y:S01]  /*6a710*/  IMAD.MOV.U32 R86, RZ, RZ, R182 ;  /* 0x000000ffff567224 */ /* 0x000fe200078e00b6 */
[----:B------:R-:W-:Y:S01]  /*6a720*/  MOV R87, R176 ;  /* 0x000000b000577202 */ /* 0x000fe20000000f00 */
[----:B--2---:R-:W-:Y:S01]  /*6a730*/  HMMA.1688.F32.TF32 R248, R68, R42, R248 ;  /* 0x0000002a44f8723c */ /* 0x004fe200000810f8 */
[----:B------:R-:W-:Y:S04]  /*6a740*/  LDS R128, [R3+UR12+0x14000] ;  /* 0x0140000c03807984 */ /* 0x000fe80008000800 */
[----:B------:R-:W-:Y:S01]  /*6a750*/  LDS R130, [R3+UR12+0x15000] ;  /* 0x0150000c03827984 */ /* 0x000fe20008000800 */
[C---:B-1----:R-:W-:Y:S03]  /*6a760*/  HMMA.1688.F32.TF32 R12, R244.reuse, R62, R148 ;  /* 0x0000003ef40c723c */ /* 0x042fe60000081094 */
[----:B------:R-:W-:Y:S04]  /*6a770*/  STL.64 [R1+0x370], R8 ;  /* 0x0003700801007387 */ /* 0x000fe80000100a00 */
[----:B------:R1:W-:Y:S04]  /*6a780*/  STL.64 [R1+0x378], R10 ;  /* 0x0003780a01007387 */ /* 0x0003e80000100a00 */
[----:B------:R-:W-:Y:S04]  /*6a790*/  STL.64 [R1+0x350], R4 ;  /* 0x0003500401007387 */ /* 0x000fe80000100a00 */
[----:B------:R2:W-:Y:S04]  /*6a7a0*/  STL.64 [R1+0x358], R6 ;  /* 0x0003580601007387 */ /* 0x0005e80000100a00 */
[----:B------:R-:W-:Y:S04]  /*6a7b0*/  LDS R129, [R252+UR12+0x14000] ;  /* 0x0140000cfc817984 */ /* 0x000fe80008000800 */
[----:B------:R-:W-:Y:S04]  /*6a7c0*/  STL.64 [R1+0x310], R12 ;  /* 0x0003100c01007387 */ /* 0x000fe80000100a00 */
[----:B------:R-:W-:Y:S04]  /*6a7d0*/  STL.64 [R1+0x318], R14 ;  /* 0x0003180e01007387 */ /* 0x000fe80000100a00 */
[----:B------:R-:W-:Y:S04]  /*6a7e0*/  LDS R12, [R3+UR12+0x12280] ;  /* 0x0122800c030c7984 */ /* 0x000fe80008000800 */
[----:B------:R-:W-:Y:S04]  /*6a7f0*/  LDS R14, [R3+UR12+0x13280] ;  /* 0x0132800c030e7984 */ /* 0x000fe80008000800 */
[----:B------:R-:W-:Y:S04]  /*6a800*/  LDS R13, [R252+UR12+0x12280] ;  /* 0x0122800cfc0d7984 */ /* 0x000fe80008000800 */
[----:B------:R-:W3:Y:S01]  /*6a810*/  LDS R15, [R252+UR12+0x13280] ;  /* 0x0132800cfc0f7984 */ /* 0x000ee20008000800 */
[C---:B-1----:R-:W-:Y:S03]  /*6a820*/  HMMA.1688.F32.TF32 R8, R244.reuse, R42, R152 ;  /* 0x0000002af408723c */ /* 0x042fe60000081098 */
[----:B------:R-:W-:Y:S03]  /*6a830*/  LDS R131, [R252+UR12+0x15000] ;  /* 0x0150000cfc837984 */ /* 0x000fe60008000800 */
[----:B--2---:R-:W-:Y:S06]  /*6a840*/  HMMA.1688.F32.TF32 R4, R244, R38, R156 ;  /* 0x00000026f404723c */ /* 0x004fec000008109c */
[C---:B---3--:R-:W-:Y:S06]  /*6a850*/  HMMA.1688.F32.TF32 R24, R12.reuse, R50, R160 ;  /* 0x000000320c18723c */ /* 0x048fec00000810a0 */
[C---:B------:R-:W-:Y:S06]  /*6a860*/  HMMA.1688.F32.TF32 R20, R12.reuse, R46, R164 ;  /* 0x0000002e0c14723c */ /* 0x040fec00000810a4 */
[----:B------:R-:W-:Y:S01]  /*6a870*/  HMMA.1688.F32.TF32 R16, R12, R58, R168 ;  /* 0x0000003a0c10723c */ /* 0x000fe200000810a8 */
[----:B------:R-:W-:Y:S04]  /*6a880*/  STL.64 [R1+0x2f0], R8 ;  /* 0x0002f00801007387 */ /* 0x000fe80000100a00 */
[----:B------:R-:W-:Y:S04]  /*6a890*/  STL.64 [R1+0x2f8], R10 ;  /* 0x0002f80a01007387 */ /* 0x000fe80000100a00 */
[----:B------:R-:W-:Y:S04]  /*6a8a0*/  STL.64 [R1+0x2d0], R4 ;  /* 0x0002d00401007387 */ /* 0x000fe80000100a00 */
[----:B------:R-:W-:Y:S04]  /*6a8b0*/  STL.64 [R1+0x2d8], R6 ;  /* 0x0002d80601007387 */ /* 0x000fe80000100a00 */
[----:B------:R1:W-:Y:S04]  /*6a8c0*/  STL.64 [R1+0x770], R24 ;  /* 0x0007701801007387 */ /* 0x0003e80000100a00 */
[----:B------:R2:W-:Y:S04]  /*6a8d0*/  STL.64 [R1+0x778], R26 ;  /* 0x0007781a01007387 */ /* 0x0005e80000100a00 */
[----:B------:R3:W-:Y:S04]  /*6a8e0*/  STL.64 [R1+0x760], R20 ;  /* 0x0007601401007387 */ /* 0x0007e80000100a00 */
[----:B------:R4:W-:Y:S04]  /*6a8f0*/  STL.64 [R1+0x768], R22 ;  /* 0x0007681601007387 */ /* 0x0009e80000100a00 */
[----:B------:R-:W4:Y:S04]  /*6a900*/  LDL.LU R220, [R1+0x4908] ;  /* 0x0049080001dc7983 */ /* 0x000f280000300800 */
[----:B------:R4:W-:Y:S01]  /*6a910*/  STL.64 [R1+0x750], R16 ;  /* 0x0007501001007387 */ /* 0x0009e20000100a00 */
[----:B-1----:R-:W-:-:S03]  /*6a920*/  IMAD.MOV.U32 R24, RZ, RZ, R216 ;  /* 0x000000ffff187224 */ /* 0x002fc600078e00d8 */
[----:B------:R1:W-:Y:S01]  /*6a930*/  STL.64 [R1+0x758], R18 ;  /* 0x0007581201007387 */ /* 0x0003e20000100a00 */
[----:B------:R-:W-:-:S03]  /*6a940*/  MOV R25, R217 ;  /* 0x000000d900197202 */ /* 0x000fc60000000f00 */
[----:B------:R-:W4:Y:S01]  /*6a950*/  LDL.LU R221, [R1+0x4904] ;  /* 0x0049040001dd7983 */ /* 0x000f220000300800 */
[----:B--2---:R-:W-:-:S03]  /*6a960*/  IMAD.MOV.U32 R26, RZ, RZ, R218 ;  /* 0x000000ffff1a7224 */ /* 0x004fc600078e00da */
        /* <DEDUP_REMOVED lines=43> */
[----:B---3--:R-:W-:-:S03]  /*6ac20*/  IMAD.MOV.U32 R20, RZ, RZ, R173 ;  /* 0x000000ffff147224 */ /* 0x008fc600078e00ad */
[----:B------:R-:W2:Y:S01]  /*6ac30*/  LDL.LU R177, [R1+0x4868] ;  /* 0x0048680001b17983 */ /* 0x000ea20000300800 */
[----:B------:R-:W-:-:S03]  /*6ac40*/  MOV R21, R174 ;  /* 0x000000ae00157202 */ /* 0x000fc60000000f00 */
[----:B------:R-:W2:Y:S01]  /*6ac50*/  LDL.LU R178, [R1+0x4864] ;  /* 0x0048640001b27983 */ /* 0x000ea20000300800 */
[----:B----4-:R-:W-:-:S03]  /*6ac60*/  IMAD.MOV.U32 R22, RZ, RZ, R175 ;  /* 0x000000ffff167224 */ /* 0x010fc600078e00af */
[----:B------:R-:W2:Y:S04]  /*6ac70*/  LDL.LU R179, [R1+0x4860] ;  /* 0x0048600001b37983 */ /* 0x000ea80000300800 */
[----:B------:R-:W3:Y:S04]  /*6ac80*/  LDL.LU R172, [R1+0x485c] ;  /* 0x00485c0001ac7983 */ /* 0x000ee80000300800 */
[----:B------:R-:W3:Y:S04]  /*6ac90*/  LDL.LU R173, [R1+0x4858] ;  /* 0x0048580001ad7983 */ /* 0x000ee80000300800 */
[----:B------:R-:W3:Y:S01]  /*6aca0*/  LDL.LU R174, [R1+0x4854] ;  /* 0x0048540001ae7983 */ /* 0x000ee20000300800 */
[----:B------:R-:W-:-:S03]  /*6acb0*/  MOV R23, R183 ;  /* 0x000000b700177202 */ /* 0x000fc60000000f00 */
[----:B------:R-:W3:Y:S04]  /*6acc0*/  LDL.LU R175, [R1+0x4850] ;  /* 0x0048500001af7983 */ /* 0x000ee80000300800 */
[----:B------:R-:W4:Y:S01]  /*6acd0*/  LDL.LU R183, [R1+0x484c] ;  /* 0x00484c0001b77983 */ /* 0x000f220000300800 */
[----:B------:R-:W-:Y:S01]  /*6ace0*/  IMAD.MOV.U32 R16, RZ, RZ, R187 ;  /* 0x000000ffff107224 */ /* 0x000fe200078e00bb */
[----:B------:R-:W-:Y:S01]  /*6acf0*/  MOV R17, R190 ;  /* 0x000000be00117202 */ /* 0x000fe20000000f00 */
[----:B-1----:R-:W-:Y:S01]  /*6ad00*/  IMAD.MOV.U32 R18, RZ, RZ, R191 ;  /* 0x000000ffff127224 */ /* 0x002fe200078e00bf */
[----:B------:R-:W4:Y:S01]  /*6ad10*/  LDL.LU R187, [R1+0x4848] ;  /* 0x0048480001bb7983 */ /* 0x000f220000300800 */
[----:B------:R-:W-:-:S03]  /*6ad20*/  MOV R19, R195 ;  /* 0x000000c300137202 */ /* 0x000fc60000000f00 */
[----:B------:R-:W4:Y:S04]  /*6ad30*/  LDL.LU R190, [R1+0x4844] ;  /* 0x0048440001be7983 */ /* 0x000f280000300800 */
[----:B------:R-:W4:Y:S04]  /*6ad40*/  LDL.LU R191, [R1+0x4840] ;  /* 0x0048400001bf7983 */ /* 0x000f280000300800 */
[----:B------:R-:W4:Y:S04]  /*6ad50*/  LDL.LU R195, [R1+0x483c] ;  /* 0x00483c0001c37983 */ /* 0x000f280000300800 */
[----:B------:R-:W-:Y:S04]  /*6ad60*/  LDS R8, [R0+UR12+0x12300] ;  /* 0x0123000c00087984 */ /* 0x000fe80008000800 */
[----:B------:R-:W-:Y:S04]  /*6ad70*/  LDS R10, [R0+UR12+0x13300] ;  /* 0x0133000c000a7984 */ /* 0x000fe80008000800 */
[----:B------:R-:W-:Y:S04]  /*6ad80*/  LDS R9, [R2+UR12+0x12300] ;  /* 0x0123000c02097984 */ /* 0x000fe80008000800 */
[----:B------:R-:W-:Y:S04]  /*6ad90*/  LDS R11, [R2+UR12+0x13300] ;  /* 0x0133000c020b7984 */ /* 0x000fe80008000800 */
        /* <DEDUP_REMOVED lines=11> */
[----:B------:R-:W-:Y:S01]  /*6ae50*/  LDS R163, [R2+UR12+0x15080] ;  /* 0x0150800c02a37984 */ /* 0x000fe20008000800 */
[-C--:B-1----:R-:W-:Y:S06]  /*6ae60*/  HMMA.1688.F32.TF32 R88, R4, R66.reuse, R88 ;  /* 0x000000420458723c */ /* 0x082fec0000081058 */
[C---:B--2---:R-:W-:Y:S06]  /*6ae70*/  HMMA.1688.F32.TF32 R100, R12.reuse, R66, R176 ;  /* 0x000000420c64723c */ /* 0x044fec00000810b0 */
[C---:B---3--:R-:W-:Y:S06]  /*6ae80*/  HMMA.1688.F32.TF32 R104, R12.reuse, R54, R172 ;  /* 0x000000360c68723c */ /* 0x048fec00000810ac */
[----:B----4-:R-:W-:-:S15]  /*6ae90*/  HMMA.1688.F32.TF32 R96, R12, R62, R180 ;  /* 0x0000003e0c60723c */ /* 0x010fde00000810b4 */
        /* <DEDUP_REMOVED lines=8> */
[----:B--2---:R-:W-:Y:S06]  /*6af20*/  HMMA.1688.F32.TF32 R100, R12, R38, R188 ;  /* 0x000000260c64723c */ /* 0x004fec00000810bc */
[C---:B------:R-:W-:Y:S06]  /*6af30*/  HMMA.1688.F32.TF32 R12, R8.reuse, R46, R196 ;  /* 0x0000002e080c723c */ /* 0x040fec00000810c4 */
[C---:B-1----:R-:W-:Y:S01]  /*6af40*/  HMMA.1688.F32.TF32 R96, R8.reuse, R50, R192 ;  /* 0x000000320860723c */ /* 0x042fe200000810c0 */
[----:B------:R-:W-:Y:S04]  /*6af50*/  LDS R192, [R3+UR12+0x14080] ;  /* 0x0140800c03c07984 */ /* 0x000fe80008000800 */
[----:B------:R-:W-:Y:S04]  /*6af60*/  STL.64 [R1+0x710], R104 ;  /* 0x0007106801007387 */ /* 0x000fe80000100a00 */
[----:B------:R-:W-:Y:S04]  /*6af70*/  STL.64 [R1+0x718], R106 ;  /* 0x0007186a01007387 */ /* 0x000fe80000100a00 */
[----:B------:R-:W-:Y:S04]  /*6af80*/  STL.64 [R1+0x590], R100 ;  /* 0x0005906401007387 */ /* 0x000fe80000100a00 */
[----:B------:R1:W-:Y:S04]  /*6af90*/  STL.64 [R1+0x598], R102 ;  /* 0x0005986601007387 */ /* 0x0003e80000100a00 */
[----:B------:R-:W-:Y:S04]  /*6afa0*/  LDS R194, [R3+UR12+0x15080] ;  /* 0x0150800c03c27984 */ /* 0x000fe80008000800 */
[----:B------:R-:W-:Y:S01]  /*6afb0*/  STL.64 [R1+0x580], R96 ;  /* 0x0005806001007387 */ /* 0x000fe20000100a00 */
[C---:B-1----:R-:W-:Y:S03]  /*6afc0*/  HMMA.1688.F32.TF32 R100, R8.reuse, R58, R200 ;  /* 0x0000003a0864723c */ /* 0x042fe600000810c8 */
[----:B------:R1:W-:Y:S04]  /*6afd0*/  STL.64 [R1+0x588], R98 ;  /* 0x0005886201007387 */ /* 0x0003e80000100a00 */
[----:B------:R-:W-:Y:S04]  /*6afe0*/  STL.64 [R1+0x480], R12 ;  /* 0x0004800c01007387 */ /* 0x000fe80000100a00 */
[----:B------:R2:W-:Y:S01]  /*6aff0*/  STL.64 [R1+0x488], R14 ;  /* 0x0004880e01007387 */ /* 0x0005e20000100a00 */
[C---:B-1----:R-:W-:Y:S03]  /*6b000*/  HMMA.1688.F32.TF32 R96, R8.reuse, R54, R204 ;  /* 0x000000360860723c */ /* 0x042fe600000810cc */
[----:B------:R-:W-:Y:S04]  /*6b010*/  LDS R193, [R252+UR12+0x14080] ;  /* 0x0140800cfcc17984 */ /* 0x000fe80008000800 */
[----:B------:R-:W-:Y:S01]  /*6b020*/  LDS R195, [R252+UR12+0x15080] ;  /* 0x0150800cfcc37984 */ /* 0x000fe20008000800 */
[C---:B--2---:R-:W-:Y:S03]  /*6b030*/  HMMA.1688.F32.TF32 R12, R8.reuse, R66, R208 ;  /* 0x00000042080c723c */ /* 0x044fe600000810d0 */
[----:B------:R-:W-:Y:S04]  /*6b040*/  LDS R208, [R3+UR12+0x12380] ;  /* 0x0123800c03d07984 */ /* 0x000fe80008000800 */
        /* <DEDUP_REMOVED lines=10> */
[----:B------:R-:W1:Y:S01]  /*6b0f0*/  LDS R211, [R252+UR12+0x13380] ;  /* 0x0133800cfcd37984 */ /* 0x000e620008000800 */
[----:B--2---:R-:W-:Y:S06]  /*6b100*/  HMMA.1688.F32.TF32 R12, R8, R38, R220 ;  /* 0x00000026080c723c */ /* 0x004fec00000810dc */
[C---:B------:R-:W-:Y:S01]  /*6b110*/  HMMA.1688.F32.TF32 R8, R4.reuse, R50, R224 ;  /* 0x000000320408723c */ /* 0x040fe200000810e0 */
        /* <DEDUP_REMOVED lines=10> */
[C---:B--2---:R-:W-:Y:S09]  /*6b1c0*/  HMMA.1688.F32.TF32 R8, R4.reuse, R54, R92 ;  /* 0x000000360408723c */ /* 0x044ff2000008105c */
[----:B------:R-:W-:Y:S04]  /*6b1d0*/  STL.64 [R1+0xd0], R96 ;  /* 0x0000d06001007387 */ /* 0x000fe80000100a00 */
[----:B------:R-:W-:Y:S04]  /*6b1e0*/  STL.64 [R1+0xd8], R98 ;  /* 0x0000d86201007387 */ /* 0x000fe80000100a00 */
[----:B------:R-:W-:Y:S04]  /*6b1f0*/  STL.64 [R1+0xc0], R12 ;  /* 0x0000c00c01007387 */ /* 0x000fe80000100a00 */
[----:B------:R2:W-:Y:S04]  /*6b200*/  STL.64 [R1+0xc8], R14 ;  /* 0x0000c80e01007387 */ /* 0x0005e80000100a00 */
[----:B------:R-:W-:Y:S04]  /*6b210*/  LDS R96, [R0+UR12+0x14000] ;  /* 0x0140000c00607984 */ /* 0x000fe80008000800 */
[----:B------:R-:W-:Y:S01]  /*6b220*/  STL.64 [R1+0xb0], R8 ;  /* 0x0000b00801007387 */ /* 0x000fe20000100a00 */
[C---:B--2---:R-:W-:Y:S03]  /*6b230*/  HMMA.1688.F32.TF32 R12, R4.reuse, R62, R84 ;  /* 0x0000003e040c723c */ /* 0x044fe60000081054 */
[----:B------:R2:W-:Y:S04]  /*6b240*/  STL.64 [R1+0xb8], R10 ;  /* 0x0000b80a01007387 */ /* 0x0005e80000100a00 */
[----:B------:R-:W-:Y:S04]  /*6b250*/  LDS R98, [R0+UR12+0x15000] ;  /* 0x0150000c00627984 */ /* 0x000fe80008000800 */
[----:B------:R-:W-:Y:S01]  /*6b260*/  LDS R97, [R2+UR12+0x14000] ;  /* 0x0140000c02617984 */ /* 0x000fe20008000800 */
[C---:B--2---:R-:W-:Y:S03]  /*6b270*/  HMMA.1688.F32.TF32 R8, R4.reuse, R42, R80 ;  /* 0x0000002a0408723c */ /* 0x044fe60000081050 */
[----:B------:R-:W-:Y:S03]  /*6b280*/  LDS R99, [R2+UR12+0x15000] ;  /* 0x0150000c02637984 */ /* 0x000fe60008000800 */
[----:B------:R-:W-:Y:S01]  /*6b290*/  HMMA.1688.F32.TF32 R4, R4, R38, R76 ;  /* 0x000000260404723c */ /* 0x000fe2000008104c */
        /* <DEDUP_REMOVED lines=19> */
[----:B--2---:R-:W-:Y:S09]  /*6b3d0*/  HMMA.1688.F32.TF32 R4, R68, R62, R20 ;  /* 0x0000003e4404723c */ /* 0x004ff20000081014 */
[----:B------:R-:W-:Y:S04]  /*6b3e0*/  STL.64 [R1+0x20], R12 ;  /* 0x0000200c01007387 */ /* 0x000fe80000100a00 */
[----:B------:R-:W-:Y:S04]  /*6b3f0*/  STL.64 [R1+0x28], R14 ;  /* 0x0000280e01007387 */ /* 0x000fe80000100a00 */
[----:B------:R-:W-:Y:S04]  /*6b400*/  STL.64 [R1+0x10], R8 ;  /* 0x0000100801007387 */ /* 0x000fe80000100a00 */
[----:B------:R-:W-:Y:S01]  /*6b410*/  STL.64 [R1+0x18], R10 ;  /* 0x0000180a01007387 */ /* 0x000fe20000100a00 */
[----:B------:R-:W-:-:S03]  /*6b420*/  IMAD.MOV.U32 R232, RZ, RZ, R52 ;  /* 0x000000ffffe87224 */ /* 0x000fc600078e0034 */
[----:B------:R-:W-:Y:S01]  /*6b430*/  STL.64 [R1+0x4680], R250 ;  /* 0x004680fa01007387 */ /* 0x000fe20000100a00 */
[----:B------:R-:W-:-:S03]  /*6b440*/  MOV R233, R53 ;  /* 0x0000003500e97202 */ /* 0x000fc60000000f00 */
[----:B------:R-:W-:Y:S01]  /*6b450*/  STL.64 [R1], R4 ;  /* 0x0000000401007387 */ /* 0x000fe20000100a00 */
[----:B------:R-:W-:-:S03]  /*6b460*/  IMAD.MOV.U32 R234, RZ, RZ, R44 ;  /* 0x000000ffffea7224 */ /* 0x000fc600078e002c */
[----:B------:R-:W-:Y:S01]  /*6b470*/  STL.64 [R1+0x8], R6 ;  /* 0x0000080601007387 */ /* 0x000fe20000100a00 */
[----:B------:R-:W-:-:S03]  /*6b480*/  MOV R235, R56 ;  /* 0x0000003800eb7202 */ /* 0x000fc60000000f00 */
[----:B------:R-:W-:Y:S01]  /*6b490*/  STL.64 [R1+0x4678], R248 ;  /* 0x004678f801007387 */ /* 0x000fe20000100a00 */
[----:B------:R-:W-:-:S03]  /*6b4a0*/  IMAD.MOV.U32 R72, RZ, RZ, R57 ;  /* 0x000000ffff487224 */ /* 0x000fc600078e0039 */
[----:B------:R-:W2:Y:S01]  /*6b4b0*/  LDL.LU R52, [R1+0x4838] ;  /* 0x0048380001347983 */ /* 0x000ea20000300800 */
[----:B------:R-:W-:-:S03]  /*6b4c0*/  MOV R75, R45 ;  /* 0x0000002d004b7202 */ /* 0x000fc60000000f00 */
[----:B------:R-:W3:Y:S04]  /*6b4d0*/  LDL.LU R53, [R1+0x4834] ;  /* 0x0048340001357983 */ /* 0x000ee80000300800 */
[----:B------:R-:W4:Y:S04]  /*6b4e0*/  LDL.LU R44, [R1+0x4830] ;  /* 0x00483000012c7983 */ /* 0x000f280000300800 */
[----:B------:R-:W4:Y:S04]  /*6b4f0*/  LDL.LU R56, [R1+0x482c] ;  /* 0x00482c0001387983 */ /* 0x000f280000300800 */
[----:B------:R-:W4:Y:S04]  /*6b500*/  LDL.LU R57, [R1+0x4828] ;  /* 0x0048280001397983 */ /* 0x000f280000300800 */
[----:B------:R-:W4:Y:S04]  /*6b510*/  LDL R45, [R1+0x960] ;  /* 0x00096000012d7983 */ /* 0x000f280000100800 */
        /* <DEDUP_REMOVED lines=11> */
[----:B------:R-:W-:Y:S01]  /*6b5d0*/  HMMA.1688.F32.TF32 R68, R68, R38, R16 ;  /* 0x000000264444723c */ /* 0x000fe20000081010 */
[----:B------:R-:W-:Y:S01]  /*6b5e0*/  MOV R73, R65 ;  /* 0x0000004100497202 */ /* 0x000fe20000000f00 */
[----:B------:R-:W-:-:S07]  /*6b5f0*/  IMAD.MOV.U32 R74, RZ, RZ, R64 ;  /* 0x000000ffff4a7224 */ /* 0x000fce00078e0040 */
[----:B-1----:R-:W-:-:S14]  /*6b600*/  HMMA.1688.F32.TF32 R64, R208, R66, R72 ;  /* 0x00000042d040723c */ /* 0x002fdc0000081048 */
[----:B------:R-:W-:Y:S04]  /*6b610*/  STL.64 [R1+0x4690], R70 ;  /* 0x0046904601007387 */ /* 0x000fe80000100a00 */
[----:B------:R-:W-:Y:S01]  /*6b620*/  STL.64 [R1+0x4688], R68 ;  /* 0x0046884401007387 */ /* 0x000fe20000100a00 */
[----:B--2---:R-:W-:Y:S01]  /*6b630*/  MOV R79, R52 ;  /* 0x00000034004f7202 */ /* 0x004fe20000000f00 */
[----:B---3--:R-:W-:Y:S02]  /*6b640*/  IMAD.MOV.U32 R78, RZ, RZ, R53 ;  /* 0x000000ffff4e7224 */ /* 0x008fe400078e0035 */
[----:B----4-:R-:W-:Y:S01]  /*6b650*/  IMAD.MOV.U32 R83, RZ, RZ, R44 ;  /* 0x000000ffff537224 */ /* 0x010fe200078e002c */
[----:B------:R-:W-:Y:S01]  /*6b660*/  MOV R82, R56 ;  /* 0x0000003800527202 */ /* 0x000fe20000000f00 */
[----:B------:R-:W-:Y:S01]  /*6b670*/  IMAD.MOV.U32 R81, RZ, RZ, R57 ;  /* 0x000000ffff517224 */ /* 0x000fe200078e0039 */
[----:B------:R-:W-:Y:S04]  /*6b680*/  LDSM.16.M88.4 R4, [R45+UR13+0x40100] ;  /* 0x0401000d2d04783b */ /* 0x000fe80008000200 */
[----:B------:R-:W-:Y:S04]  /*6b690*/  LDSM.16.M88.4 R8, [R45+UR13+0x41100] ;  /* 0x0411000d2d08783b */ /* 0x000fe80008000200 */
[----:B------:R-:W-:Y:S04]  /*6b6a0*/  LDSM.16.M88.4 R12, [R45+UR13+0x42100] ;  /* 0x0421000d2d0c783b */ /* 0x000fe80008000200 */
[----:B------:R-:W1:Y:S04]  /*6b6b0*/  LDSM.16.M88.4 R16, [R45+UR13+0x43100] ;  /* 0x0431000d2d10783b */ /* 0x000e680008000200 */
[----:B------:R-:W2:Y:S04]  /*6b6c0*/  LDSM.16.M88.4 R20, [R45+UR13+0x44100] ;  /* 0x0441000d2d14783b */ /* 0x000ea80008000200 */
[----:B------:R-:W3:Y:S04]  /*6b6d0*/  LDSM.16.M88.4 R24, [R45+UR13+0x45100] ;  /* 0x0451000d2d18783b */ /* 0x000ee80008000200 */
[----:B------:R-:W4:Y:S04]  /*6b6e0*/  LDSM.16.M88.4 R28, [R45+UR13+0x46100] ;  /* 0x0461000d2d1c783b */ /* 0x000f280008000200 */
[----:B------:R1:W4:Y:S01]  /*6b6f0*/  LDSM.16.M88.4 R32, [R45+UR13+0x47100] ;  /* 0x0471000d2d20783b */ /* 0x0003220008000200 */
[C---:B------:R-:W-:Y:S06]  /*6b700*/  HMMA.1688.F32.TF32 R52, R208.reuse, R54, R76 ;  /* 0x00000036d034723c */ /* 0x040fec000008104c */
[C---:B-1----:R-:W-:Y:S06]  /*6b710*/  HMMA.1688.F32.TF32 R44, R208.reuse, R46, R84 ;  /* 0x0000002ed02c723c */ /* 0x042fec0000081054 */
[C---:B------:R-:W-:Y:S06]  /*6b720*/  HMMA.1688.F32.TF32 R68, R208.reuse, R50, R88 ;  /* 0x00000032d044723c */ /* 0x040fec0000081058 */
[C---:B------:R-:W-:Y:S11]  /*6b730*/  HMMA.1688.F32.TF32 R56, R208.reuse, R58, R80 ;  /* 0x0000003ad038723c */ /* 0x040ff60000081050 */
[----:B------:R-:W-:Y:S06]  /*6b740*/  STL.64 [R1+0x46a0], R46 ;  /* 0x0046a02e01007387 */ /* 0x000fec0000100a00 */
        /* <DEDUP_REMOVED lines=49> */
[----:B------:R-:W-:Y:S03]  /*6ba60*/  HMMA.1688.F32.TF32 R76, R208, R62, R232 ;  /* 0x0000003ed04c723c */ /* 0x000fe600000810e8 */
[----:B------:R-:W3:Y:S04]  /*6ba70*/  LDL.LU R232, [R1+0x520] ;  /* 0x0005200001e87983 */ /* 0x000ee80000300800 */
[----:B------:R-:W3:Y:S04]  /*6ba80*/  LDL.LU R233, [R1+0x524] ;  /* 0x0005240001e97983 */ /* 0x000ee80000300800 */
[----:B------:R-:W3:Y:S04]  /*6ba90*/  LDL.LU R234, [R1+0x528] ;  /* 0x0005280001ea7983 */ /* 0x000ee80000300800 */
[----:B------:R-:W3:Y:S08]  /*6baa0*/  LDL.LU R235, [R1+0x52c] ;  /* 0x00052c0001eb7983 */ /* 0x000ef00000300800 */
[----:B------:R-:W-:Y:S04]  /*6bab0*/  STL.64 [R1+0x46e0], R78 ;  /* 0x0046e04e01007387 */ /* 0x000fe80000100a00 */
[----:B------:R-:W-:Y:S01]  /*6bac0*/  STL.64 [R1+0x46d8], R76 ;  /* 0x0046d84c01007387 */ /* 0x000fe20000100a00 */
[----:B--2---:R-:W-:Y:S06]  /*6bad0*/  HMMA.1688.F32.TF32 R224, R96, R16, R236 ;  /* 0x0000001060e0723c */ /* 0x004fec00000810ec */
[C---:B----4-:R-:W-:Y:S01]  /*6bae0*/  HMMA.1688.F32.TF32 R84, R208.reuse, R42, R84 ;  /* 0x0000002ad054723c */ /* 0x050fe20000081054 */
[----:B------:R-:W-:Y:S01]  /*6baf0*/  MOV R250, R61 ;  /* 0x0000003d00fa7202 */ /* 0x000fe20000000f00 */
[----:B------:R-:W-:Y:S01]  /*6bb00*/  IMAD.MOV.U32 R251, RZ, RZ, R60 ;  /* 0x000000fffffb7224 */ /* 0x000fe200078e003c */
[----:B------:R-:W-:Y:S03]  /*6bb10*/  LDS R42, [R0+UR12+0x15100] ;  /* 0x0151000c002a7984 */ /* 0x000fe60008000800 */
[----:B---3--:R-:W-:Y:S01]  /*6bb20*/  HMMA.1688.F32.TF32 R208, R208, R38, R112 ;  /* 0x00000026d0d0723c */ /* 0x008fe20000081070 */
[----:B------:R-:W-:Y:S05]  /*6bb30*/  LDS R43, [R2+UR12+0x15100] ;  /* 0x0151000c022b7984 */ /* 0x000fea0008000800 */
[C---:B------:R-:W-:Y:S06]  /*6bb40*/  HMMA.1688.F32.TF32 R212, R96.reuse, R4, R108 ;  /* 0x0000000460d4723c */ /* 0x040fec000008106c */
[C---:B------:R-:W-:Y:S05]  /*6bb50*/  HMMA.1688.F32.TF32 R216, R96.reuse, R8, R104 ;  /* 0x0000000860d8723c */ /* 0x040fea0000081068 */
[----:B------:R-:W-:Y:S01]  /*6bb60*/  STL.64 [R1+0x46f0], R86 ;  /* 0x0046f05601007387 */ /* 0x000fe20000100a00 */
[C---:B------:R-:W-:Y:S03]  /*6bb70*/  HMMA.1688.F32.TF32 R220, R96.reuse, R12, R100 ;  /* 0x0000000c60dc723c */ /* 0x040fe60000081064 */
[----:B------:R-:W-:Y:S03]  /*6bb80*/  STL.64 [R1+0x46e8], R84 ;  /* 0x0046e85401007387 */ /* 0x000fe60000100a00 */
[C---:B------:R-:W-:Y:S01]  /*6bb90*/  HMMA.1688.F32.TF32 R228, R96.reuse, R20, R92 ;  /* 0x0000001460e4723c */ /* 0x040fe2000008105c */
[----:B------:R-:W-:Y:S05]  /*6bba0*/  STL.64 [R1+0x4700], R210 ;  /* 0x004700d201007387 */ /* 0x000fea0000100a00 */
[C---:B------:R-:W-:Y:S01]  /*6bbb0*/  HMMA.1688.F32.TF32 R88, R96.reuse, R24, R88 ;  /* 0x000000186058723c */ /* 0x040fe20000081058 */
[----:B------:R-:W-:Y:S04]  /*6bbc0*/  STL.64 [R1+0x46f8], R208 ;  /* 0x0046f8d001007387 */ /* 0x000fe80000100a00 */
[----:B------:R-:W-:Y:S01]  /*6bbd0*/  STL.64 [R1+0x4710], R214 ;  /* 0x004710d601007387 */ /* 0x000fe20000100a00 */
[C---:B------:R-:W-:Y:S06]  /*6bbe0*/  HMMA.1688.F32.TF32 R92, R96.reuse, R28, R80 ;  /* 0x0000001c605c723c */ /* 0x040fec0000081050 */
        /* <DEDUP_REMOVED lines=78> */
[----:B------:R-:W-:Y:S01]  /*6c0d0*/  STL.64 [R1+0x4788], R100 ;  /* 0x0047886401007387 */ /* 0x000fe20000100a00 */
[C---:B--2---:R-:W-:Y:S06]  /*6c0e0*/  HMMA.1688.F32.TF32 R124, R128.reuse, R28, R124 ;  /* 0x0000001c807c723c */ /* 0x044fec000008107c */
[C---:B---3--:R-:W-:Y:S06]  /*6c0f0*/  HMMA.1688.F32.TF32 R108, R128.reuse, R12, R108 ;  /* 0x0000000c806c723c */ /* 0x048fec000008106c */
[C---:B----4-:R-:W-:Y:S06]  /*6c100*/  HMMA.1688.F32.TF32 R104, R128.reuse, R8, R104 ;  /* 0x000000088068723c */ /* 0x050fec0000081068 */
[C---:B------:R-:W-:Y:S06]  /*6c110*/  HMMA.1688.F32.TF32 R112, R128.reuse, R16, R112 ;  /* 0x000000108070723c */ /* 0x040fec0000081070 */
[C---:B------:R-:W-:Y:S11]  /*6c120*/  HMMA.1688.F32.TF32 R116, R128.reuse, R20, R116 ;  /* 0x000000148074723c */ /* 0x040ff60000081074 */
        /* <DEDUP_REMOVED lines=17> */
[----:B------:R-:W3:Y:S04]  /*6c240*/  LDL.LU R49, [R1+0x4820] ;  /* 0x0048200001317983 */ /* 0x000ee80000300800 */
[----:B------:R-:W3:Y:S04]  /*6c250*/  LDL.LU R48, [R1+0x481c] ;  /* 0x00481c0001307983 */ /* 0x000ee80000300800 */
[----:B------:R-:W4:Y:S04]  /*6c260*/  LDL.LU R41, [R1+0x4818] ;  /* 0x0048180001297983 */ /* 0x000f280000300800 */
[----:B------:R-:W3:Y:S04]  /*6c270*/  LDL.LU R248, [R1+0x460] ;  /* 0x0004600001f87983 */ /* 0x000ee80000300800 */
[----:B------:R-:W3:Y:S04]  /*6c280*/  LDL.LU R249, [R1+0x464] ;  /* 0x0004640001f97983 */ /* 0x000ee80000300800 */
[----:B------:R-:W2:Y:S04]  /*6c290*/  LDL.LU R61, [R1+0x4814] ;  /* 0x00481400013d7983 */ /* 0x000ea80000300800 */
[----:B------:R-:W4:Y:S01]  /*6c2a0*/  LDL.LU R60, [R1+0x4810] ;  /* 0x00481000013c7983 */ /* 0x000f220000300800 */
[C---:B------:R-:W-:Y:S03]  /*6c2b0*/  HMMA.1688.F32.TF32 R156, R160.reuse, R28, R72 ;  /* 0x0000001ca09c723c */ /* 0x040fe60000081048 */
[----:B------:R-:W3:Y:S04]  /*6c2c0*/  LDL.LU R50, [R1+0x618] ;  /* 0x0006180001327983 */ /* 0x000ee80000300800 */
[----:B------:R-:W3:Y:S01]  /*6c2d0*/  LDL.LU R51, [R1+0x61c] ;  /* 0x00061c0001337983 */ /* 0x000ee20000300800 */
[----:B------:R-:W-:Y:S03]  /*6c2e0*/  HMMA.1688.F32.TF32 R152, R160, R24, R80 ;  /* 0x00000018a098723c */ /* 0x000fe60000081050 */
[----:B------:R-:W3:Y:S04]  /*6c2f0*/  LDL.LU R72, [R1+0x620] ;  /* 0x0006200001487983 */ /* 0x000ee80000300800 */
[----:B------:R-:W3:Y:S01]  /*6c300*/  LDL.LU R73, [R1+0x624] ;  /* 0x0006240001497983 */ /* 0x000ee20000300800 */
[----:B--2---:R-:W-:Y:S01]  /*6c310*/  IMAD.MOV.U32 R75, RZ, RZ, R61 ;  /* 0x000000ffff4b7224 */ /* 0x004fe200078e003d */
[----:B----4-:R-:W-:-:S02]  /*6c320*/  MOV R74, R60 ;  /* 0x0000003c004a7202 */ /* 0x010fc40000000f00 */
        /* <DEDUP_REMOVED lines=49> */
[----:B------:R-:W-:-:S02]  /*6c640*/  IMAD.MOV.U32 R69, RZ, RZ, R40 ;  /* 0x000000ffff457224 */ /* 0x000fc400078e0028 */
[----:B------:R-:W-:Y:S04]  /*6c650*/  LDS R40, [R0+UR12+0x14100] ;  /* 0x0141000c00287984 */ /* 0x000fe80008000800 */
[----:B------:R-:W1:Y:S01]  /*6c660*/  LDS R41, [R2+UR12+0x14100] ;  /* 0x0141000c02297984 */ /* 0x000e620008000800 */
[----:B------:R-:W-:Y:S01]  /*6c670*/  MOV R70, R37 ;  /* 0x0000002500467202 */ /* 0x000fe20000000f00 */
[----:B------:R-:W-:-:S07]  /*6c680*/  IMAD.MOV.U32 R71, RZ, RZ, R36 ;  /* 0x000000ffff477224 */ /* 0x000fce00078e0024 */
[C---:B-1----:R-:W-:Y:S06]  /*6c690*/  HMMA.1688.F32.TF32 R36, R40.reuse, R28, R68 ;  /* 0x0000001c2824723c */ /* 0x042fec0000081044 */
[----:B---3--:R-:W-:-:S15]  /*6c6a0*/  HMMA.1688.F32.TF32 R72, R40, R20, R72 ;  /* 0x000000142848723c */ /* 0x008fde0000081048 */
[----:B------:R-:W-:-:S02]  /*6c6b0*/  NOP ;  /* 0x0000000000007918 */ /* 0x000fc40000000000 */
[----:B------:R-:W-:Y:S04]  /*6c6c0*/  STL [R1+0x4660], R36 ;  /* 0x0046602401007387 */ /* 0x000fe80000100800 */
[----:B------:R-:W-:Y:S04]  /*6c6d0*/  STL [R1+0x465c], R37 ;  /* 0x00465c2501007387 */ /* 0x000fe80000100800 */
[----:B------:R-:W-:Y:S01]  /*6c6e0*/  STL [R1+0x4658], R38 ;  /* 0x0046582601007387 */ /* 0x000fe20000100800 */
[----:B--2---:R-:W-:Y:S01]  /*6c6f0*/  IMAD.MOV.U32 R207, RZ, RZ, R60 ;  /* 0x000000ffffcf7224 */ /* 0x004fe200078e003c */
[----:B----4-:R-:W-:-:S02]  /*6c700*/  MOV R206, R61 ;  /* 0x0000003d00ce7202 */ /* 0x010fc40000000f00 */
[C---:B------:R-:W-:Y:S06]  /*6c710*/  HMMA.1688.F32.TF32 R60, R40.reuse, R24, R48 ;  /* 0x00000018283c723c */ /* 0x040fec0000081030 */
[C---:B------:R-:W-:Y:S06]  /*6c720*/  HMMA.1688.F32.TF32 R80, R40.reuse, R16, R80 ;  /* 0x000000102850723c */ /* 0x040fec0000081050 */
[C---:B------:R-:W-:Y:S06]  /*6c730*/  HMMA.1688.F32.TF32 R200, R40.reuse, R8, R200 ;  /* 0x0000000828c8723c */ /* 0x040fec00000810c8 */
[----:B------:R-:W-:Y:S01]  /*6c740*/  HMMA.1688.F32.TF32 R196, R40, R4, R196 ;  /* 0x0000000428c4723c */ /* 0x000fe200000810c4 */
[----:B------:R-:W-:Y:S05]  /*6c750*/  STL [R1+0x4654], R39 ;  /* 0x0046542701007387 */ /* 0x000fea0000100800 */
[C---:B------:R-:W-:Y:S06]  /*6c760*/  HMMA.1688.F32.TF32 R184, R192.reuse, R24, R184 ;  /* 0x00000018c0b8723c */ /* 0x040fec00000810b8 */
[C---:B------:R-:W-:Y:S06]  /*6c770*/  HMMA.1688.F32.TF32 R180, R192.reuse, R20, R180 ;  /* 0x00000014c0b4723c */ /* 0x040fec00000810b4 */
[C---:B------:R-:W-:Y:S06]  /*6c780*/  HMMA.1688.F32.TF32 R176, R192.reuse, R16, R176 ;  /* 0x00000010c0b0723c */ /* 0x040fec00000810b0 */
[C---:B------:R-:W-:Y:S06]  /*6c790*/  HMMA.1688.F32.TF32 R168, R192.reuse, R8, R168 ;  /* 0x00000008c0a8723c */ /* 0x040fec00000810a8 */
[----:B------:R-:W-:Y:S06]  /*6c7a0*/  HMMA.1688.F32.TF32 R164, R192, R4, R164 ;  /* 0x00000004c0a4723c */ /* 0x000fec00000810a4 */
[C---:B------:R-:W-:Y:S06]  /*6c7b0*/  HMMA.1688.F32.TF32 R204, R40.reuse, R12, R204 ;  /* 0x0000000c28cc723c */ /* 0x040fec00000810cc */
[----:B------:R-:W-:Y:S06]  /*6c7c0*/  HMMA.1688.F32.TF32 R40, R40, R32, R248 ;  /* 0x000000202828723c */ /* 0x000fec00000810f8 */
[C---:B------:R-:W-:Y:S06]  /*6c7d0*/  HMMA.1688.F32.TF32 R172, R192.reuse, R12, R172 ;  /* 0x0000000cc0ac723c */ /* 0x040fec00000810ac */
[C---:B------:R-:W-:Y:S11]  /*6c7e0*/  HMMA.1688.F32.TF32 R188, R192.reuse, R28, R188 ;  /* 0x0000001cc0bc723c */ /* 0x040ff600000810bc */
        /* <DEDUP_REMOVED lines=8> */
[----:B------:R-:W-:Y:S03]  /*6c870*/  HMMA.1688.F32.TF32 R192, R192, R32, R44 ;  /* 0x00000020c0c0723c */ /* 0x000fe6000008102c */
        /* <DEDUP_REMOVED lines=45> */
[----:B------:R-:W4:Y:S03]  /*6cb50*/  LDL.LU R64, [R1+0x180] ;  /* 0x0001800001407983 */ /* 0x000f260000300800 */
[C---:B------:R-:W-:Y:S01]  /*6cb60*/  HMMA.1688.F32.TF32 R136, R160.reuse, R8, R136 ;  /* 0x00000008a088723c */ /* 0x040fe20000081088 */
        /* <DEDUP_REMOVED lines=9> */
[----:B------:R-:W-:Y:S01]  /*6cc00*/  HMMA.1688.F32.TF32 R160, R160, R32, R232 ;  /* 0x00000020a0a0723c */ /* 0x000fe200000810e8 */
[----:B------:R-:W-:Y:S04]  /*6cc10*/  LDS R232, [R3+UR12+0x14100] ;  /* 0x0141000c03e87984 */ /* 0x000fe80008000800 */
[----:B------:R-:W-:Y:S04]  /*6cc20*/  LDS R234, [R3+UR12+0x15100] ;  /* 0x0151000c03ea7984 */ /* 0x000fe80008000800 */
[----:B------:R-:W-:Y:S04]  /*6cc30*/  LDS R233, [R252+UR12+0x14100] ;  /* 0x0141000cfce97984 */ /* 0x000fe80008000800 */
[----:B------:R-:W1:Y:S04]  /*6cc40*/  LDS R235, [R252+UR12+0x15100] ;  /* 0x0151000cfceb7984 */ /* 0x000e680008000800 */
[----:B------:R-:W4:Y:S04]  /*6cc50*/  LDL.LU R59, [R1+0x1ac] ;  /* 0x0001ac00013b7983 */ /* 0x000f280000300800 */
[----:B------:R-:W-:Y:S04]  /*6cc60*/  LDS R236, [R0+UR12+0x14180] ;  /* 0x0141800c00ec7984 */ /* 0x000fe80008000800 */
[----:B------:R-:W-:Y:S04]  /*6cc70*/  LDS R238, [R0+UR12+0x15180] ;  /* 0x0151800c00ee7984 */ /* 0x000fe80008000800 */
[----:B------:R-:W-:Y:S04]  /*6cc80*/  LDS R237, [R2+UR12+0x14180] ;  /* 0x0141800c02ed7984 */ /* 0x000fe80008000800 */
[----:B------:R-:W4:Y:S01]  /*6cc90*/  LDS R239, [R2+UR12+0x15180] ;  /* 0x0151800c02ef7984 */ /* 0x000f220008000800 */
[C---:B-1----:R-:W-:Y:S03]  /*6cca0*/  HMMA.1688.F32.TF32 R48, R232.reuse, R4, R244 ;  /* 0x00000004e830723c */ /* 0x042fe600000810f4 */
[----:B------:R-:W4:Y:S04]  /*6ccb0*/  LDL.LU R244, [R1+0x1d0] ;  /* 0x0001d00001f47983 */ /* 0x000f280000300800 */
[----:B------:R-:W4:Y:S04]  /*6ccc0*/  LDL.LU R245, [R1+0x1d4] ;  /* 0x0001d40001f57983 */ /* 0x000f280000300800 */
[----:B------:R-:W4:Y:S04]  /*6ccd0*/  LDL.LU R246, [R1+0x1d8] ;  /* 0x0001d80001f67983 */ /* 0x000f280000300800 */
[----:B------:R-:W4:Y:S08]  /*6cce0*/  LDL.LU R247, [R1+0x1dc] ;  /* 0x0001dc0001f77983 */ /* 0x000f300000300800 */
[----:B------:R-:W-:Y:S04]  /*6ccf0*/  STL [R1+0x4674], R48 ;  /* 0x0046743001007387 */ /* 0x000fe80000100800 */
[----:B------:R-:W-:Y:S04]  /*6cd00*/  STL [R1+0x4670], R49 ;  /* 0x0046703101007387 */ /* 0x000fe80000100800 */
[----:B------:R-:W-:Y:S04]  /*6cd10*/  STL [R1+0x464c], R50 ;  /* 0x00464c3201007387 */ /* 0x000fe80000100800 */
[----:B------:R2:W-:Y:S01]  /*6cd20*/  STL [R1+0x4648], R51 ;  /* 0x0046483301007387 */ /* 0x0005e20000100800 */
[C---:B---3--:R-:W-:Y:S06]  /*6cd30*/  HMMA.1688.F32.TF32 R36, R232.reuse, R8, R228 ;  /* 0x00000008e824723c */ /* 0x048fec00000810e4 */
[C---:B--2---:R-:W-:Y:S06]  /*6cd40*/  HMMA.1688.F32.TF32 R48, R232.reuse, R12, R224 ;  /* 0x0000000ce830723c */ /* 0x044fec00000810e0 */
[C---:B----4-:R-:W-:Y:S11]  /*6cd50*/  HMMA.1688.F32.TF32 R40, R232.reuse, R16, R220 ;  /* 0x00000010e828723c */ /* 0x050ff600000810dc */
[----:B------:R-:W-:Y:S04]  /*6cd60*/  STL.64 [R1+0x90], R36 ;  /* 0x0000902401007387 */ /* 0x000fe80000100a00 */
[----:B------:R1:W-:Y:S02]  /*6cd70*/  STL.64 [R1+0x98], R38 ;  /* 0x0000982601007387 */ /* 0x0003e40000100a00 */
[----:B-1----:R-:W-:Y:S02]  /*6cd80*/  HMMA.1688.F32.TF32 R36, R232, R20, R216 ;  /* 0x00000014e824723c */ /* 0x002fe400000810d8 */
[----:B------:R1:W-:Y:S04]  /*6cd90*/  STL.64 [R1+0x110], R48 ;  /* 0x0001103001007387 */ /* 0x0003e80000100a00 */
[----:B------:R-:W-:Y:S04]  /*6cda0*/  STL.64 [R1+0x118], R50 ;  /* 0x0001183201007387 */ /* 0x000fe80000100a00 */
[----:B------:R-:W-:Y:S04]  /*6cdb0*/  STL.64 [R1+0x120], R40 ;  /* 0x0001202801007387 */ /* 0x000fe80000100a00 */
[----:B------:R-:W-:Y:S09]  /*6cdc0*/  STL.64 [R1+0x128], R42 ;  /* 0x0001282a01007387 */ /* 0x000ff20000100a00 */
[----:B------:R2:W-:Y:S01]  /*6cdd0*/  STL.64 [R1+0x130], R36 ;  /* 0x0001302401007387 */ /* 0x0005e20000100a00 */
[----:B-1----:R-:W-:Y:S01]  /*6cde0*/  MOV R48, R38 ;  /* 0x0000002600307202 */ /* 0x002fe20000000f00 */
[----:B------:R-:W-:Y:S01]  /*6cdf0*/  IMAD.MOV.U32 R49, RZ, RZ, R39 ;  /* 0x000000ffff317224 */ /* 0x000fe200078e0027 */
[----:B------:R-:W-:Y:S06]  /*6ce00*/  HMMA.1688.F32.TF32 R76, R236, R4, R76 ;  /* 0x00000004ec4c723c */ /* 0x000fec000008104c */
[C---:B--2---:R-:W-:Y:S06]  /*6ce10*/  HMMA.1688.F32.TF32 R36, R232.reuse, R28, R208 ;  /* 0x0000001ce824723c */ /* 0x044fec00000810d0 */
[C---:B------:R-:W-:Y:S06]  /*6ce20*/  HMMA.1688.F32.TF32 R88, R232.reuse, R24, R212 ;  /* 0x00000018e858723c */ /* 0x040fec00000810d4 */
[----:B------:R-:W-:Y:S01]  /*6ce30*/  HMMA.1688.F32.TF32 R84, R232, R32, R84 ;  /* 0x00000020e854723c */ /* 0x000fe20000081054 */
[----:B------:R-:W-:Y:S05]  /*6ce40*/  LDS R232, [R3+UR12+0x14180] ;  /* 0x0141800c03e87984 */ /* 0x000fea0008000800 */
[----:B------:R-:W-:Y:S01]  /*6ce50*/  IMAD.MOV.U32 R43, RZ, RZ, R79 ;  /* 0x000000ffff2b7224 */ /* 0x000fe200078e004f */
[----:B------:R-:W-:Y:S01]  /*6ce60*/  LDS R234, [R3+UR12+0x15180] ;  /* 0x0151800c03ea7984 */ /* 0x000fe20008000800 */
[C---:B------:R-:W-:Y:S03]  /*6ce70*/  HMMA.1688.F32.TF32 R44, R236.reuse, R20, R44 ;  /* 0x00000014ec2c723c */ /* 0x040fe6000008102c */
[----:B------:R-:W-:Y:S01]  /*6ce80*/  LDS R233, [R252+UR12+0x14180] ;  /* 0x0141800cfce97984 */ /* 0x000fe20008000800 */
[----:B------:R-:W-:Y:S01]  /*6ce90*/  MOV R40, R36 ;  /* 0x0000002400287202 */ /* 0x000fe20000000f00 */
[----:B------:R-:W-:Y:S01]  /*6cea0*/  IMAD.MOV.U32 R41, RZ, RZ, R37 ;  /* 0x000000ffff297224 */ /* 0x000fe200078e0025 */
[----:B------:R-:W-:Y:S01]  /*6ceb0*/  MOV R42, R38 ;  /* 0x00000026002a7202 */ /* 0x000fe20000000f00 */
[----:B------:R-:W-:Y:S01]  /*6cec0*/  IMAD.MOV.U32 R36, RZ, RZ, R39 ;  /* 0x000000ffff247224 */ /* 0x000fe200078e0027 */
[----:B------:R-:W-:Y:S01]  /*6ced0*/  MOV R37, R76 ;  /* 0x0000004c00257202 */ /* 0x000fe20000000f00 */
[----:B------:R-:W-:Y:S01]  /*6cee0*/  IMAD.MOV.U32 R38, RZ, RZ, R77 ;  /* 0x000000ffff267224 */ /* 0x000fe200078e004d */
[----:B------:R-:W-:Y:S01]  /*6cef0*/  MOV R39, R78 ;  /* 0x0000004e00277202 */ /* 0x000fe20000000f00 */
[----:B------:R-:W-:Y:S01]  /*6cf00*/  STL.64 [R1+0x140], R88 ;  /* 0x0001405801007387 */ /* 0x000fe20000100a00 */
[C---:B------:R-:W-:Y:S03]  /*6cf10*/  HMMA.1688.F32.TF32 R76, R236.reuse, R8, R64 ;  /* 0x00000008ec4c723c */ /* 0x040fe60000081040 */
[----:B------:R-:W-:Y:S03]  /*6cf20*/  LDS R235, [R252+UR12+0x15180] ;  /* 0x0151800cfceb7984 */ /* 0x000fe60008000800 */
[C---:B------:R-:W-:Y:S06]  /*6cf30*/  HMMA.1688.F32.TF32 R64, R236.reuse, R12, R52 ;  /* 0x0000000cec40723c */ /* 0x040fec0000081034 */
[C---:B------:R-:W-:Y:S01]  /*6cf40*/  HMMA.1688.F32.TF32 R52, R236.reuse, R16, R56 ;  /* 0x00000010ec34723c */ /* 0x040fe20000081038 */
[----:B------:R-:W-:Y:S04]  /*6cf50*/  STL.64 [R1+0x148], R90 ;  /* 0x0001485a01007387 */ /* 0x000fe80000100a00 */
[----:B------:R-:W-:Y:S01]  /*6cf60*/  STL.64 [R1+0x158], R86 ;  /* 0x0001585601007387 */ /* 0x000fe20000100a00 */
[C---:B------:R-:W-:Y:S05]  /*6cf70*/  HMMA.1688.F32.TF32 R56, R236.reuse, R24, R68 ;  /* 0x00000018ec38723c */ /* 0x040fea0000081044 */
        /* <DEDUP_REMOVED lines=11> */
[----:B------:R-:W-:Y:S04]  /*6d030*/  STL.64 [R1+0x1c8], R58 ;  /* 0x0001c83a01007387 */ /* 0x000fe80000100a00 */
[----:B------:R-:W2:Y:S01]  /*6d040*/  LDL.LU R248, [R1+0x3b0] ;  /* 0x0003b00001f87983 */ /* 0x000ea20000300800 */
[----:B------:R-:W-:Y:S01]  /*6d050*/  MOV R50, R84 ;  /* 0x0000005400327202 */ /* 0x000fe20000000f00 */
[----:B------:R-:W-:-:S02]  /*6d060*/  IMAD.MOV.U32 R51, RZ, RZ, R85 ;  /* 0x000000ffff337224 */ /* 0x000fc400078e0055 */
[----:B------:R-:W-:Y:S04]  /*6d070*/  LDS R236, [R0+UR12+0x14200] ;  /* 0x0142000c00ec7984 */ /* 0x000fe80008000800 */
[----:B------:R-:W-:Y:S04]  /*6d080*/  STL.64 [R1+0x1f0], R52 ;  /* 0x0001f03401007387 */ /* 0x000fe80000100a00 */
[----:B------:R-:W-:Y:S04]  /*6d090*/  STL.64 [R1+0x1f8], R54 ;  /* 0x0001f83601007387 */ /* 0x000fe80000100a00 */
[----:B------:R1:W-:Y:S04]  /*6d0a0*/  STL.64 [R1+0x1e0], R44 ;  /* 0x0001e02c01007387 */ /* 0x0003e80000100a00 */
[----:B------:R3:W-:Y:S04]  /*6d0b0*/  STL.64 [R1+0x1e8], R46 ;  /* 0x0001e82e01007387 */ /* 0x0007e80000100a00 */
[----:B------:R-:W2:Y:S04]  /*6d0c0*/  LDL.LU R249, [R1+0x3b4] ;  /* 0x0003b40001f97983 */ /* 0x000ea80000300800 */
[----:B------:R-:W2:Y:S04]  /*6d0d0*/  LDL.LU R250, [R1+0x3b8] ;  /* 0x0003b80001fa7983 */ /* 0x000ea80000300800 */
[----:B------:R-:W2:Y:S04]  /*6d0e0*/  LDL.LU R251, [R1+0x3bc] ;  /* 0x0003bc0001fb7983 */ /* 0x000ea80000300800 */
[----:B-1----:R-:W4:Y:S04]  /*6d0f0*/  LDL.LU R44, [R1+0x3e0] ;  /* 0x0003e000012c7983 */ /* 0x002f280000300800 */
[----:B------:R-:W4:Y:S04]  /*6d100*/  LDL.LU R45, [R1+0x3e4] ;  /* 0x0003e400012d7983 */ /* 0x000f280000300800 */
[----:B---3--:R-:W4:Y:S04]  /*6d110*/  LDL.LU R46, [R1+0x3e8] ;  /* 0x0003e800012e7983 */ /* 0x008f280000300800 */
        /* <DEDUP_REMOVED lines=91> */
[----:B------:R-:W-:Y:S01]  /*6d6d0*/  LDS R239, [R2+UR12+0x15200] ;  /* 0x0152000c02ef7984 */ /* 0x000fe20008000800 */
[----:B------:R-:W-:Y:S01]  /*6d6e0*/  MOV R68, R243 ;  /* 0x000000f300447202 */ /* 0x000fe20000000f00 */
[----:B------:R-:W-:Y:S01]  /*6d6f0*/  IMAD.MOV.U32 R69, RZ, RZ, R242 ;  /* 0x000000ffff457224 */ /* 0x000fe200078e00f2 */
[----:B------:R-:W-:Y:S01]  /*6d700*/  MOV R70, R241 ;  /* 0x000000f100467202 */ /* 0x000fe20000000f00 */
[----:B------:R-:W-:Y:S01]  /*6d710*/  IMAD.MOV.U32 R71, RZ, RZ, R240 ;  /* 0x000000ffff477224 */ /* 0x000fe200078e00f0 */
        /* <DEDUP_REMOVED lines=8> */
[----:B--2---:R-:W-:Y:S06]  /*6d7a0*/  HMMA.1688.F32.TF32 R52, R240, R20, R52 ;  /* 0x00000014f034723c */ /* 0x004fec0000081034 */
[C---:B---3--:R-:W-:Y:S06]  /*6d7b0*/  HMMA.1688.F32.TF32 R108, R232.reuse, R24, R108 ;  /* 0x00000018e86c723c */ /* 0x048fec000008106c */
[C---:B----4-:R-:W-:Y:S06]  /*6d7c0*/  HMMA.1688.F32.TF32 R112, R232.reuse, R20, R112 ;  /* 0x00000014e870723c */ /* 0x050fec0000081070 */
[C---:B------:R-:W-:Y:S06]  /*6d7d0*/  HMMA.1688.F32.TF32 R116, R232.reuse, R16, R116 ;  /* 0x00000010e874723c */ /* 0x040fec0000081074 */
        /* <DEDUP_REMOVED lines=8> */
[----:B------:R-:W2:Y:S04]  /*6d860*/  LDL.LU.64 R128, [R1+0x47f8] ;  /* 0x0047f80001807983 */ /* 0x000ea80000300a00 */
[----:B------:R-:W-:Y:S04]  /*6d870*/  STL.64 [R1+0x260], R124 ;  /* 0x0002607c01007387 */ /* 0x000fe80000100a00 */
[----:B------:R3:W-:Y:S04]  /*6d880*/  STL.64 [R1+0x268], R126 ;  /* 0x0002687e01007387 */ /* 0x0007e80000100a00 */
[----:B---3--:R-:W3:Y:S04]  /*6d890*/  LDL.LU.64 R126, [R1+0x47f0] ;  /* 0x0047f000017e7983 */ /* 0x008ee80000300a00 */
[----:B------:R-:W3:Y:S04]  /*6d8a0*/  LDL.LU.64 R124, [R1+0x47e8] ;  /* 0x0047e800017c7983 */ /* 0x000ee80000300a00 */
[----:B------:R-:W-:Y:S04]  /*6d8b0*/  STL.64 [R1+0x250], R120 ;  /* 0x0002507801007387 */ /* 0x000fe80000100a00 */
[----:B------:R4:W-:Y:S04]  /*6d8c0*/  STL.64 [R1+0x258], R122 ;  /* 0x0002587a01007387 */ /* 0x0009e80000100a00 */
[----:B----4-:R-:W4:Y:S04]  /*6d8d0*/  LDL.LU.64 R122, [R1+0x47e0] ;  /* 0x0047e000017a7983 */ /* 0x010f280000300a00 */
        /* <DEDUP_REMOVED lines=14> */
[----:B------:R1:W-:Y:S02]  /*6d9c0*/  STL.64 [R1+0x218], R106 ;  /* 0x0002186a01007387 */ /* 0x0003e40000100a00 */
[----:B-1----:R-:W-:Y:S02]  /*6d9d0*/  HMMA.1688.F32.TF32 R104, R232, R32, R100 ;  /* 0x00000020e868723c */ /* 0x002fe40000081064 */
[----:B------:R-:W-:Y:S04]  /*6d9e0*/  LDS R232, [R3+UR12+0x14280] ;  /* 0x0142800c03e87984 */ /* 0x000fe80008000800 */
[----:B------:R-:W-:Y:S01]  /*6d9f0*/  LDS R234, [R3+UR12+0x15280] ;  /* 0x0152800c03ea7984 */ /* 0x000fe20008000800 */
[C---:B------:R-:W-:Y:S03]  /*6da00*/  HMMA.1688.F32.TF32 R100, R236.reuse, R4, R96 ;  /* 0x00000004ec64723c */ /* 0x040fe60000081060 */
[----:B------:R-:W-:Y:S03]  /*6da10*/  LDS R233, [R252+UR12+0x14280] ;  /* 0x0142800cfce97984 */ /* 0x000fe60008000800 */
[C---:B------:R-:W-:Y:S01]  /*6da20*/  HMMA.1688.F32.TF32 R96, R236.reuse, R8, R92 ;  /* 0x00000008ec60723c */ /* 0x040fe2000008105c */
[----:B------:R-:W1:Y:S05]  /*6da30*/  LDS R235, [R252+UR12+0x15280] ;  /* 0x0152800cfceb7984 */ /* 0x000e6a0008000800 */
[C---:B------:R-:W-:Y:S06]  /*6da40*/  HMMA.1688.F32.TF32 R92, R236.reuse, R12, R88 ;  /* 0x0000000cec5c723c */ /* 0x040fec0000081058 */
[C---:B------:R-:W-:Y:S01]  /*6da50*/  HMMA.1688.F32.TF32 R88, R236.reuse, R16, R228 ;  /* 0x00000010ec58723c */ /* 0x040fe200000810e4 */
[----:B------:R-:W-:Y:S04]  /*6da60*/  STL.64 [R1+0x1d0], R104 ;  /* 0x0001d06801007387 */ /* 0x000fe80000100a00 */
[----:B------:R-:W-:Y:S04]  /*6da70*/  STL.64 [R1+0x1d8], R106 ;  /* 0x0001d86a01007387 */ /* 0x000fe80000100a00 */
[----:B------:R-:W-:Y:S04]  /*6da80*/  STL.64 [R1+0x200], R100 ;  /* 0x0002006401007387 */ /* 0x000fe80000100a00 */
[----:B------:R-:W-:Y:S04]  /*6da90*/  STL.64 [R1+0x208], R102 ;  /* 0x0002086601007387 */ /* 0x000fe80000100a00 */
[----:B------:R-:W-:Y:S04]  /*6daa0*/  STL.64 [R1+0x280], R96 ;  /* 0x0002806001007387 */ /* 0x000fe80000100a00 */
[----:B------:R1:W-:Y:S04]  /*6dab0*/  STL.64 [R1+0x288], R98 ;  /* 0x0002886201007387 */ /* 0x0003e80000100a00 */
[----:B------:R-:W-:Y:S04]  /*6dac0*/  STL.64 [R1+0x290], R92 ;  /* 0x0002905c01007387 */ /* 0x000fe80000100a00 */
[----:B------:R1:W-:Y:S02]  /*6dad0*/  STL.64 [R1+0x298], R94 ;  /* 0x0002985e01007387 */ /* 0x0003e40000100a00 */
[C---:B-1----:R-:W-:Y:S02]  /*6dae0*/  HMMA.1688.F32.TF32 R96, R236.reuse, R20, R224 ;  /* 0x00000014ec60723c */ /* 0x042fe400000810e0 */
[----:B------:R-:W-:Y:S04]  /*6daf0*/  STL.64 [R1+0x2a0], R88 ;  /* 0x0002a05801007387 */ /* 0x000fe80000100a00 */
[----:B------:R1:W-:Y:S01]  /*6db00*/  STL.64 [R1+0x2a8], R90 ;  /* 0x0002a85a01007387 */ /* 0x0003e20000100a00 */
[C---:B------:R-:W-:Y:S06]  /*6db10*/  HMMA.1688.F32.TF32 R92, R236.reuse, R24, R220 ;  /* 0x00000018ec5c723c */ /* 0x040fec00000810dc */
[C---:B-1----:R-:W-:Y:S10]  /*6db20*/  HMMA.1688.F32.TF32 R88, R236.reuse, R28, R216 ;  /* 0x0000001cec58723c */ /* 0x042ff400000810d8 */
[----:B------:R-:W-:Y:S04]  /*6db30*/  STL.64 [R1+0x2b0], R96 ;  /* 0x0002b06001007387 */ /* 0x000fe80000100a00 */
[----:B------:R1:W-:Y:S04]  /*6db40*/  STL.64 [R1+0x2b8], R98 ;  /* 0x0002b86201007387 */ /* 0x0003e80000100a00 */
[----:B------:R-:W-:Y:S04]  /*6db50*/  STL.64 [R1+0x2c0], R92 ;  /* 0x0002c05c01007387 */ /* 0x000fe80000100a00 */
[----:B------:R1:W-:Y:S02]  /*6db60*/  STL.64 [R1+0x2c8], R94 ;  /* 0x0002c85e01007387 */ /* 0x0003e40000100a00 */
[----:B-1----:R-:W-:Y:S02]  /*6db70*/  HMMA.1688.F32.TF32 R96, R236, R32, R212 ;  /* 0x00000020ec60723c */ /* 0x002fe400000810d4 */
[----:B------:R-:W-:Y:S04]  /*6db80*/  STL.64 [R1+0x300], R88 ;  /* 0x0003005801007387 */ /* 0x000fe80000100a00 */
[----:B------:R1:W-:Y:S01]  /*6db90*/  STL.64 [R1+0x308], R90 ;  /* 0x0003085a01007387 */ /* 0x0003e20000100a00 */
[C---:B------:R-:W-:Y:S03]  /*6dba0*/  HMMA.1688.F32.TF32 R92, R240.reuse, R4, R208 ;  /* 0x00000004f05c723c */ /* 0x040fe600000810d0 */
[----:B------:R-:W-:Y:S04]  /*6dbb0*/  LDS R236, [R0+UR12+0x14300] ;  /* 0x0143000c00ec7984 */ /* 0x000fe80008000800 */
[----:B------:R-:W-:Y:S01]  /*6dbc0*/  LDS R238, [R0+UR12+0x15300] ;  /* 0x0153000c00ee7984 */ /* 0x000fe20008000800 */
[C---:B-1----:R-:W-:Y:S03]  /*6dbd0*/  HMMA.1688.F32.TF32 R88, R240.reuse, R8, R84 ;  /* 0x00000008f058723c */ /* 0x042fe60000081054 */
[----:B------:R-:W-:Y:S04]  /*6dbe0*/  LDS R237, [R2+UR12+0x14300] ;  /* 0x0143000c02ed7984 */ /* 0x000fe80008000800 */
[----:B------:R-:W-:Y:S01]  /*6dbf0*/  LDS R239, [R2+UR12+0x15300] ;  /* 0x0153000c02ef7984 */ /* 0x000fe20008000800 */
[C---:B------:R-:W-:Y:S06]  /*6dc00*/  HMMA.1688.F32.TF32 R84, R240.reuse, R12, R76 ;  /* 0x0000000cf054723c */ /* 0x040fec000008104c */
[C---:B------:R-:W-:Y:S01]  /*6dc10*/  HMMA.1688.F32.TF32 R76, R240.reuse, R16, R64 ;  /* 0x00000010f04c723c */ /* 0x040fe20000081040 */
[----:B------:R-:W-:Y:S04]  /*6dc20*/  STL.64 [R1+0x2e0], R96 ;  /* 0x0002e06001007387 */ /* 0x000fe80000100a00 */
[----:B------:R-:W-:Y:S04]  /*6dc30*/  STL.64 [R1+0x2e8], R98 ;  /* 0x0002e86201007387 */ /* 0x000fe80000100a00 */
        /* <DEDUP_REMOVED lines=10> */
[----:B------:R-:W-:Y:S01]  /*6dce0*/  STL.64 [R1+0x380], R52 ;  /* 0x0003803401007387 */ /* 0x000fe20000100a00 */
[----:B------:R-:W-:Y:S03]  /*6dcf0*/  HMMA.1688.F32.TF32 R44, R244, R4, R248 ;  /* 0x00000004f42c723c */ /* 0x000fe600000810f8 */
[----:B------:R1:W-:Y:S03]  /*6dd00*/  STL.64 [R1+0x388], R54 ;  /* 0x0003883601007387 */ /* 0x0003e60000100a00 */
[----:B-1----:R-:W-:Y:S01]  /*6dd10*/  HMMA.1688.F32.TF32 R52, R240, R32, R68 ;  /* 0x00000020f034723c */ /* 0x002fe20000081044 */
        /* <DEDUP_REMOVED lines=13> */
[----:B-1----:R-:W3:Y:S04]  /*6ddf0*/  LDL.LU R44, [R1+0x720] ;  /* 0x00072000012c7983 */ /* 0x002ee80000300800 */
        /* <DEDUP_REMOVED lines=57> */
[----:B------:R-:W-:Y:S01]  /*6e190*/  LDS R243, [R252+UR12+0x15300] ;  /* 0x0153000cfcf37984 */ /* 0x000fe20008000800 */
[C---:B--2---:R-:W-:Y:S06]  /*6e1a0*/  HMMA.1688.F32.TF32 R88, R244.reuse, R8, R88 ;  /* 0x00000008f458723c */ /* 0x044fec0000081058 */
[C---:B----4-:R-:W-:Y:S06]  /*6e1b0*/  HMMA.1688.F32.TF32 R96, R244.reuse, R12, R228 ;  /* 0x0000000cf460723c */ /* 0x050fec00000810e4 */
[C---:B---3--:R-:W-:Y:S11]  /*6e1c0*/  HMMA.1688.F32.TF32 R92, R244.reuse, R16, R224 ;  /* 0x00000010f45c723c */ /* 0x048ff600000810e0 */
        /* <DEDUP_REMOVED lines=11> */
[----:B-1----:R-:W-:Y:S08]  /*6e280*/  HMMA.1688.F32.TF32 R88, R244, R32, R208 ;  /* 0x00000020f458723c */ /* 0x002ff000000810d0 */
[----:B------:R-:W-:Y:S04]  /*6e290*/  STL.64 [R1+0x310], R96 ;  /* 0x0003106001007387 */ /* 0x000fe80000100a00 */
[----:B------:R-:W-:Y:S05]  /*6e2a0*/  STL.64 [R1+0x318], R98 ;  /* 0x0003186201007387 */ /* 0x000fea0000100a00 */
[----:B------:R-:W-:Y:S04]  /*6e2b0*/  STL.64 [R1+0x2f0], R92 ;  /* 0x0002f05c01007387 */ /* 0x000fe80000100a00 */
[----:B------:R-:W-:Y:S04]  /*6e2c0*/  STL.64 [R1+0x2f8], R94 ;  /* 0x0002f85e01007387 */ /* 0x000fe80000100a00 */
[----:B------:R-:W-:Y:S04]  /*6e2d0*/  LDS R244, [R0+UR12+0x14380] ;  /* 0x0143800c00f47984 */ /* 0x000fe80008000800 */
[----:B------:R-:W-:Y:S04]  /*6e2e0*/  LDS R246, [R0+UR12+0x15380] ;  /* 0x0153800c00f67984 */ /* 0x000fe80008000800 */
[----:B------:R-:W-:Y:S04]  /*6e2f0*/  STL.64 [R1+0x2d0], R88 ;  /* 0x0002d05801007387 */ /* 0x000fe80000100a00 */
[----:B------:R1:W-:Y:S04]  /*6e300*/  STL.64 [R1+0x2d8], R90 ;  /* 0x0002d85a01007387 */ /* 0x0003e80000100a00 */
[----:B------:R-:W-:Y:S01]  /*6e310*/  LDS R245, [R2+UR12+0x14380] ;  /* 0x0143800c02f57984 */ /* 0x000fe20008000800 */
[C---:B------:R-:W-:Y:S03]  /*6e320*/  HMMA.1688.F32.TF32 R52, R232.reuse, R16, R52 ;  /* 0x00000010e834723c */ /* 0x040fe60000081034 */
[----:B------:R-:W2:Y:S03]  /*6e330*/  LDS R247, [R2+UR12+0x15380] ;  /* 0x0153800c02f77984 */ /* 0x000ea60008000800 */
[C---:B-1----:R-:W-:Y:S06]  /*6e340*/  HMMA.1688.F32.TF32 R88, R232.reuse, R4, R84 ;  /* 0x00000004e858723c */ /* 0x042fec0000081054 */
[C---:B------:R-:W-:Y:S06]  /*6e350*/  HMMA.1688.F32.TF32 R84, R232.reuse, R8, R76 ;  /* 0x00000008e854723c */ /* 0x040fec000008104c */
[C---:B------:R-:W-:Y:S06]  /*6e360*/  HMMA.1688.F32.TF32 R76, R232.reuse, R12, R64 ;  /* 0x0000000ce84c723c */ /* 0x040fec0000081040 */
[C---:B------:R-:W-:Y:S05]  /*6e370*/  HMMA.1688.F32.TF32 R64, R232.reuse, R20, R56 ;  /* 0x00000014e840723c */ /* 0x040fea0000081038 */
[----:B------:R-:W-:Y:S04]  /*6e380*/  STL.64 [R1+0x470], R88 ;  /* 0x0004705801007387 */ /* 0x000fe80000100a00 */
[----:B------:R-:W-:Y:S01]  /*6e390*/  STL.64 [R1+0x478], R90 ;  /* 0x0004785a01007387 */ /* 0x000fe20000100a00 */
[C---:B------:R-:W-:Y:S03]  /*6e3a0*/  HMMA.1688.F32.TF32 R56, R232.reuse, R24, R44 ;  /* 0x00000018e838723c */ /* 0x040fe6000008102c */
[----:B------:R-:W-:Y:S04]  /*6e3b0*/  STL.64 [R1+0x460], R84 ;  /* 0x0004605401007387 */ /* 0x000fe80000100a00 */
[----:B------:R-:W-:Y:S04]  /*6e3c0*/  STL.64 [R1+0x468], R86 ;  /* 0x0004685601007387 */ /* 0x000fe80000100a00 */
[----:B------:R-:W-:Y:S04]  /*6e3d0*/  STL.64 [R1+0x450], R76 ;  /* 0x0004504c01007387 */ /* 0x000fe80000100a00 */
[----:B------:R-:W-:Y:S04]  /*6e3e0*/  STL.64 [R1+0x458], R78 ;  /* 0x0004584e01007387 */ /* 0x000fe80000100a00 */
[----:B------:R-:W-:Y:S01]  /*6e3f0*/  STL.64 [R1+0x440], R52 ;  /* 0x0004403401007387 */ /* 0x000fe20000100a00 */
[C---:B------:R-:W-:Y:S03]  /*6e400*/  HMMA.1688.F32.TF32 R44, R232.reuse, R32, R248 ;  /* 0x00000020e82c723c */ /* 0x040fe600000810f8 */
[----:B------:R1:W-:Y:S03]  /*6e410*/  STL.64 [R1+0x448], R54 ;  /* 0x0004483601007387 */ /* 0x0003e60000100a00 */
[----:B-1----:R-:W-:Y:S01]  /*6e420*/  HMMA.1688.F32.TF32 R52, R232, R28, R68 ;  /* 0x0000001ce834723c */ /* 0x002fe20000081044 */
[----:B------:R-:W-:Y:S04]  /*6e430*/  STL.64 [R1+0x430], R64 ;  /* 0x0004304001007387 */ /* 0x000fe80000100a00 */
[----:B------:R-:W-:Y:S04]  /*6e440*/  STL.64 [R1+0x438], R66 ;  /* 0x0004384201007387 */ /* 0x000fe80000100a00 */
[----:B------:R1:W-:Y:S04]  /*6e450*/  STL.64 [R1+0x420], R56 ;  /* 0x0004203801007387 */ /* 0x0003e80000100a00 */
[----:B------:R3:W-:Y:S04]  /*6e460*/  STL.64 [R1+0x428], R58 ;  /* 0x0004283a01007387 */ /* 0x0007e80000100a00 */
[----:B------:R-:W2:Y:S06]  /*6e470*/  LDL.LU R68, [R1+0x40] ;  /* 0x0000400001447983 */ /* 0x000eac0000300800 */
[----:B------:R4:W-:Y:S04]  /*6e480*/  STL.64 [R1+0x410], R52 ;  /* 0x0004103401007387 */ /* 0x0009e80000100a00 */
[----:B------:R4:W-:Y:S04]  /*6e490*/  STL.64 [R1+0x418], R54 ;  /* 0x0004183601007387 */ /* 0x0009e80000100a00 */
[----:B------:R4:W-:Y:S04]  /*6e4a0*/  STL.64 [R1+0x3f0], R44 ;  /* 0x0003f02c01007387 */ /* 0x0009e80000100a00 */
[----:B------:R4:W-:Y:S04]  /*6e4b0*/  STL.64 [R1+0x3f8], R46 ;  /* 0x0003f82e01007387 */ /* 0x0009e80000100a00 */
[----:B------:R-:W2:Y:S04]  /*6e4c0*/  LDL.LU R69, [R1+0x44] ;  /* 0x0000440001457983 */ /* 0x000ea80000300800 */
[----:B------:R-:W2:Y:S04]  /*6e4d0*/  LDL.LU R70, [R1+0x48] ;  /* 0x0000480001467983 */ /* 0x000ea80000300800 */
[----:B------:R-:W2:Y:S04]  /*6e4e0*/  LDL.LU R71, [R1+0x4c] ;  /* 0x00004c0001477983 */ /* 0x000ea80000300800 */
[----:B-1----:R-:W2:Y:S04]  /*6e4f0*/  LDL.LU R56, [R1+0x60] ;  /* 0x0000600001387983 */ /* 0x002ea80000300800 */
[----:B------:R-:W2:Y:S04]  /*6e500*/  LDL.LU R57, [R1+0x64] ;  /* 0x0000640001397983 */ /* 0x000ea80000300800 */
[----:B---3--:R-:W3:Y:S04]  /*6e510*/  LDL.LU R58, [R1+0x68] ;  /* 0x00006800013a7983 */ /* 0x008ee80000300800 */
        /* <DEDUP_REMOVED lines=57> */
[----:B----4-:R-:W4:Y:S04]  /*6e8b0*/  LDL.LU R52, [R1+0x70] ;  /* 0x0000700001347983 */ /* 0x010f280000300800 */
        /* <DEDUP_REMOVED lines=11> */
[----:B------:R-:W4:Y:S04]  /*6e970*/  LDL.LU R232, [R1] ;  /* 0x0000000001e87983 */ /* 0x000f280000300800 */
[----:B------:R-:W4:Y:S04]  /*6e980*/  LDL.LU R233, [R1+0x4] ;  /* 0x0000040001e97983 */ /* 0x000f280000300800 */
[----:B------:R-:W4:Y:S04]  /*6e990*/  LDL.LU R234, [R1+0x8] ;  /* 0x0000080001ea7983 */ /* 0x000f280000300800 */
[----:B------:R-:W4:Y:S01]  /*6e9a0*/  LDL.LU R235, [R1+0xc] ;  /* 0x00000c0001eb7983 */ /* 0x000f220000300800 */
[----:B--2---:R-:W-:Y:S06]  /*6e9b0*/  HMMA.1688.F32.TF32 R68, R244, R8, R68 ;  /* 0x00000008f444723c */ /* 0x004fec0000081044 */
[C---:B---3--:R-:W-:Y:S06]  /*6e9c0*/  HMMA.1688.F32.TF32 R64, R240.reuse, R24, R64 ;  /* 0x00000018f040723c */ /* 0x048fec0000081040 */
[C---:B------:R-:W-:Y:S06]  /*6e9d0*/  HMMA.1688.F32.TF32 R76, R240.reuse, R20, R76 ;  /* 0x00000014f04c723c */ /* 0x040fec000008104c */
[C---:B------:R-:W-:Y:S06]  /*6e9e0*/  HMMA.1688.F32.TF32 R84, R240.reuse, R16, R84 ;  /* 0x00000010f054723c */ /* 0x040fec0000081054 */
[----:B------:R-:W-:Y:S06]  /*6e9f0*/  HMMA.1688.F32.TF32 R212, R240, R8, R212 ;  /* 0x00000008f0d4723c */ /* 0x000fec00000810d4 */
[C---:B------:R-:W-:Y:S06]  /*6ea00*/  HMMA.1688.F32.TF32 R228, R236.reuse, R24, R228 ;  /* 0x00000018ece4723c */ /* 0x040fec00000810e4 */
[C---:B------:R-:W-:Y:S06]  /*6ea10*/  HMMA.1688.F32.TF32 R88, R236.reuse, R20, R88 ;  /* 0x00000014ec58723c */ /* 0x040fec0000081058 */
        /* <DEDUP_REMOVED lines=12> */
[----:B------:R1:W-:Y:S01]  /*6eae0*/  STL.64 [R1+0x488], R102 ;  /* 0x0004886601007387 */ /* 0x0003e20000100a00 */
[C---:B------:R-:W-:Y:S03]  /*6eaf0*/  HMMA.1688.F32.TF32 R216, R240.reuse, R4, R216 ;  /* 0x00000004f0d8723c */ /* 0x040fe600000810d8 */
        /* <DEDUP_REMOVED lines=21> */
[C---:B----4-:R-:W-:Y:S03]  /*6ec50*/  HMMA.1688.F32.TF32 R52, R240.reuse, R28, R52 ;  /* 0x0000001cf034723c */ /* 0x050fe60000081034 */
        /* <DEDUP_REMOVED lines=9> */
[----:B------:R-:W3:Y:S04]  /*6ecf0*/  LDL.LU R239, [R1+0x1c] ;  /* 0x00001c0001ef7983 */ /* 0x000ee80000300800 */
[----:B------:R-:W-:Y:S04]  /*6ed00*/  STL.64 [R1+0x550], R216 ;  /* 0x000550d801007387 */ /* 0x000fe80000100a00 */
[----:B------:R1:W-:Y:S01]  /*6ed10*/  STL.64 [R1+0x558], R218 ;  /* 0x000558da01007387 */ /* 0x0003e20000100a00 */
[----:B------:R-:W-:Y:S03]  /*6ed20*/  HMMA.1688.F32.TF32 R240, R240, R32, R56 ;  /* 0x00000020f0f0723c */ /* 0x000fe60000081038 */
[----:B-1----:R-:W4:Y:S04]  /*6ed30*/  LDL.LU.64 R218, [R1+0x4720] ;  /* 0x0047200001da7983 */ /* 0x002f280000300a00 */
[----:B------:R-:W4:Y:S04]  /*6ed40*/  LDL.LU.64 R216, [R1+0x4718] ;  /* 0x0047180001d87983 */ /* 0x000f280000300a00 */
        /* <DEDUP_REMOVED lines=47> */
[C---:B---3--:R-:W-:Y:S06]  /*6f040*/  HMMA.1688.F32.TF32 R236, R244.reuse, R20, R236 ;  /* 0x00000014f4ec723c */ /* 0x048fec00000810ec */
[----:B----4-:R-:W-:-:S15]  /*6f050*/  HMMA.1688.F32.TF32 R240, R244, R16, R240 ;  /* 0x00000010f4f0723c */ /* 0x010fde00000810f0 */
[----:B------:R-:W-:-:S08]  /*6f060*/  NOP ;  /* 0x0000000000007918 */ /* 0x000fd00000000000 */
[----:B------:R-:W-:Y:S04]  /*6f070*/  STL.64 [R1+0xe0], R240 ;  /* 0x0000e0f001007387 */ /* 0x000fe80000100a00 */
[----:B------:R-:W-:Y:S04]  /*6f080*/  STL.64 [R1+0xe8], R242 ;  /* 0x0000e8f201007387 */ /* 0x000fe80000100a00 */
[----:B------:R-:W-:Y:S04]  /*6f090*/  STL.64 [R1+0xc0], R236 ;  /* 0x0000c0ec01007387 */ /* 0x000fe80000100a00 */
[----:B------:R-:W-:Y:S04]  /*6f0a0*/  STL.64 [R1+0xc8], R238 ;  /* 0x0000c8ee01007387 */ /* 0x000fe80000100a00 */
        /* <DEDUP_REMOVED lines=8> */
[----:B--2---:R-:W-:-:S15]  /*6f130*/  HMMA.1688.F32.TF32 R248, R244, R28, R248 ;  /* 0x0000001cf4f8723c */ /* 0x004fde00000810f8 */
[----:B------:R-:W-:-:S08]  /*6f140*/  NOP ;  /* 0x0000000000007918 */ /* 0x000fd00000000000 */
[----:B------:R-:W-:Y:S04]  /*6f150*/  STL.64 [R1+0x45d0], R250 ;  /* 0x0045d0fa01007387 */ /* 0x000fe80000100a00 */
[----:B------:R-:W-:Y:S04]  /*6f160*/  STL.64 [R1+0xb0], R232 ;  /* 0x0000b0e801007387 */ /* 0x000fe80000100a00 */
[----:B------:R-:W-:Y:S04]  /*6f170*/  STL.64 [R1+0xb8], R234 ;  /* 0x0000b8ea01007387 */ /* 0x000fe80000100a00 */
[----:B------:R1:W-:Y:S04]  /*6f180*/  STL.64 [R1+0x45c8], R248 ;  /* 0x0045c8f801007387 */ /* 0x0003e80000100a00 */
[----:B------:R-:W-:Y:S04]  /*6f190*/  LDS R232, [R3+UR12+0x14380] ;  /* 0x0143800c03e87984 */ /* 0x000fe80008000800 */
[----:B------:R-:W-:Y:S04]  /*6f1a0*/  LDS R234, [R3+UR12+0x15380] ;  /* 0x0153800c03ea7984 */ /* 0x000fe80008000800 */
[----:B-1----:R-:W2:Y:S04]  /*6f1b0*/  LDL.LU R248, [R1+0x700] ;  /* 0x0007000001f87983 */ /* 0x002ea80000300800 */
[----:B------:R-:W2:Y:S04]  /*6f1c0*/  LDL.LU R249, [R1+0x704] ;  /* 0x0007040001f97983 */ /* 0x000ea80000300800 */
[----:B------:R-:W2:Y:S04]  /*6f1d0*/  LDL.LU R250, [R1+0x708] ;  /* 0x0007080001fa7983 */ /* 0x000ea80000300800 */
[----:B------:R-:W2:Y:S04]  /*6f1e0*/  LDL.LU R251, [R1+0x70c] ;  /* 0x00070c0001fb7983 */ /* 0x000ea80000300800 */
[----:B------:R-:W-:Y:S04]  /*6f1f0*/  LDS R233, [R252+UR12+0x14380] ;  /* 0x0143800cfce97984 */ /* 0x000fe80008000800 */
[----:B------:R-:W1:Y:S01]  /*6f200*/  LDS R235, [R252+UR12+0x15380] ;  /* 0x0153800cfceb7984 */ /* 0x000e620008000800 */
[----:B------:R-:W-:Y:S03]  /*6f210*/  HMMA.1688.F32.TF32 R244, R244, R32, R68 ;  /* 0x00000020f4f4723c */ /* 0x000fe60000081044 */
[----:B------:R-:W-:Y:S04]  /*6f220*/  LDS R68, [R0+UR12+0x16080] ;  /* 0x0160800c00447984 */ /* 0x000fe80008000800 */
[----:B------:R-:W-:Y:S04]  /*6f230*/  LDS R70, [R0+UR12+0x17080] ;  /* 0x0170800c00467984 */ /* 0x000fe80008000800 */
[----:B------:R-:W-:Y:S04]  /*6f240*/  LDS R69, [R2+UR12+0x16080] ;  /* 0x0160800c02457984 */ /* 0x000fe80008000800 */
[----:B------:R-:W3:Y:S08]  /*6f250*/  LDS R71, [R2+UR12+0x17080] ;  /* 0x0170800c02477984 */ /* 0x000ef00008000800 */
[----:B------:R-:W-:Y:S04]  /*6f260*/  STL.64 [R1+0x45e0], R246 ;  /* 0x0045e0f601007387 */ /* 0x000fe80000100a00 */
[----:B------:R2:W-:Y:S01]  /*6f270*/  STL.64 [R1+0x45d8], R244 ;  /* 0x0045d8f401007387 */ /* 0x0005e20000100a00 */
[C---:B-1----:R-:W-:Y:S06]  /*6f280*/  HMMA.1688.F32.TF32 R44, R232.reuse, R8, R44 ;  /* 0x00000008e82c723c */ /* 0x042fec000008102c */
[C---:B------:R-:W-:Y:S06]  /*6f290*/  HMMA.1688.F32.TF32 R56, R232.reuse, R12, R56 ;  /* 0x0000000ce838723c */ /* 0x040fec0000081038 */
[C---:B------:R-:W-:Y:S06]  /*6f2a0*/  HMMA.1688.F32.TF32 R52, R232.reuse, R16, R52 ;  /* 0x00000010e834723c */ /* 0x040fec0000081034 */
[----:B--2---:R-:W-:-:S15]  /*6f2b0*/  HMMA.1688.F32.TF32 R244, R232, R4, R248 ;  /* 0x00000004e8f4723c */ /* 0x004fde00000810f8 */
[----:B------:R-:W-:-:S08]  /*6f2c0*/  NOP ;  /* 0x0000000000007918 */ /* 0x000fd00000000000 */
        /* <DEDUP_REMOVED lines=8> */
[----:B------:R2:W-:Y:S09]  /*6f350*/  STL.64 [R1+0x848], R54 ;  /* 0x0008483601007387 */ /* 0x0005f20000100a00 */
[----:B------:R-:W-:Y:S04]  /*6f360*/  STL.64 [R1+0x830], R44 ;  /* 0x0008302c01007387 */ /* 0x000fe80000100a00 */
[----:B------:R4:W-:Y:S01]  /*6f370*/  STL.64 [R1+0x838], R46 ;  /* 0x0008382e01007387 */ /* 0x0009e20000100a00 */
[C---:B-1----:R-:W-:Y:S01]  /*6f380*/  HMMA.1688.F32.TF32 R56, R232.reuse, R24, R76 ;  /* 0x00000018e838723c */ /* 0x042fe2000008104c */
[----:B------:R-:W-:Y:S01]  /*6f390*/  MOV R248, R40 ;  /* 0x0000002800f87202 */ /* 0x000fe20000000f00 */
[----:B------:R-:W-:Y:S01]  /*6f3a0*/  IMAD.MOV.U32 R249, RZ, RZ, R41 ;  /* 0x000000fffff97224 */ /* 0x000fe200078e0029 */
[----:B------:R-:W-:Y:S01]  /*6f3b0*/  MOV R250, R42 ;  /* 0x0000002a00fa7202 */ /* 0x000fe20000000f00 */
[----:B------:R-:W-:Y:S01]  /*6f3c0*/  IMAD.MOV.U32 R251, RZ, RZ, R36 ;  /* 0x000000fffffb7224 */ /* 0x000fe200078e0024 */
[----:B------:R-:W-:Y:S01]  /*6f3d0*/  MOV R244, R37 ;  /* 0x0000002500f47202 */ /* 0x000fe20000000f00 */
[C---:B--2---:R-:W-:Y:S01]  /*6f3e0*/  HMMA.1688.F32.TF32 R52, R232.reuse, R28, R84 ;  /* 0x0000001ce834723c */ /* 0x044fe20000081054 */
[----:B------:R-:W-:Y:S01]  /*6f3f0*/  IMAD.MOV.U32 R245, RZ, RZ, R38 ;  /* 0x000000fffff57224 */ /* 0x000fe200078e0026 */
[----:B------:R-:W-:Y:S01]  /*6f400*/  MOV R246, R39 ;  /* 0x0000002700f67202 */ /* 0x000fe20000000f00 */
[----:B------:R-:W-:Y:S01]  /*6f410*/  IMAD.MOV.U32 R247, RZ, RZ, R43 ;  /* 0x000000fffff77224 */ /* 0x000fe200078e002b */
[----:B------:R-:W-:Y:S02]  /*6f420*/  LDS R76, [R3+UR12+0x16100] ;  /* 0x0161000c034c7984 */ /* 0x000fe40008000800 */
[----:B----4-:R-:W-:Y:S02]  /*6f430*/  HMMA.1688.F32.TF32 R44, R232, R32, R208 ;  /* 0x00000020e82c723c */ /* 0x010fe400000810d0 */
[----:B------:R-:W-:Y:S04]  /*6f440*/  LDS R78, [R3+UR12+0x17100] ;  /* 0x0171000c034e7984 */ /* 0x000fe80008000800 */
[----:B------:R-:W-:Y:S04]  /*6f450*/  LDS R77, [R252+UR12+0x16100] ;  /* 0x0161000cfc4d7984 */ /* 0x000fe80008000800 */
[----:B------:R-:W-:Y:S04]  /*6f460*/  LDS R79, [R252+UR12+0x17100] ;  /* 0x0171000cfc4f7984 */ /* 0x000fe80008000800 */
[----:B------:R-:W-:Y:S04]  /*6f470*/  STL.64 [R1+0x820], R56 ;  /* 0x0008203801007387 */ /* 0x000fe80000100a00 */
[----:B------:R-:W-:Y:S06]  /*6f480*/  STL.64 [R1+0x828], R58 ;  /* 0x0008283a01007387 */ /* 0x000fec0000100a00 */
[----:B------:R-:W-:Y:S01]  /*6f490*/  MOV R235, R44 ;  /* 0x0000002c00eb7202 */ /* 0x000fe20000000f00 */
[----:B------:R-:W-:Y:S01]  /*6f4a0*/  IMAD.MOV.U32 R234, RZ, RZ, R45 ;  /* 0x000000ffffea7224 */ /* 0x000fe200078e002d */
[----:B------:R-:W-:Y:S01]  /*6f4b0*/  MOV R233, R46 ;  /* 0x0000002e00e97202 */ /* 0x000fe20000000f00 */
[----:B------:R-:W-:-:S02]  /*6f4c0*/  IMAD.MOV.U32 R232, RZ, RZ, R47 ;  /* 0x000000ffffe87224 */ /* 0x000fc400078e002f */
[C---:B------:R-:W-:Y:S01]  /*6f4d0*/  HMMA.1688.F32.TF32 R44, R236.reuse, R10, R216 ;  /* 0x0000000aec2c723c */ /* 0x040fe200000810d8 */
[----:B------:R-:W-:Y:S04]  /*6f4e0*/  STL.64 [R1+0x810], R52 ;  /* 0x0008103401007387 */ /* 0x000fe80000100a00 */
[----:B------:R1:W-:Y:S02]  /*6f4f0*/  STL.64 [R1+0x818], R54 ;  /* 0x0008183601007387 */ /* 0x0003e40000100a00 */
[----:B-1----:R-:W-:Y:S02]  /*6f500*/  HMMA.1688.F32.TF32 R52, R236, R6, R212 ;  /* 0x00000006ec34723c */ /* 0x002fe400000810d4 */
[----:B------:R1:W-:Y:S04]  /*6f510*/  STL [R1+0x45c4], R232 ;  /* 0x0045c4e801007387 */ /* 0x0003e80000100800 */
[----:B------:R2:W-:Y:S04]  /*6f520*/  STL [R1+0x45c0], R234 ;  /* 0x0045c0ea01007387 */ /* 0x0005e80000100800 */
[----:B------:R4:W-:Y:S07]  /*6f530*/  STL [R1+0x45bc], R235 ;  /* 0x0045bceb01007387 */ /* 0x0009ee0000100800 */
[----:B-1----:R-:W-:Y:S01]  /*6f540*/  MOV R232, R44 ;  /* 0x0000002c00e87202 */ /* 0x002fe20000000f00 */
[----:B------:R1:W-:Y:S01]  /*6f550*/  STL [R1+0x45b8], R233 ;  /* 0x0045b8e901007387 */ /* 0x0003e20000100800 */
[----:B--2---:R-:W-:Y:S01]  /*6f560*/  IMAD.MOV.U32 R234, RZ, RZ, R45 ;  /* 0x000000ffffea7224 */ /* 0x004fe200078e002d */
[----:B----4-:R-:W-:Y:S01]  /*6f570*/  MOV R235, R46 ;  /* 0x0000002e00eb7202 */ /* 0x010fe20000000f00 */
[----:B-1----:R-:W-:-:S02]  /*6f580*/  IMAD.MOV.U32 R233, RZ, RZ, R47 ;  /* 0x000000ffffe97224 */ /* 0x002fc400078e002f */
[C---:B------:R-:W-:Y:S01]  /*6f590*/  HMMA.1688.F32.TF32 R44, R236.reuse, R14, R220 ;  /* 0x0000000eec2c723c */ /* 0x040fe200000810dc */
[----:B------:R-:W-:Y:S04]  /*6f5a0*/  STL.64 [R1+0x6f0], R52 ;  /* 0x0006f03401007387 */ /* 0x000fe80000100a00 */
[----:B------:R1:W-:Y:S02]  /*6f5b0*/  STL.64 [R1+0x6f8], R54 ;  /* 0x0006f83601007387 */ /* 0x0003e40000100a00 */
[----:B-1----:R-:W-:Y:S02]  /*6f5c0*/  HMMA.1688.F32.TF32 R52, R236, R18, R224 ;  /* 0x00000012ec34723c */ /* 0x002fe400000810e0 */
[----:B------:R-:W-:-:S15]  /*6f5d0*/  STL.64 [R1+0x45f0], R234 ;  /* 0x0045f0ea01007387 */ /* 0x000fde0000100a00 */
[----:B------:R-:W-:Y:S01]  /*6f5e0*/  MOV R223, R44 ;  /* 0x0000002c00df7202 */ /* 0x000fe20000000f00 */
[----:B------:R-:W-:Y:S01]  /*6f5f0*/  IMAD.MOV.U32 R222, RZ, RZ, R45 ;  /* 0x000000ffffde7224 */ /* 0x000fe200078e002d */
[----:B------:R-:W-:Y:S01]  /*6f600*/  MOV R221, R46 ;  /* 0x0000002e00dd7202 */ /* 0x000fe20000000f00 */
[----:B------:R-:W-:Y:S01]  /*6f610*/  IMAD.MOV.U32 R220, RZ, RZ, R47 ;  /* 0x000000ffffdc7224 */ /* 0x000fe200078e002f */
[----:B------:R-:W-:Y:S01]  /*6f620*/  STL.64 [R1+0x45e8], R232 ;  /* 0x0045e8e801007387 */ /* 0x000fe20000100a00 */
[C---:B------:R-:W-:Y:S03]  /*6f630*/  HMMA.1688.F32.TF32 R56, R236.reuse, R22, R228 ;  /* 0x00000016ec38723c */ /* 0x040fe600000810e4 */
[----:B------:R-:W-:Y:S03]  /*6f640*/  STL.64 [R1+0x4600], R222 ;  /* 0x004600de01007387 */ /* 0x000fe60000100a00 */
[C---:B------:R-:W-:Y:S01]  /*6f650*/  HMMA.1688.F32.TF32 R44, R236.reuse, R26, R88 ;  /* 0x0000001aec2c723c */ /* 0x040fe20000081058 */
[----:B------:R-:W-:Y:S04]  /*6f660*/  STL.64 [R1+0x45f8], R220 ;  /* 0x0045f8dc01007387 */ /* 0x000fe80000100a00 */
[----:B------:R-:W-:Y:S04]  /*6f670*/  STL.64 [R1+0x6c0], R52 ;  /* 0x0006c03401007387 */ /* 0x000fe80000100a00 */
[----:B------:R1:W-:Y:S02]  /*6f680*/  STL.64 [R1+0x6c8], R54 ;  /* 0x0006c83601007387 */ /* 0x0003e40000100a00 */
[C---:B-1----:R-:W-:Y:S06]  /*6f690*/  HMMA.1688.F32.TF32 R52, R236.reuse, R30, R92 ;  /* 0x0000001eec34723c */ /* 0x042fec000008105c */
[----:B------:R-:W-:Y:S04]  /*6f6a0*/  STL.64 [R1+0x6b0], R56 ;  /* 0x0006b03801007387 */ /* 0x000fe80000100a00 */
[----:B------:R1:W-:Y:S04]  /*6f6b0*/  STL.64 [R1+0x6b8], R58 ;  /* 0x0006b83a01007387 */ /* 0x0003e80000100a00 */
[----:B------:R-:W-:Y:S04]  /*6f6c0*/  STL.64 [R1+0x6a0], R44 ;  /* 0x0006a02c01007387 */ /* 0x000fe80000100a00 */
[----:B------:R2:W-:Y:S01]  /*6f6d0*/  STL.64 [R1+0x6a8], R46 ;  /* 0x0006a82e01007387 */ /* 0x0005e20000100a00 */
[----:B-1----:R-:W-:Y:S04]  /*6f6e0*/  HMMA.1688.F32.TF32 R56, R236, R34, R96 ;  /* 0x00000022ec38723c */ /* 0x002fe80000081060 */
[----:B------:R-:W-:Y:S02]  /*6f6f0*/  STL.64 [R1+0x690], R52 ;  /* 0x0006903401007387 */ /* 0x000fe40000100a00 */
[C---:B--2---:R-:W-:Y:S02]  /*6f700*/  HMMA.1688.F32.TF32 R44, R240.reuse, R6, R100 ;  /* 0x00000006f02c723c */ /* 0x044fe40000081064 */
[----:B------:R1:W-:Y:S04]  /*6f710*/  STL.64 [R1+0x698], R54 ;  /* 0x0006983601007387 */ /* 0x0003e80000100a00 */
[C---:B-1----:R-:W-:Y:S11]  /*6f720*/  HMMA.1688.F32.TF32 R52, R240.reuse, R10, R104 ;  /* 0x0000000af034723c */ /* 0x042ff60000081068 */
[----:B------:R-:W-:Y:S04]  /*6f730*/  STL.64 [R1+0x680], R56 ;  /* 0x0006803801007387 */ /* 0x000fe80000100a00 */
[----:B------:R1:W-:Y:S04]  /*6f740*/  STL.64 [R1+0x688], R58 ;  /* 0x0006883a01007387 */ /* 0x0003e80000100a00 */
[----:B------:R-:W-:Y:S04]  /*6f750*/  STL.64 [R1+0x670], R44 ;  /* 0x0006702c01007387 */ /* 0x000fe80000100a00 */
[----:B------:R2:W-:Y:S01]  /*6f760*/  STL.64 [R1+0x678], R46 ;  /* 0x0006782e01007387 */ /* 0x0005e20000100a00 */
[C---:B-1----:R-:W-:Y:S01]  /*6f770*/  HMMA.1688.F32.TF32 R56, R240.reuse, R14, R108 ;  /* 0x0000000ef038723c */ /* 0x042fe2000008106c */
[----:B------:R-:W-:Y:S01]  /*6f780*/  MOV R86, R48 ;  /* 0x0000003000567202 */ /* 0x000fe20000000f00 */
[----:B------:R-:W-:Y:S01]  /*6f790*/  IMAD.MOV.U32 R87, RZ, RZ, R49 ;  /* 0x000000ffff577224 */ /* 0x000fe200078e0031 */
[----:B------:R-:W-:Y:S01]  /*6f7a0*/  MOV R208, R50 ;  /* 0x0000003200d07202 */ /* 0x000fe20000000f00 */
[----:B------:R-:W-:Y:S01]  /*6f7b0*/  IMAD.MOV.U32 R209, RZ, RZ, R51 ;  /* 0x000000ffffd17224 */ /* 0x000fe200078e0033 */
[----:B------:R-:W-:Y:S01]  /*6f7c0*/  LDS R104, [R0+UR12+0x16180] ;  /* 0x0161800c00687984 */ /* 0x000fe20008000800 */
[C---:B--2---:R-:W-:Y:S03]  /*6f7d0*/  HMMA.1688.F32.TF32 R44, R240.reuse, R18, R112 ;  /* 0x00000012f02c723c */ /* 0x044fe60000081070 */
        /* <DEDUP_REMOVED lines=16> */
[----:B------:R-:W-:Y:S01]  /*6f8e0*/  LDS R109, [R252+UR12+0x16180] ;  /* 0x0161800cfc6d7984 */ /* 0x000fe20008000800 */
[----:B-1----:R-:W-:Y:S03]  /*6f8f0*/  HMMA.1688.F32.TF32 R52, R240, R34, R128 ;  /* 0x00000022f034723c */ /* 0x002fe60000081080 */
[----:B------:R-:W-:Y:S04]  /*6f900*/  STL.64 [R1+0x5c0], R56 ;  /* 0x0005c03801007387 */ /* 0x000fe80000100a00 */
[----:B------:R3:W-:Y:S04]  /*6f910*/  STL.64 [R1+0x5c8], R58 ;  /* 0x0005c83a01007387 */ /* 0x0007e80000100a00 */
[----:B------:R-:W-:Y:S04]  /*6f920*/  STL.64 [R1+0x620], R44 ;  /* 0x0006202c01007387 */ /* 0x000fe80000100a00 */
[----:B------:R1:W-:Y:S01]  /*6f930*/  STL.64 [R1+0x628], R46 ;  /* 0x0006282e01007387 */ /* 0x0003e20000100a00 */
[C---:B---3--:R-:W-:Y:S03]  /*6f940*/  HMMA.1688.F32.TF32 R56, R68.reuse, R6, R132 ;  /* 0x000000064438723c */ /* 0x048fe60000081084 */
[----:B------:R-:W-:Y:S04]  /*6f950*/  LDS R111, [R252+UR12+0x17180] ;  /* 0x0171800cfc6f7984 */ /* 0x000fe80008000800 */
[----:B------:R-:W-:Y:S01]  /*6f960*/  STL.64 [R1+0x610], R52 ;  /* 0x0006103401007387 */ /* 0x000fe20000100a00 */
[C---:B-1----:R-:W-:Y:S03]  /*6f970*/  HMMA.1688.F32.TF32 R44, R68.reuse, R10, R136 ;  /* 0x0000000a442c723c */ /* 0x042fe60000081088 */
[----:B------:R1:W-:Y:S03]  /*6f980*/  STL.64 [R1+0x618], R54 ;  /* 0x0006183601007387 */ /* 0x0003e60000100a00 */
[C---:B-1----:R-:W-:Y:S09]  /*6f990*/  HMMA.1688.F32.TF32 R52, R68.reuse, R14, R140 ;  /* 0x0000000e4434723c */ /* 0x042ff2000008108c */
        /* <DEDUP_REMOVED lines=16> */
[----:B------:R2:W-:Y:S08]  /*6faa0*/  STL.64 [R1+0x5b8], R46 ;  /* 0x0005b82e01007387 */ /* 0x0005f00000100a00 */
[----:B------:R-:W-:Y:S04]  /*6fab0*/  STL.64 [R1+0x590], R52 ;  /* 0x0005903401007387 */ /* 0x000fe80000100a00 */
[----:B------:R-:W-:Y:S04]  /*6fac0*/  STL.64 [R1+0x598], R54 ;  /* 0x0005983601007387 */ /* 0x000fe80000100a00 */
[----:B------:R-:W-:Y:S04]  /*6fad0*/  LDS R52, [R3+UR12+0x16080] ;  /* 0x0160800c03347984 */ /* 0x000fe80008000800 */
[----:B------:R-:W-:Y:S04]  /*6fae0*/  LDS R54, [R3+UR12+0x17080] ;  /* 0x0170800c03367984 */ /* 0x000fe80008000800 */
[----:B------:R-:W-:Y:S04]  /*6faf0*/  LDS R53, [R252+UR12+0x16080] ;  /* 0x0160800cfc357984 */ /* 0x000fe80008000800 */
[----:B------:R-:W3:Y:S01]  /*6fb00*/  LDS R55, [R252+UR12+0x17080] ;  /* 0x0170800cfc377984 */ /* 0x000ee20008000800 */
[C---:B-1----:R-:W-:Y:S06]  /*6fb10*/  HMMA.1688.F32.TF32 R56, R68.reuse, R30, R156 ;  /* 0x0000001e4438723c */ /* 0x042fec000008109c */
[----:B--2---:R-:W-:-:S15]  /*6fb20*/  HMMA.1688.F32.TF32 R44, R68, R34, R160 ;  /* 0x00000022442c723c */ /* 0x004fde00000810a0 */
[----:B------:R-:W-:-:S02]  /*6fb30*/  NOP ;  /* 0x0000000000007918 */ /* 0x000fc40000000000 */
[----:B------:R-:W-:Y:S04]  /*6fb40*/  STL.64 [R1+0xa0], R56 ;  /* 0x0000a03801007387 */ /* 0x000fe80000100a00 */
[----:B------:R1:W-:Y:S01]  /*6fb50*/  STL.64 [R1+0xa8], R58 ;  /* 0x0000a83a01007387 */ /* 0x0003e20000100a00 */
[C---:B---3--:R-:W-:Y:S06]  /*6fb60*/  HMMA.1688.F32.TF32 R64, R52.reuse, R6, R164 ;  /* 0x000000063440723c */ /* 0x048fec00000810a4 */
[C---:B------:R-:W-:Y:S06]  /*6fb70*/  HMMA.1688.F32.TF32 R68, R52.reuse, R10, R168 ;  /* 0x0000000a3444723c */ /* 0x040fec00000810a8 */
[C---:B-1----:R-:W-:Y:S01]  /*6fb80*/  HMMA.1688.F32.TF32 R56, R52.reuse, R14, R172 ;  /* 0x0000000e3438723c */ /* 0x042fe200000810ac */
[----:B------:R-:W-:Y:S04]  /*6fb90*/  STL.64 [R1+0x80], R44 ;  /* 0x0000802c01007387 */ /* 0x000fe80000100a00 */
[----:B------:R-:W-:Y:S04]  /*6fba0*/  STL.64 [R1+0x88], R46 ;  /* 0x0000882e01007387 */ /* 0x000fe80000100a00 */
[----:B------:R-:W-:Y:S04]  /*6fbb0*/  LDS R44, [R0+UR12+0x16100] ;  /* 0x0161000c002c7984 */ /* 0x000fe80008000800 */
[----:B------:R-:W-:Y:S04]  /*6fbc0*/  LDS R46, [R0+UR12+0x17100] ;  /* 0x0171000c002e7984 */ /* 0x000fe80008000800 */
        /* <DEDUP_REMOVED lines=12> */
[----:B--2---:R-:W-:Y:S03]  /*6fc90*/  HMMA.1688.F32.TF32 R56, R52, R26, R184 ;  /* 0x0000001a3438723c */ /* 0x004fe600000810b8 */
[----:B------:R-:W-:Y:S04]  /*6fca0*/  LDS R173, [R252+UR12+0x16200] ;  /* 0x0162000cfcad7984 */ /* 0x000fe80008000800 */
[----:B------:R-:W2:Y:S04]  /*6fcb0*/  LDS R175, [R252+UR12+0x17200] ;  /* 0x0172000cfcaf7984 */ /* 0x000ea80008000800 */
[----:B------:R-:W-:Y:S04]  /*6fcc0*/  STL.64 [R1+0x710], R64 ;  /* 0x0007104001007387 */ /* 0x000fe80000100a00 */
[----:B------:R-:W-:Y:S04]  /*6fcd0*/  STL.64 [R1+0x718], R66 ;  /* 0x0007184201007387 */ /* 0x000fe80000100a00 */
[----:B------:R-:W-:Y:S04]  /*6fce0*/  STL.64 [R1+0x800], R68 ;  /* 0x0008004401007387 */ /* 0x000fe80000100a00 */
[----:B------:R-:W-:Y:S04]  /*6fcf0*/  STL.64 [R1+0x808], R70 ;  /* 0x0008084601007387 */ /* 0x000fe80000100a00 */
[----:B------:R-:W-:Y:S04]  /*6fd00*/  STL.64 [R1+0x7f0], R56 ;  /* 0x0007f03801007387 */ /* 0x000fe80000100a00 */
[----:B------:R1:W-:Y:S02]  /*6fd10*/  STL.64 [R1+0x7f8], R58 ;  /* 0x0007f83a01007387 */ /* 0x0003e40000100a00 */
[----:B-1----:R-:W-:Y:S06]  /*6fd20*/  HMMA.1688.F32.TF32 R56, R44, R6, R196 ;  /* 0x000000062c38723c */ /* 0x002fec00000810c4 */
[C---:B------:R-:W-:Y:S06]  /*6fd30*/  HMMA.1688.F32.TF32 R64, R52.reuse, R30, R188 ;  /* 0x0000001e3440723c */ /* 0x040fec00000810bc */
[----:B------:R-:W-:-:S12]  /*6fd40*/  HMMA.1688.F32.TF32 R52, R52, R34, R192 ;  /* 0x000000223434723c */ /* 0x000fd800000810c0 */
[----:B------:R-:W-:Y:S01]  /*6fd50*/  MOV R17, R56 ;  /* 0x0000003800117202 */ /* 0x000fe20000000f00 */
[----:B------:R-:W-:Y:S01]  /*6fd60*/  IMAD.MOV.U32 R16, RZ, RZ, R57 ;  /* 0x000000ffff107224 */ /* 0x000fe200078e0039 */
[----:B------:R-:W-:Y:S01]  /*6fd70*/  MOV R13, R58 ;  /* 0x0000003a000d7202 */ /* 0x000fe20000000f00 */
[----:B------:R-:W-:Y:S02]  /*6fd80*/  IMAD.MOV.U32 R12, RZ, RZ, R59 ;  /* 0x000000ffff0c7224 */ /* 0x000fe400078e003b */
[C---:B------:R-:W-:Y:S01]  /*6fd90*/  HMMA.1688.F32.TF32 R56, R44.reuse, R10, R200 ;  /* 0x0000000a2c38723c */ /* 0x040fe200000810c8 */
[----:B------:R-:W-:Y:S04]  /*6fda0*/  STL.64 [R1+0x7e0], R64 ;  /* 0x0007e04001007387 */ /* 0x000fe80000100a00 */
[----:B------:R-:W-:Y:S04]  /*6fdb0*/  STL.64 [R1+0x7e8], R66 ;  /* 0x0007e84201007387 */ /* 0x000fe80000100a00 */
[----:B------:R-:W-:Y:S04]  /*6fdc0*/  STL.64 [R1+0x70], R52 ;  /* 0x0000703401007387 */ /* 0x000fe80000100a00 */
[----:B------:R1:W-:Y:S04]  /*6fdd0*/  STL.64 [R1+0x78], R54 ;  /* 0x0000783601007387 */ /* 0x0003e80000100a00 */
[----:B------:R-:W-:Y:S01]  /*6fde0*/  STL [R1+0x45a4], R12 ;  /* 0x0045a40c01007387 */ /* 0x000fe20000100800 */
[----:B-1----:R-:W-:Y:S03]  /*6fdf0*/  HMMA.1688.F32.TF32 R52, R44, R14, R204 ;  /* 0x0000000e2c34723c */ /* 0x002fe600000810cc */
[----:B------:R-:W-:Y:S04]  /*6fe00*/  STL [R1+0x45a0], R13 ;  /* 0x0045a00d01007387 */ /* 0x000fe80000100800 */
[----:B------:R-:W-:Y:S04]  /*6fe10*/  STL [R1+0x459c], R16 ;  /* 0x00459c1001007387 */ /* 0x000fe80000100800 */
[----:B------:R-:W-:Y:S04]  /*6fe20*/  STL [R1+0x4598], R17 ;  /* 0x0045981101007387 */ /* 0x000fe80000100800 */
[----:B------:R-:W-:Y:S04]  /*6fe30*/  STL.64 [R1+0x50], R56 ;  /* 0x0000503801007387 */ /* 0x000fe80000100a00 */
[----:B------:R1:W-:Y:S01]  /*6fe40*/  STL.64 [R1+0x58], R58 ;  /* 0x0000583a01007387 */ /* 0x0003e20000100a00 */
[----:B------:R-:W-:Y:S03]  /*6fe50*/  HMMA.1688.F32.TF32 R68, R76, R30, R248 ;  /* 0x0000001e4c44723c */ /* 0x000fe600000810f8 */
[----:B------:R-:W-:Y:S04]  /*6fe60*/  LDS R204, [R0+UR12+0x16280] ;  /* 0x0162800c00cc7984 */ /* 0x000fe80008000800 */
[----:B------:R-:W-:Y:S01]  /*6fe70*/  LDS R206, [R0+UR12+0x17280] ;  /* 0x0172800c00ce7984 */ /* 0x000fe20008000800 */
[C---:B-1----:R-:W-:Y:S01]  /*6fe80*/  HMMA.1688.F32.TF32 R56, R44.reuse, R22, R72 ;  /* 0x000000162c38723c */ /* 0x042fe20000081048 */
[----:B------:R-:W-:Y:S01]  /*6fe90*/  IMAD.MOV.U32 R4, RZ, RZ, R55 ;  /* 0x000000ffff047224 */ /* 0x000fe200078e0037 */
[----:B------:R-:W-:Y:S01]  /*6fea0*/  MOV R5, R54 ;  /* 0x0000003600057202 */ /* 0x000fe20000000f00 */
[----:B------:R-:W-:Y:S01]  /*6feb0*/  IMAD.MOV.U32 R8, RZ, RZ, R53 ;  /* 0x000000ffff087224 */ /* 0x000fe200078e0035 */
[----:B------:R-:W-:Y:S01]  /*6fec0*/  MOV R9, R52 ;  /* 0x0000003400097202 */ /* 0x000fe20000000f00 */
[----:B------:R-:W-:Y:S04]  /*6fed0*/  LDS R205, [R2+UR12+0x16280] ;  /* 0x0162800c02cd7984 */ /* 0x000fe80008000800 */
[----:B------:R-:W-:Y:S04]  /*6fee0*/  STL [R1+0x45b4], R4 ;  /* 0x0045b40401007387 */ /* 0x000fe80000100800 */
[----:B------:R-:W-:Y:S04]  /*6fef0*/  STL [R1+0x45b0], R5 ;  /* 0x0045b00501007387 */ /* 0x000fe80000100800 */
[----:B------:R-:W-:Y:S04]  /*6ff00*/  STL [R1+0x45ac], R8 ;  /* 0x0045ac0801007387 */ /* 0x000fe80000100800 */
[----:B------:R-:W-:Y:S04]  /*6ff10*/  STL [R1+0x45a8], R9 ;  /* 0x0045a80901007387 */ /* 0x000fe80000100800 */
[----:B------:R1:W-:Y:S04]  /*6ff20*/  STL.64 [R1+0x10], R56 ;  /* 0x0000103801007387 */ /* 0x0003e80000100a00 */
[----:B------:R3:W-:Y:S04]  /*6ff30*/  STL.64 [R1+0x18], R58 ;  /* 0x0000183a01007387 */ /* 0x0007e80000100a00 */
        /* <DEDUP_REMOVED lines=33> */
[----:B------:R-:W1:-:S15]  /*70150*/  LDS R207, [R2+UR12+0x17280] ;  /* 0x0172800c02cf7984 */ /* 0x000e5e0008000800 */
[----:B------:R-:W-:-:S06]  /*70160*/  NOP ;  /* 0x0000000000007918 */ /* 0x000fcc0000000000 */
        /* <DEDUP_REMOVED lines=10> */
[C---:B----4-:R-:W-:Y:S06]  /*70210*/  HMMA.1688.F32.TF32 R64, R76.reuse, R26, R64 ;  /* 0x0000001a4c40723c */ /* 0x050fec0000081040 */
[C---:B--2---:R-:W-:Y:S06]  /*70220*/  HMMA.1688.F32.TF32 R52, R76.reuse, R14, R212 ;  /* 0x0000000e4c34723c */ /* 0x044fec00000810d4 */
[C---:B---3--:R-:W-:Y:S06]  /*70230*/  HMMA.1688.F32.TF32 R56, R76.reuse, R18, R56 ;  /* 0x000000124c38723c */ /* 0x048fec0000081038 */
[----:B------:R-:W-:Y:S06]  /*70240*/  HMMA.1688.F32.TF32 R60, R76, R22, R84 ;  /* 0x000000164c3c723c */ /* 0x000fec0000081054 */
[C---:B------:R-:W-:Y:S06]  /*70250*/  HMMA.1688.F32.TF32 R36, R44.reuse, R30, R36 ;  /* 0x0000001e2c24723c */ /* 0x040fec0000081024 */
[----:B------:R-:W-:Y:S06]  /*70260*/  HMMA.1688.F32.TF32 R40, R44, R34, R40 ;  /* 0x000000222c28723c */ /* 0x000fec0000081028 */
[C---:B------:R-:W-:Y:S06]  /*70270*/  HMMA.1688.F32.TF32 R44, R76.reuse, R6, R48 ;  /* 0x000000064c2c723c */ /* 0x040fec0000081030 */
[C---:B------:R-:W-:Y:S05]  /*70280*/  HMMA.1688.F32.TF32 R48, R76.reuse, R10, R216 ;  /* 0x0000000a4c30723c */ /* 0x040fea00000810d8 */
[----:B------:R-:W-:Y:S04]  /*70290*/  STL.64 [R1+0x44e0], R38 ;  /* 0x0044e02601007387 */ /* 0x000fe80000100a00 */
[----:B------:R2:W-:Y:S04]  /*702a0*/  STL.64 [R1+0x44d8], R36 ;  /* 0x0044d82401007387 */ /* 0x0005e80000100a00 */
        /* <DEDUP_REMOVED lines=22> */
[----:B------:R-:W-:Y:S03]  /*70410*/  HMMA.1688.F32.TF32 R72, R76, R34, R208 ;  /* 0x000000224c48723c */ /* 0x000fe600000810d0 */
[----:B------:R-:W-:Y:S04]  /*70420*/  STL.64 [R1+0x4560], R70 ;  /* 0x0045604601007387 */ /* 0x000fe80000100a00 */
[----:B------:R-:W-:-:S15]  /*70430*/  STL.64 [R1+0x4558], R68 ;  /* 0x0045584401007387 */ /* 0x000fde0000100a00 */
[----:B------:R-:W-:-:S01]  /*70440*/  NOP ;  /* 0x0000000000007918 */ /* 0x000fc20000000000 */
[----:B------:R-:W-:Y:S04]  /*70450*/  STL.64 [R1+0x4570], R74 ;  /* 0x0045704a01007387 */ /* 0x000fe80000100a00 */
[----:B------:R-:W-:Y:S04]  /*70460*/  STL.64 [R1+0x4568], R72 ;  /* 0x0045684801007387 */ /* 0x000fe80000100a00 */
        /* <DEDUP_REMOVED lines=12> */
[C---:B------:R-:W-:Y:S03]  /*70530*/  HMMA.1688.F32.TF32 R76, R104.reuse, R6, R244 ;  /* 0x00000006684c723c */ /* 0x040fe600000810f4 */
[----:B------:R-:W3:Y:S04]  /*70540*/  LDL.LU R244, [R1+0x1f0] ;  /* 0x0001f00001f47983 */ /* 0x000ee80000300800 */
[----:B------:R-:W3:Y:S04]  /*70550*/  LDL.LU R245, [R1+0x1f4] ;  /* 0x0001f40001f57983 */ /* 0x000ee80000300800 */
[----:B------:R-:W3:Y:S04]  /*70560*/  LDL.LU R246, [R1+0x1f8] ;  /* 0x0001f80001f67983 */ /* 0x000ee80000300800 */
[----:B------:R-:W3:Y:S08]  /*70570*/  LDL.LU R247, [R1+0x1fc] ;  /* 0x0001fc0001f77983 */ /* 0x000ef00000300800 */
[----:B------:R-:W-:Y:S04]  /*70580*/  STL [R1+0x4498], R76 ;  /* 0x0044984c01007387 */ /* 0x000fe80000100800 */
[----:B------:R-:W-:Y:S04]  /*70590*/  STL [R1+0x4494], R77 ;  /* 0x0044944d01007387 */ /* 0x000fe80000100800 */
[----:B------:R-:W-:Y:S04]  /*705a0*/  STL [R1+0x4490], R78 ;  /* 0x0044904e01007387 */ /* 0x000fe80000100800 */
[----:B------:R-:W-:Y:S01]  /*705b0*/  STL [R1+0x448c], R79 ;  /* 0x00448c4f01007387 */ /* 0x000fe20000100800 */
[C---:B----4-:R-:W-:Y:S06]  /*705c0*/  HMMA.1688.F32.TF32 R80, R104.reuse, R10, R84 ;  /* 0x0000000a6850723c */ /* 0x050fec0000081054 */
[----:B--2---:R-:W-:-:S15]  /*705d0*/  HMMA.1688.F32.TF32 R84, R104, R14, R248 ;  /* 0x0000000e6854723c */ /* 0x004fde00000810f8 */
[----:B------:R-:W-:-:S02]  /*705e0*/  NOP ;  /* 0x0000000000007918 */ /* 0x000fc40000000000 */
[----:B------:R-:W-:Y:S04]  /*705f0*/  STL [R1+0x44a8], R80 ;  /* 0x0044a85001007387 */ /* 0x000fe80000100800 */
[----:B------:R2:W-:Y:S04]  /*70600*/  STL [R1+0x44a4], R81 ;  /* 0x0044a45101007387 */ /* 0x0005e80000100800 */
[----:B------:R4:W-:Y:S04]  /*70610*/  STL [R1+0x44a0], R82 ;  /* 0x0044a05201007387 */ /* 0x0009e80000100800 */
[----:B------:R1:W-:Y:S04]  /*70620*/  STL [R1+0x449c], R83 ;  /* 0x00449c5301007387 */ /* 0x0003e80000100800 */
[----:B------:R-:W2:Y:S04]  /*70630*/  LDL.LU R248, [R1+0x1e0] ;  /* 0x0001e00001f87983 */ /* 0x000ea80000300800 */
[----:B------:R-:W2:Y:S04]  /*70640*/  LDL.LU R249, [R1+0x1e4] ;  /* 0x0001e40001f97983 */ /* 0x000ea80000300800 */
[----:B------:R-:W2:Y:S04]  /*70650*/  LDL.LU R250, [R1+0x1e8] ;  /* 0x0001e80001fa7983 */ /* 0x000ea80000300800 */
[----:B------:R-:W2:Y:S01]  /*70660*/  LDL.LU R251, [R1+0x1ec] ;  /* 0x0001ec0001fb7983 */ /* 0x000ea20000300800 */
[C---:B---3--:R-:W-:Y:S03]  /*70670*/  HMMA.1688.F32.TF32 R88, R104.reuse, R18, R216 ;  /* 0x000000126858723c */ /* 0x048fe600000810d8 */
[----:B------:R-:W-:Y:S03]  /*70680*/  STL [R1+0x44b4], R84 ;  /* 0x0044b45401007387 */ /* 0x000fe60000100800 */
[C---:B------:R-:W-:Y:S01]  /*70690*/  HMMA.1688.F32.TF32 R92, R104.reuse, R22, R212 ;  /* 0x00000016685c723c */ /* 0x040fe200000810d4 */
[----:B------:R-:W-:Y:S05]  /*706a0*/  STL [R1+0x44b0], R85 ;  /* 0x0044b05501007387 */ /* 0x000fea0000100800 */
[C---:B------:R-:W-:Y:S01]  /*706b0*/  HMMA.1688.F32.TF32 R96, R104.reuse, R26, R208 ;  /* 0x0000001a6860723c */ /* 0x040fe200000810d0 */
[----:B------:R-:W-:Y:S04]  /*706c0*/  STL [R1+0x44ac], R86 ;  /* 0x0044ac5601007387 */ /* 0x000fe80000100800 */
[----:B------:R3:W-:Y:S06]  /*706d0*/  STL [R1+0x4488], R87 ;  /* 0x0044885701007387 */ /* 0x0007ec0000100800 */
[----:B------:R-:W-:Y:S04]  /*706e0*/  STL [R1+0x44c0], R88 ;  /* 0x0044c05801007387 */ /* 0x000fe80000100800 */
[----:B------:R-:W-:Y:S04]  /*706f0*/  STL [R1+0x44bc], R89 ;  /* 0x0044bc5901007387 */ /* 0x000fe80000100800 */
[----:B------:R-:W-:Y:S04]  /*70700*/  STL [R1+0x44b8], R90 ;  /* 0x0044b85a01007387 */ /* 0x000fe80000100800 */
[----:B------:R-:W-:Y:S04]  /*70710*/  STL [R1+0x4484], R91 ;  /* 0x0044845b01007387 */ /* 0x000fe80000100800 */
[----:B------:R-:W-:Y:S04]  /*70720*/  STL [R1+0x44c8], R92 ;  /* 0x0044c85c01007387 */ /* 0x000fe80000100800 */
[----:B------:R3:W-:Y:S04]  /*70730*/  STL [R1+0x44c4], R93 ;  /* 0x0044c45d01007387 */ /* 0x0007e80000100800 */
[----:B------:R-:W-:Y:S04]  /*70740*/  STL [R1+0x4480], R94 ;  /* 0x0044805e01007387 */ /* 0x000fe80000100800 */
[----:B------:R-:W-:Y:S04]  /*70750*/  STL [R1+0x447c], R95 ;  /* 0x00447c5f01007387 */ /* 0x000fe80000100800 */
[----:B------:R3:W-:Y:S04]  /*70760*/  STL [R1+0x44d4], R96 ;  /* 0x0044d46001007387 */ /* 0x0007e80000100800 */
[----:B------:R3:W-:Y:S04]  /*70770*/  STL [R1+0x44d0], R97 ;  /* 0x0044d06101007387 */ /* 0x0007e80000100800 */
[----:B------:R3:W-:Y:S04]  /*70780*/  STL [R1+0x44cc], R98 ;  /* 0x0044cc6201007387 */ /* 0x0007e80000100800 */
[----:B------:R3:W-:Y:S04]  /*70790*/  STL [R1+0x4478], R99 ;  /* 0x0044786301007387 */ /* 0x0007e80000100800 */
[----:B------:R-:W4:Y:S04]  /*707a0*/  LDL.LU R212, [R1+0x270] ;  /* 0x0002700001d47983 */ /* 0x000f280000300800 */
[----:B------:R-:W4:Y:S04]  /*707b0*/  LDL.LU R213, [R1+0x274] ;  /* 0x0002740001d57983 */ /* 0x000f280000300800 */
[----:B------:R-:W4:Y:S04]  /*707c0*/  LDL.LU R214, [R1+0x278] ;  /* 0x0002780001d67983 */ /* 0x000f280000300800 */
[----:B------:R-:W4:Y:S04]  /*707d0*/  LDL.LU R215, [R1+0x27c] ;  /* 0x00027c0001d77983 */ /* 0x000f280000300800 */
[----:B------:R-:W3:Y:S04]  /*707e0*/  LDL.LU R208, [R1+0x260] ;  /* 0x0002600001d07983 */ /* 0x000ee80000300800 */
[----:B------:R-:W3:Y:S04]  /*707f0*/  LDL.LU R209, [R1+0x264] ;  /* 0x0002640001d17983 */ /* 0x000ee80000300800 */
[----:B------:R-:W3:Y:S04]  /*70800*/  LDL.LU R210, [R1+0x268] ;  /* 0x0002680001d27983 */ /* 0x000ee80000300800 */
[----:B------:R-:W3:Y:S01]  /*70810*/  LDL.LU R211, [R1+0x26c] ;  /* 0x00026c0001d37983 */ /* 0x000ee20000300800 */
[C---:B------:R-:W-:Y:S03]  /*70820*/  HMMA.1688.F32.TF32 R100, R104.reuse, R30, R244 ;  /* 0x0000001e6864723c */ /* 0x040fe600000810f4 */
[----:B------:R-:W4:Y:S04]  /*70830*/  LDL.LU R244, [R1+0x250] ;  /* 0x0002500001f47983 */ /* 0x000f280000300800 */
[----:B------:R-:W4:Y:S04]  /*70840*/  LDL.LU R245, [R1+0x254] ;  /* 0x0002540001f57983 */ /* 0x000f280000300800 */
[----:B------:R-:W4:Y:S04]  /*70850*/  LDL.LU R246, [R1+0x258] ;  /* 0x0002580001f67983 */ /* 0x000f280000300800 */
[----:B------:R-:W4:Y:S08]  /*70860*/  LDL.LU R247, [R1+0x25c] ;  /* 0x00025c0001f77983 */ /* 0x000f300000300800 */
[----:B------:R-:W-:Y:S04]  /*70870*/  STL.64 [R1+0x4580], R102 ;  /* 0x0045806601007387 */ /* 0x000fe80000100a00 */
[----:B------:R-:W-:Y:S01]  /*70880*/  STL.64 [R1+0x4578], R100 ;  /* 0x0045786401007387 */ /* 0x000fe20000100a00 */
[----:B--2---:R-:W-:Y:S03]  /*70890*/  HMMA.1688.F32.TF32 R104, R104, R34, R248 ;  /* 0x000000226868723c */ /* 0x004fe600000810f8 */
[----:B------:R-:W2:Y:S04]  /*708a0*/  LDL.LU R248, [R1+0x240] ;  /* 0x0002400001f87983 */ /* 0x000ea80000300800 */
[----:B------:R-:W2:Y:S04]  /*708b0*/  LDL.LU R249, [R1+0x244] ;  /* 0x0002440001f97983 */ /* 0x000ea80000300800 */
[----:B------:R-:W2:Y:S04]  /*708c0*/  LDL.LU R250, [R1+0x248] ;  /* 0x0002480001fa7983 */ /* 0x000ea80000300800 */
[----:B------:R-:W2:Y:S08]  /*708d0*/  LDL.LU R251, [R1+0x24c] ;  /* 0x00024c0001fb7983 */ /* 0x000eb00000300800 */
[----:B------:R-:W-:Y:S04]  /*708e0*/  STL.64 [R1+0x4590], R106 ;  /* 0x0045906a01007387 */ /* 0x000fe80000100a00 */
[----:B------:R-:W-:Y:S01]  /*708f0*/  STL.64 [R1+0x4588], R104 ;  /* 0x0045886801007387 */ /* 0x000fe20000100a00 */
[C---:B---3--:R-:W-:Y:S06]  /*70900*/  HMMA.1688.F32.TF32 R36, R108.reuse, R10, R208 ;  /* 0x0000000a6c24723c */ /* 0x048fec00000810d0 */
[----:B----4-:R-:W-:-:S15]  /*70910*/  HMMA.1688.F32.TF32 R40, R108, R6, R212 ;  /* 0x000000066c28723c */ /* 0x010fde00000810d4 */
[----:B------:R-:W-:-:S03]  /*70920*/  NOP ;  /* 0x0000000000007918 */ /* 0x000fc60000000000 */
[----:B------:R-:W-:Y:S01]  /*70930*/  MOV R81, R36 ;  /* 0x0000002400517202 */ /* 0x000fe20000000f00 */
[----:B------:R-:W-:Y:S01]  /*70940*/  IMAD.MOV.U32 R82, RZ, RZ, R37 ;  /* 0x000000ffff527224 */ /* 0x000fe200078e0025 */
[----:B-1----:R-:W-:Y:S01]  /*70950*/  MOV R83, R38 ;  /* 0x0000002600537202 */ /* 0x002fe20000000f00 */
[----:B------:R-:W-:Y:S02]  /*70960*/  IMAD.MOV.U32 R76, RZ, RZ, R39 ;  /* 0x000000ffff4c7224 */ /* 0x000fe400078e0027 */
[----:B------:R-:W-:Y:S01]  /*70970*/  HMMA.1688.F32.TF32 R36, R108, R14, R244 ;  /* 0x0000000e6c24723c */ /* 0x000fe200000810f4 */
[----:B------:R-:W-:Y:S04]  /*70980*/  STL.64 [R1+0x7d0], R40 ;  /* 0x0007d02801007387 */ /* 0x000fe80000100a00 */
[----:B------:R-:W-:-:S15]  /*70990*/  STL.64 [R1+0x7d8], R42 ;  /* 0x0007d82a01007387 */ /* 0x000fde0000100a00 */
[----:B------:R-:W-:-:S04]  /*709a0*/  NOP ;  /* 0x0000000000007918 */ /* 0x000fc80000000000 */
[----:B------:R-:W-:Y:S01]  /*709b0*/  IMAD.MOV.U32 R78, RZ, RZ, R37 ;  /* 0x000000ffff4e7224 */ /* 0x000fe200078e0025 */
[----:B------:R-:W-:Y:S02]  /*709c0*/  MOV R79, R38 ;  /* 0x00000026004f7202 */ /* 0x000fe40000000f00 */
[----:B------:R-:W-:Y:S01]  /*709d0*/  MOV R77, R36 ;  /* 0x00000024004d7202 */ /* 0x000fe20000000f00 */
[----:B------:R-:W-:Y:S02]  /*709e0*/  IMAD.MOV.U32 R87, RZ, RZ, R39 ;  /* 0x000000ffff577224 */ /* 0x000fe400078e0027 */
[----:B------:R-:W-:Y:S04]  /*709f0*/  STL.64 [R1+0x4610], R78 ;  /* 0x0046104e01007387 */ /* 0x000fe80000100a00 */
[----:B------:R-:W-:Y:S01]  /*70a00*/  STL.64 [R1+0x4608], R76 ;  /* 0x0046084c01007387 */ /* 0x000fe20000100a00 */
[-C--:B--2---:R-:W-:Y:S03]  /*70a10*/  HMMA.1688.F32.TF32 R36, R108, R18.reuse, R248 ;  /* 0x000000126c24723c */ /* 0x084fe600000810f8 */
        /* <DEDUP_REMOVED lines=72> */
[----:B------:R-:W-:Y:S04]  /*70ea0*/  STL.64 [R1+0x4630], R82 ;  /* 0x0046305201007387 */ /* 0x000fe80000100a00 */
[----:B------:R-:W-:Y:S04]  /*70eb0*/  STL.64 [R1+0x4628], R80 ;  /* 0x0046285001007387 */ /* 0x000fe80000100a00 */
[----:B------:R-:W-:Y:S04]  /*70ec0*/  STL.64 [R1+0x4620], R86 ;  /* 0x0046205601007387 */ /* 0x000fe80000100a00 */
[----:B------:R-:W-:Y:S01]  /*70ed0*/  STL.64 [R1+0x4618], R84 ;  /* 0x0046185401007387 */ /* 0x000fe20000100a00 */
[----:B---3--:R-:W-:Y:S06]  /*70ee0*/  HMMA.1688.F32.TF32 R156, R172, R18, R244 ;  /* 0x00000012ac9c723c */ /* 0x008fec00000810f4 */
[----:B--2---:R-:W-:-:S15]  /*70ef0*/  HMMA.1688.F32.TF32 R36, R108, R22, R132 ;  /* 0x000000166c24723c */ /* 0x004fde0000081084 */
[----:B------:R-:W-:-:S09]  /*70f00*/  NOP ;  /* 0x0000000000007918 */ /* 0x000fd20000000000 */
[----:B------:R-:W-:Y:S01]  /*70f10*/  MOV R93, R36 ;  /* 0x00000024005d7202 */ /* 0x000fe20000000f00 */
[----:B------:R-:W-:Y:S01]  /*70f20*/  IMAD.MOV.U32 R88, RZ, RZ, R37 ;  /* 0x000000ffff587224 */ /* 0x000fe200078e0025 */
[----:B------:R-:W-:Y:S01]  /*70f30*/  MOV R89, R38 ;  /* 0x0000002600597202 */ /* 0x000fe20000000f00 */
[----:B------:R-:W-:Y:S02]  /*70f40*/  IMAD.MOV.U32 R90, RZ, RZ, R39 ;  /* 0x000000ffff5a7224 */ /* 0x000fe400078e0027 */
[----:B----4-:R-:W-:-:S15]  /*70f50*/  HMMA.1688.F32.TF32 R36, R108, R26, R240 ;  /* 0x0000001a6c24723c */ /* 0x010fde00000810f0 */
[----:B------:R-:W-:-:S09]  /*70f60*/  NOP ;  /* 0x0000000000007918 */ /* 0x000fd20000000000 */
[----:B------:R-:W-:Y:S01]  /*70f70*/  MOV R96, R36 ;  /* 0x0000002400607202 */ /* 0x000fe20000000f00 */
[----:B------:R-:W-:Y:S01]  /*70f80*/  IMAD.MOV.U32 R97, RZ, RZ, R37 ;  /* 0x000000ffff617224 */ /* 0x000fe200078e0025 */
[----:B------:R-:W-:Y:S01]  /*70f90*/  MOV R98, R38 ;  /* 0x0000002600627202 */ /* 0x000fe20000000f00 */
[----:B------:R-:W-:Y:S02]  /*70fa0*/  IMAD.MOV.U32 R92, RZ, RZ, R39 ;  /* 0x000000ffff5c7224 */ /* 0x000fe400078e0027 */
[-C--:B------:R-:W-:Y:S06]  /*70fb0*/  HMMA.1688.F32.TF32 R36, R108, R30.reuse, R128 ;  /* 0x0000001e6c24723c */ /* 0x080fec0000081080 */
[----:B------:R-:W-:-:S15]  /*70fc0*/  HMMA.1688.F32.TF32 R136, R140, R30, R220 ;  /* 0x0000001e8c88723c */ /* 0x000fde00000810dc */
[----:B------:R-:W-:-:S03]  /*70fd0*/  NOP ;  /* 0x0000000000007918 */ /* 0x000fc60000000000 */
[----:B------:R-:W-:-:S05]  /*70fe0*/  MOV R91, R36 ;  /* 0x00000024005b7202 */ /* 0x000fca0000000f00 */
[----:B------:R-:W-:Y:S04]  /*70ff0*/  STL.64 [R1+0x4640], R90 ;  /* 0x0046405a01007387 */ /* 0x000fe80000100a00 */
[----:B------:R-:W-:Y:S04]  /*71000*/  STL.64 [R1+0x4638], R88 ;  /* 0x0046385801007387 */ /* 0x000fe80000100a00 */
[----:B------:R-:W2:Y:S04]  /*71010*/  LDL.LU R244, [R1+0x3b0] ;  /* 0x0003b00001f47983 */ /* 0x000ea80000300800 */
[----:B------:R-:W2:Y:S04]  /*71020*/  LDL.LU R245, [R1+0x3b4] ;  /* 0x0003b40001f57983 */ /* 0x000ea80000300800 */
[----:B------:R-:W2:Y:S04]  /*71030*/  LDL.LU R246, [R1+0x3b8] ;  /* 0x0003b80001f67983 */ /* 0x000ea80000300800 */
[----:B------:R-:W2:Y:S01]  /*71040*/  LDL.LU R247, [R1+0x3bc] ;  /* 0x0003bc0001f77983 */ /* 0x000ea20000300800 */
[----:B------:R-:W-:Y:S03]  /*71050*/  HMMA.1688.F32.TF32 R132, R140, R26, R224 ;  /* 0x0000001a8c84723c */ /* 0x000fe600000810e0 */
[----:B------:R-:W3:Y:S04]  /*71060*/  LDL.LU R220, [R1+0x3e0] ;  /* 0x0003e00001dc7983 */ /* 0x000ee80000300800 */
[----:B------:R-:W3:Y:S01]  /*71070*/  LDL.LU R221, [R1+0x3e4] ;  /* 0x0003e40001dd7983 */ /* 0x000ee20000300800 */
[----:B------:R-:W-:Y:S03]  /*71080*/  HMMA.1688.F32.TF32 R108, R108, R34, R124 ;  /* 0x000000226c6c723c */ /* 0x000fe6000008107c */
[----:B------:R-:W3:Y:S04]  /*71090*/  LDL.LU R222, [R1+0x3e8] ;  /* 0x0003e80001de7983 */ /* 0x000ee80000300800 */
[----:B------:R-:W3:Y:S01]  /*710a0*/  LDL.LU R223, [R1+0x3ec] ;  /* 0x0003ec0001df7983 */ /* 0x000ee20000300800 */
[C---:B------:R-:W-:Y:S03]  /*710b0*/  HMMA.1688.F32.TF32 R112, R140.reuse, R6, R112 ;  /* 0x000000068c70723c */ /* 0x040fe60000081070 */
[----:B------:R-:W4:Y:S03]  /*710c0*/  LDL.LU R224, [R1+0x3d0] ;  /* 0x0003d00001e07983 */ /* 0x000f260000300800 */
[C---:B------:R-:W-:Y:S01]  /*710d0*/  HMMA.1688.F32.TF32 R116, R140.reuse, R10, R116 ;  /* 0x0000000a8c74723c */ /* 0x040fe20000081074 */
[----:B------:R-:W4:Y:S04]  /*710e0*/  LDL.LU R225, [R1+0x3d4] ;  /* 0x0003d40001e17983 */ /* 0x000f280000300800 */
[----:B------:R-:W4:Y:S01]  /*710f0*/  LDL.LU R226, [R1+0x3d8] ;  /* 0x0003d80001e27983 */ /* 0x000f220000300800 */
[C---:B------:R-:W-:Y:S03]  /*71100*/  HMMA.1688.F32.TF32 R120, R140.reuse, R14, R120 ;  /* 0x0000000e8c78723c */ /* 0x040fe60000081078 */
[----:B------:R-:W4:Y:S03]  /*71110*/  LDL.LU R227, [R1+0x3dc] ;  /* 0x0003dc0001e37983 */ /* 0x000f260000300800 */
[C---:B------:R-:W-:Y:S06]  /*71120*/  HMMA.1688.F32.TF32 R124, R140.reuse, R18, R236 ;  /* 0x000000128c7c723c */ /* 0x040fec00000810ec */
[C---:B------:R-:W-:Y:S06]  /*71130*/  HMMA.1688.F32.TF32 R128, R140.reuse, R22, R228 ;  /* 0x000000168c80723c */ /* 0x040fec00000810e4 */
[----:B------:R-:W-:Y:S01]  /*71140*/  HMMA.1688.F32.TF32 R140, R140, R34, R232 ;  /* 0x000000228c8c723c */ /* 0x000fe200000810e8 */
[----:B------:R-:W2:Y:S04]  /*71150*/  LDL.LU R232, [R1+0x3c0] ;  /* 0x0003c00001e87983 */ /* 0x000ea80000300800 */
[----:B------:R-:W2:Y:S04]  /*71160*/  LDL.LU R233, [R1+0x3c4] ;  /* 0x0003c40001e97983 */ /* 0x000ea80000300800 */
[----:B------:R-:W2:Y:S04]  /*71170*/  LDL.LU R234, [R1+0x3c8] ;  /* 0x0003c80001ea7983 */ /* 0x000ea80000300800 */
[----:B------:R-:W2:Y:S01]  /*71180*/  LDL.LU R235, [R1+0x3cc] ;  /* 0x0003cc0001eb7983 */ /* 0x000ea20000300800 */
[C---:B------:R-:W-:Y:S03]  /*71190*/  HMMA.1688.F32.TF32 R148, R172.reuse, R10, R212 ;  /* 0x0000000aac94723c */ /* 0x040fe600000810d4 */
[----:B------:R-:W2:Y:S04]  /*711a0*/  LDL.LU R212, [R1+0x2f0] ;  /* 0x0002f00001d47983 */ /* 0x000ea80000300800 */
[----:B------:R-:W2:Y:S01]  /*711b0*/  LDL.LU R213, [R1+0x2f4] ;  /* 0x0002f40001d57983 */ /* 0x000ea20000300800 */
[C---:B------:R-:W-:Y:S03]  /*711c0*/  HMMA.1688.F32.TF32 R144, R172.reuse, R6, R216 ;  /* 0x00000006ac90723c */ /* 0x040fe600000810d8 */
[----:B------:R-:W2:Y:S04]  /*711d0*/  LDL.LU R214, [R1+0x2f8] ;  /* 0x0002f80001d67983 */ /* 0x000ea80000300800 */
[----:B------:R-:W2:Y:S04]  /*711e0*/  LDL.LU R215, [R1+0x2fc] ;  /* 0x0002fc0001d77983 */ /* 0x000ea80000300800 */
[----:B------:R-:W2:Y:S04]  /*711f0*/  LDL.LU R216, [R1+0x310] ;  /* 0x0003100001d87983 */ /* 0x000ea80000300800 */
[----:B------:R-:W2:Y:S04]  /*71200*/  LDL.LU R217, [R1+0x314] ;  /* 0x0003140001d97983 */ /* 0x000ea80000300800 */
        /* <DEDUP_REMOVED lines=25> */
[C---:B----4-:R-:W-:Y:S06]  /*713a0*/  HMMA.1688.F32.TF32 R164, R172.reuse, R26, R224 ;  /* 0x0000001aaca4723c */ /* 0x050fec00000810e0 */
[----:B--2---:R-:W-:Y:S01]  /*713b0*/  HMMA.1688.F32.TF32 R172, R172, R34, R232 ;  /* 0x00000022acac723c */ /* 0x004fe200000810e8 */
        /* <DEDUP_REMOVED lines=11> */
[----:B------:R-:W4:Y:S01]  /*71470*/  LDL.LU R227, [R1+0x47c] ;  /* 0x00047c0001e37983 */ /* 0x000f220000300800 */
[C---:B------:R-:W-:Y:S03]  /*71480*/  HMMA.1688.F32.TF32 R176, R204.reuse, R6, R244 ;  /* 0x00000006ccb0723c */ /* 0x040fe600000810f4 */
        /* <DEDUP_REMOVED lines=8> */
[----:B------:R-:W3:Y:S01]  /*71510*/  LDL.LU R251, [R1+0x43c] ;  /* 0x00043c0001fb7983 */ /* 0x000ee20000300800 */
[----:B------:R-:W-:Y:S01]  /*71520*/  IMAD.MOV.U32 R94, RZ, RZ, R37 ;  /* 0x000000ffff5e7224 */ /* 0x000fe200078e0025 */
[----:B------:R-:W-:Y:S01]  /*71530*/  MOV R95, R38 ;  /* 0x00000026005f7202 */ /* 0x000fe20000000f00 */
[----:B------:R-:W-:Y:S01]  /*71540*/  IMAD.MOV.U32 R99, RZ, RZ, R39 ;  /* 0x000000ffff637224 */ /* 0x000fe200078e0027 */
[C---:B------:R-:W-:Y:S06]  /*71550*/  HMMA.1688.F32.TF32 R184, R204.reuse, R14, R240 ;  /* 0x0000000eccb8723c */ /* 0x040fec00000810f0 */
[C---:B------:R-:W-:Y:S06]  /*71560*/  HMMA.1688.F32.TF32 R192, R204.reuse, R22, R228 ;  /* 0x00000016ccc0723c */ /* 0x040fec00000810e4 */
        /* <DEDUP_REMOVED lines=8> */
[----:B------:R-:W-:Y:S03]  /*715f0*/  HMMA.1688.F32.TF32 R36, R204, R34, R208 ;  /* 0x00000022cc24723c */ /* 0x000fe600000810d0 */
[----:B------:R-:W-:Y:S04]  /*71600*/  LDS R204, [R3+UR12+0x16280] ;  /* 0x0162800c03cc7984 */ /* 0x000fe80008000800 */
[----:B------:R-:W-:Y:S04]  /*71610*/  LDS R206, [R3+UR12+0x17280] ;  /* 0x0172800c03ce7984 */ /* 0x000fe80008000800 */
[----:B------:R-:W-:Y:S04]  /*71620*/  LDS R205, [R252+UR12+0x16280] ;  /* 0x0162800cfccd7984 */ /* 0x000fe80008000800 */
[----:B------:R-:W2:Y:S04]  /*71630*/  LDS R207, [R252+UR12+0x17280] ;  /* 0x0172800cfccf7984 */ /* 0x000ea80008000800 */
[----:B------:R-:W-:Y:S04]  /*71640*/  LDS R208, [R0+UR12+0x16300] ;  /* 0x0163000c00d07984 */ /* 0x000fe80008000800 */
[----:B------:R-:W-:Y:S04]  /*71650*/  LDS R210, [R0+UR12+0x17300] ;  /* 0x0173000c00d27984 */ /* 0x000fe80008000800 */
[----:B------:R-:W-:Y:S04]  /*71660*/  STL.64 [R1+0x40], R36 ;  /* 0x0000402401007387 */ /* 0x000fe80000100a00 */
[----:B------:R4:W-:Y:S04]  /*71670*/  STL.64 [R1+0x48], R38 ;  /* 0x0000482601007387 */ /* 0x0009e80000100a00 */
[----:B------:R-:W-:Y:S04]  /*71680*/  LDS R209, [R2+UR12+0x16300] ;  /* 0x0163000c02d17984 */ /* 0x000fe80008000800 */
[----:B------:R-:W1:Y:S04]  /*71690*/  LDS R211, [R2+UR12+0x17300] ;  /* 0x0173000c02d37984 */ /* 0x000e680008000800 */
[----:B------:R-:W-:Y:S04]  /*716a0*/  LDS R213, [R252+UR12+0x16300] ;  /* 0x0163000cfcd57984 */ /* 0x000fe80008000800 */
[----:B------:R-:W1:Y:S04]  /*716b0*/  LDS R215, [R252+UR12+0x17300] ;  /* 0x0173000cfcd77984 */ /* 0x000e680008000800 */
[----:B------:R-:W1:Y:S01]  /*716c0*/  LDS R219, [R2+UR12+0x17380] ;  /* 0x0173800c02db7984 */ /* 0x000e620008000800 */
[C---:B--2---:R-:W-:Y:S06]  /*716d0*/  HMMA.1688.F32.TF32 R40, R204.reuse, R14, R232 ;  /* 0x0000000ecc28723c */ /* 0x044fec00000810e8 */
[C---:B----4-:R-:W-:Y:S06]  /*716e0*/  HMMA.1688.F32.TF32 R36, R204.reuse, R6, R224 ;  /* 0x00000006cc24723c */ /* 0x050fec00000810e0 */
[----:B---3--:R-:W-:-:S15]  /*716f0*/  HMMA.1688.F32.TF32 R44, R204, R10, R220 ;  /* 0x0000000acc2c723c */ /* 0x008fde00000810dc */
[----:B------:R-:W-:-:S02]  /*71700*/  NOP ;  /* 0x0000000000007918 */ /* 0x000fc40000000000 */
[----:B------:R-:W-:Y:S04]  /*71710*/  STL.64 [R1+0x7c0], R36 ;  /* 0x0007c02401007387 */ /* 0x000fe80000100a00 */
[----:B------:R2:W-:Y:S02]  /*71720*/  STL.64 [R1+0x7c8], R38 ;  /* 0x0007c82601007387 */ /* 0x0005e40000100a00 */
[----:B--2---:R-:W-:Y:S02]  /*71730*/  HMMA.1688.F32.TF32 R36, R204, R18, R244 ;  /* 0x00000012cc24723c */ /* 0x004fe400000810f4 */
[----:B------:R-:W-:Y:S04]  /*71740*/  STL.64 [R1+0x7b0], R44 ;  /* 0x0007b02c01007387 */ /* 0x000fe80000100a00 */
[----:B------:R-:W-:Y:S04]  /*71750*/  STL.64 [R1+0x7b8], R46 ;  /* 0x0007b82e01007387 */ /* 0x000fe80000100a00 */
[----:B------:R-:W-:Y:S04]  /*71760*/  STL.64 [R1+0x7a0], R40 ;  /* 0x0007a02801007387 */ /* 0x000fe80000100a00 */
[----:B------:R-:W-:Y:S09]  /*71770*/  STL.64 [R1+0x7a8], R42 ;  /* 0x0007a82a01007387 */ /* 0x000ff20000100a00 */
[----:B------:R2:W-:Y:S01]  /*71780*/  STL.64 [R1+0x798], R38 ;  /* 0x0007982601007387 */ /* 0x0005e20000100a00 */
[----:B------:R-:W-:Y:S01]  /*71790*/  MOV R20, R36 ;  /* 0x0000002400147202 */ /* 0x000fe20000000f00 */
[----:B------:R-:W-:-:S02]  /*717a0*/  IMAD.MOV.U32 R21, RZ, RZ, R37 ;  /* 0x000000ffff157224 */ /* 0x000fc400078e0025 */
[----:B--2---:R-:W-:Y:S03]  /*717b0*/  HMMA.1688.F32.TF32 R36, R204, R22, R248 ;  /* 0x00000016cc24723c */ /* 0x004fe600000810f8 */
[----:B------:R-:W-:Y:S04]  /*717c0*/  STL [R1+0x446c], R21 ;  /* 0x00446c1501007387 */ /* 0x000fe80000100800 */
[----:B------:R-:W-:-:S15]  /*717d0*/  STL [R1+0x4468], R20 ;  /* 0x0044681401007387 */ /* 0x000fde0000100800 */
[----:B------:R-:W-:-:S01]  /*717e0*/  NOP ;  /* 0x0000000000007918 */ /* 0x000fc20000000000 */
        /* <DEDUP_REMOVED lines=97> */
[----:B--2---:R-:W2:Y:S04]  /*71e00*/  LDL.LU R38, [R1+0x4b8] ;  /* 0x0004b80001267983 */ /* 0x004ea80000300800 */
[----:B------:R-:W2:Y:S04]  /*71e10*/  LDL.LU R39, [R1+0x4bc] ;  /* 0x0004bc0001277983 */ /* 0x000ea80000300800 */
[----:B------:R4:W-:Y:S04]  /*71e20*/  STL [R1+0x4474], R25 ;  /* 0x0044741901007387 */ /* 0x0009e80000100800 */
[----:B------:R4:W-:Y:S01]  /*71e30*/  STL [R1+0x4470], R24 ;  /* 0x0044701801007387 */ /* 0x0009e20000100800 */
[C---:B---3--:R-:W-:Y:S06]  /*71e40*/  HMMA.1688.F32.TF32 R88, R204.reuse, R26, R88 ;  /* 0x0000001acc58723c */ /* 0x048fec0000081058 */
[C---:B----4-:R-:W-:Y:S06]  /*71e50*/  HMMA.1688.F32.TF32 R80, R204.reuse, R30, R80 ;  /* 0x0000001ecc50723c */ /* 0x050fec0000081050 */
[----:B------:R-:W-:-:S12]  /*71e60*/  HMMA.1688.F32.TF32 R204, R204, R34, R84 ;  /* 0x00000022cccc723c */ /* 0x000fd80000081054 */
[----:B------:R-:W-:Y:S01]  /*71e70*/  MOV R21, R90 ;  /* 0x0000005a00157202 */ /* 0x000fe20000000f00 */
[----:B------:R-:W-:Y:S01]  /*71e80*/  IMAD.MOV.U32 R20, RZ, RZ, R91 ;  /* 0x000000ffff147224 */ /* 0x000fe200078e005b */
[----:B------:R-:W-:Y:S01]  /*71e90*/  MOV R28, R88 ;  /* 0x00000058001c7202 */ /* 0x000fe20000000f00 */
[----:B------:R-:W-:Y:S01]  /*71ea0*/  IMAD.MOV.U32 R29, RZ, RZ, R89 ;  /* 0x000000ffff1d7224 */ /* 0x000fe200078e0059 */
[----:B------:R-:W3:Y:S02]  /*71eb0*/  LDL.LU.64 R90, [R1+0x4640] ;  /* 0x00464000015a7983 */ /* 0x000ee40000300a00 */
[----:B------:R-:W-:Y:S02]  /*71ec0*/  MOV R25, R82 ;  /* 0x0000005200197202 */ /* 0x000fe40000000f00 */
[----:B------:R-:W4:Y:S01]  /*71ed0*/  LDL.LU.64 R88, [R1+0x4638] ;  /* 0x0046380001587983 */ /* 0x000f220000300a00 */
[----:B------:R-:W-:Y:S01]  /*71ee0*/  IMAD.MOV.U32 R24, RZ, RZ, R83 ;  /* 0x000000ffff187224 */ /* 0x000fe200078e0053 */
[----:B------:R-:W-:Y:S01]  /*71ef0*/  MOV R32, R80 ;  /* 0x0000005000207202 */ /* 0x000fe20000000f00 */
[----:B------:R-:W-:Y:S01]  /*71f00*/  IMAD.MOV.U32 R33, RZ, RZ, R81 ;  /* 0x000000ffff217224 */ /* 0x000fe200078e0051 */
[----:B------:R-:W3:Y:S04]  /*71f10*/  LDL.LU.64 R82, [R1+0x4630] ;  /* 0x0046300001527983 */ /* 0x000ee80000300a00 */
[----:B------:R-:W3:Y:S04]  /*71f20*/  LDL.LU.64 R80, [R1+0x4628] ;  /* 0x0046280001507983 */ /* 0x000ee80000300a00 */
[----:B------:R-:W3:Y:S04]  /*71f30*/  LDL.LU.64 R86, [R1+0x4620] ;  /* 0x0046200001567983 */ /* 0x000ee80000300a00 */
[----:B------:R-:W3:Y:S04]  /*71f40*/  LDL.LU.64 R84, [R1+0x4618] ;  /* 0x0046180001547983 */ /* 0x000ee80000300a00 */
[----:B------:R1:W-:Y:S04]  /*71f50*/  STL.64 [R1+0xd0], R204 ;  /* 0x0000d0cc01007387 */ /* 0x0003e80000100a00 */
[----:B------:R1:W-:Y:S04]  /*71f60*/  STL.64 [R1+0xd8], R206 ;  /* 0x0000d8ce01007387 */ /* 0x0003e80000100a00 */
[----:B-1----:R-:W2:Y:S04]  /*71f70*/  LDL.LU R204, [R1+0x5a0] ;  /* 0x0005a00001cc7983 */ /* 0x002ea80000300800 */
[----:B------:R-:W2:Y:S04]  /*71f80*/  LDL.LU R205, [R1+0x5a4] ;  /* 0x0005a40001cd7983 */ /* 0x000ea80000300800 */
[----:B------:R-:W2:Y:S04]  /*71f90*/  LDL.LU R206, [R1+0x5a8] ;  /* 0x0005a80001ce7983 */ /* 0x000ea80000300800 */
[----:B------:R-:W2:Y:S01]  /*71fa0*/  LDL.LU R207, [R1+0x5ac] ;  /* 0x0005ac0001cf7983 */ /* 0x000ea20000300800 */
[C---:B------:R-:W-:Y:S06]  /*71fb0*/  HMMA.1688.F32.TF32 R76, R208.reuse, R6, R76 ;  /* 0x00000006d04c723c */ /* 0x040fec000008104c */
[C---:B------:R-:W-:Y:S06]  /*71fc0*/  HMMA.1688.F32.TF32 R220, R208.reuse, R10, R220 ;  /* 0x0000000ad0dc723c */ /* 0x040fec00000810dc */
[C---:B------:R-:W-:Y:S06]  /*71fd0*/  HMMA.1688.F32.TF32 R232, R208.reuse, R14, R232 ;  /* 0x0000000ed0e8723c */ /* 0x040fec00000810e8 */
[C---:B------:R-:W-:Y:S06]  /*71fe0*/  HMMA.1688.F32.TF32 R244, R208.reuse, R18, R244 ;  /* 0x00000012d0f4723c */ /* 0x040fec00000810f4 */
[C---:B------:R-:W-:Y:S01]  /*71ff0*/  HMMA.1688.F32.TF32 R248, R208.reuse, R22, R248 ;  /* 0x00000016d0f8723c */ /* 0x040fe200000810f8 */
[----:B------:R-:W-:Y:S04]  /*72000*/  STL.64 [R1+0xf0], R76 ;  /* 0x0000f04c01007387 */ /* 0x000fe80000100a00 */
[----:B------:R1:W-:Y:S04]  /*72010*/  STL.64 [R1+0xf8], R78 ;  /* 0x0000f84e01007387 */ /* 0x0003e80000100a00 */
[----:B-1----:R-:W3:Y:S04]  /*72020*/  LDL.LU.64 R78, [R1+0x4610] ;  /* 0x00461000014e7983 */ /* 0x002ee80000300a00 */
[----:B------:R-:W3:Y:S04]  /*72030*/  LDL.LU.64 R76, [R1+0x4608] ;  /* 0x00460800014c7983 */ /* 0x000ee80000300a00 */
[----:B------:R-:W-:Y:S04]  /*72040*/  STL.64 [R1+0x100], R220 ;  /* 0x000100dc01007387 */ /* 0x000fe80000100a00 */
[----:B------:R1:W-:Y:S04]  /*72050*/  STL.64 [R1+0x108], R222 ;  /* 0x000108de01007387 */ /* 0x0003e80000100a00 */
[----:B-1----:R-:W4:Y:S04]  /*72060*/  LDL.LU.64 R222, [R1+0x4600] ;  /* 0x0046000001de7983 */ /* 0x002f280000300a00 */
        /* <DEDUP_REMOVED lines=8> */
[----:B------:R-:W4:Y:S04]  /*720f0*/  LDL.LU.64 R244, [R1+0x45d8] ;  /* 0x0045d80001f47983 */ /* 0x000f280000300a00 */
[----:B------:R-:W-:Y:S04]  /*72100*/  STL.64 [R1+0x130], R248 ;  /* 0x000130f801007387 */ /* 0x000fe80000100a00 */
[----:B------:R1:W-:Y:S04]  /*72110*/  STL.64 [R1+0x138], R250 ;  /* 0x000138fa01007387 */ /* 0x0003e80000100a00 */
[----:B-1----:R-:W3:Y:S04]  /*72120*/  LDL.LU.64 R250, [R1+0x45d0] ;  /* 0x0045d00001fa7983 */ /* 0x002ee80000300a00 */
[----:B------:R-:W3:Y:S01]  /*72130*/  LDL.LU.64 R248, [R1+0x45c8] ;  /* 0x0045c80001f87983 */ /* 0x000ee20000300a00 */
        /* <DEDUP_REMOVED lines=10> */
[C---:B------:R-:W-:Y:S01]  /*721e0*/  HMMA.1688.F32.TF32 R72, R212.reuse, R10, R68 ;  /* 0x0000000ad448723c */ /* 0x040fe20000081044 */
[----:B------:R-:W-:Y:S05]  /*721f0*/  LDS R211, [R2+UR12+0x19000] ;  /* 0x0190000c02d37984 */ /* 0x000fea0008000800 */
[C---:B------:R-:W-:Y:S06]  /*72200*/  HMMA.1688.F32.TF32 R68, R212.reuse, R14, R64 ;  /* 0x0000000ed444723c */ /* 0x040fec0000081040 */
[C---:B------:R-:W-:Y:S06]  /*72210*/  HMMA.1688.F32.TF32 R64, R212.reuse, R18, R60 ;  /* 0x00000012d440723c */ /* 0x040fec000008103c */
[C---:B------:R-:W-:Y:S06]  /*72220*/  HMMA.1688.F32.TF32 R60, R212.reuse, R22, R56 ;  /* 0x00000016d43c723c */ /* 0x040fec0000081038 */
[C---:B------:R-:W-:Y:S06]  /*72230*/  HMMA.1688.F32.TF32 R56, R212.reuse, R26, R52 ;  /* 0x0000001ad438723c */ /* 0x040fec0000081034 */
[C---:B------:R-:W-:Y:S01]  /*72240*/  HMMA.1688.F32.TF32 R52, R212.reuse, R30, R48 ;  /* 0x0000001ed434723c */ /* 0x040fe20000081030 */
[----:B------:R-:W-:Y:S05]  /*72250*/  STL.64 [R1+0x180], R204 ;  /* 0x000180cc01007387 */ /* 0x000fea0000100a00 */
[----:B------:R-:W-:Y:S01]  /*72260*/  HMMA.1688.F32.TF32 R48, R212, R34, R44 ;  /* 0x00000022d430723c */ /* 0x000fe2000008102c */
[----:B------:R-:W-:Y:S04]  /*72270*/  STL.64 [R1+0x188], R206 ;  /* 0x000188ce01007387 */ /* 0x000fe80000100a00 */
[----:B------:R-:W-:Y:S01]  /*72280*/  LDS R204, [R3+UR12+0x16380] ;  /* 0x0163800c03cc7984 */ /* 0x000fe20008000800 */
[C---:B------:R-:W-:Y:S03]  /*72290*/  HMMA.1688.F32.TF32 R44, R216.reuse, R6, R40 ;  /* 0x00000006d82c723c */ /* 0x040fe60000081028 */
[----:B------:R-:W-:Y:S03]  /*722a0*/  STL.64 [R1+0x150], R104 ;  /* 0x0001506801007387 */ /* 0x000fe60000100a00 */
        /* <DEDUP_REMOVED lines=29> */
[----:B------:R-:W2:Y:S04]  /*72480*/  LDS R207, [R252+UR12+0x17380] ;  /* 0x0173800cfccf7984 */ /* 0x000ea80008000800 */
[----:B------:R-:W-:Y:S01]  /*72490*/  LDS R212, [R3+UR12+0x18000] ;  /* 0x0180000c03d47984 */ /* 0x000fe20008000800 */
[C---:B-1----:R-:W-:Y:S03]  /*724a0*/  HMMA.1688.F32.TF32 R36, R216.reuse, R26, R224 ;  /* 0x0000001ad824723c */ /* 0x042fe600000810e0 */
[----:B------:R-:W-:Y:S04]  /*724b0*/  STL.64 [R1+0x3b0], R44 ;  /* 0x0003b02c01007387 */ /* 0x000fe80000100a00 */
[----:B------:R3:W-:Y:S04]  /*724c0*/  STL.64 [R1+0x3b8], R46 ;  /* 0x0003b82e01007387 */ /* 0x0007e80000100a00 */
[----:B------:R-:W-:Y:S04]  /*724d0*/  STL.64 [R1+0x3f0], R40 ;  /* 0x0003f02801007387 */ /* 0x000fe80000100a00 */
[----:B------:R4:W-:Y:S01]  /*724e0*/  STL.64 [R1+0x3f8], R42 ;  /* 0x0003f82a01007387 */ /* 0x0009e20000100a00 */
[C---:B---3--:R-:W-:Y:S03]  /*724f0*/  HMMA.1688.F32.TF32 R44, R216.reuse, R30, R248 ;  /* 0x0000001ed82c723c */ /* 0x048fe600000810f8 */
[----:B------:R-:W-:Y:S04]  /*72500*/  LDS R214, [R3+UR12+0x19000] ;  /* 0x0190000c03d67984 */ /* 0x000fe80008000800 */
[----:B------:R-:W-:Y:S01]  /*72510*/  LDS R213, [R252+UR12+0x18000] ;  /* 0x0180000cfcd57984 */ /* 0x000fe20008000800 */
[----:B----4-:R-:W-:Y:S03]  /*72520*/  HMMA.1688.F32.TF32 R40, R216, R34, R244 ;  /* 0x00000022d828723c */ /* 0x010fe600000810f4 */
[----:B------:R-:W-:Y:S04]  /*72530*/  STL.64 [R1+0x430], R36 ;  /* 0x0004302401007387 */ /* 0x000fe80000100a00 */
[----:B------:R-:W-:Y:S04]  /*72540*/  STL.64 [R1+0x438], R38 ;  /* 0x0004382601007387 */ /* 0x000fe80000100a00 */
[----:B------:R-:W-:Y:S04]  /*72550*/  LDS R215, [R252+UR12+0x19000] ;  /* 0x0190000cfcd77984 */ /* 0x000fe80008000800 */
[----:B------:R-:W-:Y:S04]  /*72560*/  LDS R248, [R0+UR12+0x18080] ;  /* 0x0180800c00f87984 */ /* 0x000fe80008000800 */
[----:B------:R-:W-:Y:S04]  /*72570*/  STL.64 [R1+0x480], R44 ;  /* 0x0004802c01007387 */ /* 0x000fe80000100a00 */
[----:B------:R-:W-:Y:S04]  /*72580*/  STL.64 [R1+0x488], R46 ;  /* 0x0004882e01007387 */ /* 0x000fe80000100a00 */
[----:B------:R1:W-:Y:S04]  /*72590*/  STL.64 [R1+0x470], R40 ;  /* 0x0004702801007387 */ /* 0x0003e80000100a00 */
[----:B------:R3:W-:Y:S04]  /*725a0*/  STL.64 [R1+0x478], R42 ;  /* 0x0004782a01007387 */ /* 0x0007e80000100a00 */
[----:B------:R-:W-:Y:S01]  /*725b0*/  LDS R250, [R0+UR12+0x19080] ;  /* 0x0190800c00fa7984 */ /* 0x000fe20008000800 */
[----:B-1----:R-:W-:Y:S01]  /*725c0*/  MOV R40, R232 ;  /* 0x000000e800287202 */ /* 0x002fe20000000f00 */
[----:B------:R-:W-:-:S02]  /*725d0*/  IMAD.MOV.U32 R41, RZ, RZ, R234 ;  /* 0x000000ffff297224 */ /* 0x000fc400078e00ea */
[----:B------:R-:W4:Y:S01]  /*725e0*/  LDL.LU R232, [R1+0x45c4] ;  /* 0x0045c40001e87983 */ /* 0x000f220000300800 */
[----:B---3--:R-:W-:Y:S01]  /*725f0*/  MOV R42, R235 ;  /* 0x000000eb002a7202 */ /* 0x008fe20000000f00 */
[----:B------:R-:W-:Y:S02]  /*72600*/  IMAD.MOV.U32 R43, RZ, RZ, R233 ;  /* 0x000000ffff2b7224 */ /* 0x000fe400078e00e9 */
        /* <DEDUP_REMOVED lines=15> */
[----:B------:R-:W2:Y:S04]  /*72700*/  LDL R107, [R1+0x950] ;  /* 0x00095000016b7983 */ /* 0x000ea80000100800 */
        /* <DEDUP_REMOVED lines=23> */
[----:B------:R-:W-:Y:S01]  /*72880*/  IMAD.MOV.U32 R39, RZ, RZ, R220 ;  /* 0x000000ffff277224 */ /* 0x000fe200078e00dc */
[----:B------:R-:W-:Y:S04]  /*72890*/  LDS R249, [R2+UR12+0x18080] ;  /* 0x0180800c02f97984 */ /* 0x000fe80008000800 */
[----:B------:R-:W-:Y:S01]  /*728a0*/  LDS R251, [R2+UR12+0x19080] ;  /* 0x0190800c02fb7984 */ /* 0x000fe20008000800 */
[----:B----4-:R-:W-:-:S02]  /*728b0*/  IMAD.MOV.U32 R51, RZ, RZ, R232 ;  /* 0x000000ffff337224 */ /* 0x010fc400078e00e8 */
[----:B---3--:R-:W-:Y:S01]  /*728c0*/  IMAD.MOV.U32 R49, RZ, RZ, R234 ;  /* 0x000000ffff317224 */ /* 0x008fe200078e00ea */
[----:B--2---:R-:W-:Y:S02]  /*728d0*/  MOV R48, R235 ;  /* 0x000000eb00307202 */ /* 0x004fe40000000f00 */
[----:B------:R-:W-:Y:S01]  /*728e0*/  MOV R50, R233 ;  /* 0x000000e900327202 */ /* 0x000fe20000000f00 */
[----:B------:R-:W1:Y:S04]  /*728f0*/  LDSM.16.M88.4 R216, [R107+UR13+0x40180] ;  /* 0x0401800d6bd8783b */ /* 0x000e680008000200 */
[----:B------:R-:W2:Y:S04]  /*72900*/  LDSM.16.M88.4 R220, [R107+UR13+0x41180] ;  /* 0x0411800d6bdc783b */ /* 0x000ea80008000200 */
[----:B------:R-:W3:Y:S04]  /*72910*/  LDSM.16.M88.4 R224, [R107+UR13+0x42180] ;  /* 0x0421800d6be0783b */ /* 0x000ee80008000200 */
[----:B------:R-:W4:Y:S04]  /*72920*/  LDSM.16.M88.4 R228, [R107+UR13+0x43180] ;  /* 0x0431800d6be4783b */ /* 0x000f280008000200 */
[----:B------:R-:W4:Y:S04]  /*72930*/  LDSM.16.M88.4 R232, [R107+UR13+0x44180] ;  /* 0x0441800d6be8783b */ /* 0x000f280008000200 */
[----:B------:R-:W4:Y:S04]  /*72940*/  LDSM.16.M88.4 R236, [R107+UR13+0x45180] ;  /* 0x0451800d6bec783b */ /* 0x000f280008000200 */
[----:B------:R-:W4:Y:S04]  /*72950*/  LDSM.16.M88.4 R240, [R107+UR13+0x46180] ;  /* 0x0461800d6bf0783b */ /* 0x000f280008000200 */
[----:B------:R-:W4:Y:S01]  /*72960*/  LDSM.16.M88.4 R244, [R107+UR13+0x47180] ;  /* 0x0471800d6bf4783b */ /* 0x000f220008000200 */
[C---:B------:R-:W-:Y:S06]  /*72970*/  HMMA.1688.F32.TF32 R60, R204.reuse, R22, R60 ;  /* 0x00000016cc3c723c */ /* 0x040fec000008103c */
[C---:B------:R-:W-:Y:S01]  /*72980*/  HMMA.1688.F32.TF32 R64, R204.reuse, R18, R64 ;  /* 0x00000012cc40723c */ /* 0x040fe20000081040 */
[----:B------:R-:W-:Y:S04]  /*72990*/  LDS R18, [R0+UR12+0x19180] ;  /* 0x0191800c00127984 */ /* 0x000fe80008000800 */
[----:B-1----:R-:W-:Y:S01]  /*729a0*/  STL [R1+0x4464], R218 ;  /* 0x004464da01007387 */ /* 0x002fe20000100800 */
[C---:B------:R-:W-:Y:S03]  /*729b0*/  HMMA.1688.F32.TF32 R56, R204.reuse, R26, R56 ;  /* 0x0000001acc38723c */ /* 0x040fe60000081038 */
[----:B------:R-:W-:Y:S03]  /*729c0*/  STL [R1+0x4460], R219 ;  /* 0x004460db01007387 */ /* 0x000fe60000100800 */
[C---:B------:R-:W-:Y:S01]  /*729d0*/  HMMA.1688.F32.TF32 R68, R204.reuse, R14, R68 ;  /* 0x0000000ecc44723c */ /* 0x040fe20000081044 */
[----:B--2---:R-:W-:Y:S04]  /*729e0*/  STL [R1+0x43e8], R222 ;  /* 0x0043e8de01007387 */ /* 0x004fe80000100800 */
[----:B------:R-:W-:Y:S01]  /*729f0*/  STL [R1+0x43e4], R223 ;  /* 0x0043e4df01007387 */ /* 0x000fe20000100800 */
[C---:B------:R-:W-:Y:S06]  /*72a00*/  HMMA.1688.F32.TF32 R52, R204.reuse, R30, R52 ;  /* 0x0000001ecc34723c */ /* 0x040fec0000081034 */
[C---:B------:R-:W-:Y:S01]  /*72a10*/  HMMA.1688.F32.TF32 R72, R204.reuse, R10, R72 ;  /* 0x0000000acc48723c */ /* 0x040fe20000081048 */
[----:B---3--:R-:W-:Y:S05]  /*72a20*/  STL [R1+0x43f0], R226 ;  /* 0x0043f0e201007387 */ /* 0x008fea0000100800 */
[----:B------:R-:W-:Y:S01]  /*72a30*/  HMMA.1688.F32.TF32 R100, R204, R6, R100 ;  /* 0x00000006cc64723c */ /* 0x000fe20000081064 */
[----:B------:R-:W-:Y:S04]  /*72a40*/  STL [R1+0x43ec], R227 ;  /* 0x0043ece301007387 */ /* 0x000fe80000100800 */
[----:B----4-:R-:W-:Y:S01]  /*72a50*/  STL [R1+0x43f4], R230 ;  /* 0x0043f4e601007387 */ /* 0x010fe20000100800 */
[C---:B------:R-:W-:Y:S03]  /*72a60*/  HMMA.1688.F32.TF32 R44, R208.reuse, R216, R44 ;  /* 0x000000d8d02c723c */ /* 0x040fe6000008102c */
[----:B------:R-:W-:Y:S03]  /*72a70*/  STL [R1+0x43e0], R231 ;  /* 0x0043e0e701007387 */ /* 0x000fe60000100800 */
[C---:B------:R-:W-:Y:S01]  /*72a80*/  HMMA.1688.F32.TF32 R40, R208.reuse, R220, R40 ;  /* 0x000000dcd028723c */ /* 0x040fe20000081028 */
        /* <DEDUP_REMOVED lines=21> */
[----:B------:R-:W-:Y:S04]  /*72be0*/  STL.64 [R1+0x3e0], R52 ;  /* 0x0003e03401007387 */ /* 0x000fe80000100a00 */
[----:B------:R-:W-:Y:S04]  /*72bf0*/  STL.64 [R1+0x3e8], R54 ;  /* 0x0003e83601007387 */ /* 0x000fe80000100a00 */
[----:B------:R-:W-:Y:S04]  /*72c00*/  STL.64 [R1+0x3a0], R44 ;  /* 0x0003a02c01007387 */ /* 0x000fe80000100a00 */
[----:B-1----:R-:W3:Y:S04]  /*72c10*/  LDL.LU R56, [R1+0x640] ;  /* 0x0006400001387983 */ /* 0x002ee80000300800 */
[----:B------:R-:W-:Y:S04]  /*72c20*/  STL.64 [R1+0x3d0], R40 ;  /* 0x0003d02801007387 */ /* 0x000fe80000100a00 */
[----:B------:R-:W-:Y:S04]  /*72c30*/  STL.64 [R1+0x3d8], R42 ;  /* 0x0003d82a01007387 */ /* 0x000fe80000100a00 */
[----:B------:R1:W-:Y:S04]  /*72c40*/  STL.64 [R1+0x410], R36 ;  /* 0x0004102401007387 */ /* 0x0003e80000100a00 */
[----:B------:R4:W-:Y:S04]  /*72c50*/  STL.64 [R1+0x418], R38 ;  /* 0x0004182601007387 */ /* 0x0009e80000100a00 */
[----:B------:R-:W3:Y:S04]  /*72c60*/  LDL.LU R57, [R1+0x644] ;  /* 0x0006440001397983 */ /* 0x000ee80000300800 */
[----:B--2---:R-:W3:Y:S04]  /*72c70*/  LDL.LU R58, [R1+0x648] ;  /* 0x00064800013a7983 */ /* 0x004ee80000300800 */
[----:B------:R-:W3:Y:S04]  /*72c80*/  LDL.LU R59, [R1+0x64c] ;  /* 0x00064c00013b7983 */ /* 0x000ee80000300800 */
[----:B------:R-:W2:Y:S04]  /*72c90*/  LDL.LU R60, [R1+0x650] ;  /* 0x00065000013c7983 */ /* 0x000ea80000300800 */
[----:B------:R-:W2:Y:S04]  /*72ca0*/  LDL.LU R61, [R1+0x654] ;  /* 0x00065400013d7983 */ /* 0x000ea80000300800 */
[----:B------:R-:W2:Y:S04]  /*72cb0*/  LDL.LU R62, [R1+0x658] ;  /* 0x00065800013e7983 */ /* 0x000ea80000300800 */
[----:B------:R-:W2:Y:S04]  /*72cc0*/  LDL.LU R63, [R1+0x65c] ;  /* 0x00065c00013f7983 */ /* 0x000ea80000300800 */
[----:B-1----:R-:W3:Y:S04]  /*72cd0*/  LDL.LU R36, [R1+0x6c0] ;  /* 0x0006c00001247983 */ /* 0x002ee80000300800 */
[----:B------:R-:W3:Y:S04]  /*72ce0*/  LDL.LU R37, [R1+0x6c4] ;  /* 0x0006c40001257983 */ /* 0x000ee80000300800 */
[----:B----4-:R-:W3:Y:S04]  /*72cf0*/  LDL.LU R38, [R1+0x6c8] ;  /* 0x0006c80001267983 */ /* 0x010ee80000300800 */
[----:B------:R-:W3:Y:S01]  /*72d00*/  LDL.LU R39, [R1+0x6cc] ;  /* 0x0006cc0001277983 */ /* 0x000ee20000300800 */
[----:B------:R-:W-:Y:S01]  /*72d10*/  MOV R218, R46 ;  /* 0x0000002e00da7202 */ /* 0x000fe20000000f00 */
[----:B------:R-:W-:-:S02]  /*72d20*/  IMAD.MOV.U32 R219, RZ, RZ, R47 ;  /* 0x000000ffffdb7224 */ /* 0x000fc400078e002f */
[----:B------:R-:W4:Y:S04]  /*72d30*/  LDL.LU R44, [R1+0x6b0] ;  /* 0x0006b000012c7983 */ /* 0x000f280000300800 */
[----:B------:R-:W4:Y:S04]  /*72d40*/  LDL.LU R45, [R1+0x6b4] ;  /* 0x0006b400012d7983 */ /* 0x000f280000300800 */
[----:B------:R-:W4:Y:S04]  /*72d50*/  LDL.LU R46, [R1+0x6b8] ;  /* 0x0006b800012e7983 */ /* 0x000f280000300800 */
[----:B------:R-:W4:Y:S01]  /*72d60*/  LDL.LU R47, [R1+0x6bc] ;  /* 0x0006bc00012f7983 */ /* 0x000f220000300800 */
        /* <DEDUP_REMOVED lines=21> */
[----:B------:R-:W-:-:S03]  /*72ec0*/  MOV R207, R48 ;  /* 0x0000003000cf7202 */ /* 0x000fc60000000f00 */
[----:B------:R-:W2:Y:S01]  /*72ed0*/  LDL.LU R52, [R1+0x630] ;  /* 0x0006300001347983 */ /* 0x000ea20000300800 */
[----:B------:R-:W-:-:S03]  /*72ee0*/  IMAD.MOV.U32 R206, RZ, RZ, R49 ;  /* 0x000000ffffce7224 */ /* 0x000fc600078e0031 */
[----:B------:R-:W2:Y:S01]  /*72ef0*/  LDL.LU R53, [R1+0x634] ;  /* 0x0006340001357983 */ /* 0x000ea20000300800 */
[----:B------:R-:W-:-:S03]  /*72f00*/  MOV R205, R50 ;  /* 0x0000003200cd7202 */ /* 0x000fc60000000f00 */
[----:B------:R-:W2:Y:S01]  /*72f10*/  LDL.LU R54, [R1+0x638] ;  /* 0x0006380001367983 */ /* 0x000ea20000300800 */
[----:B------:R-:W-:-:S03]  /*72f20*/  IMAD.MOV.U32 R204, RZ, RZ, R51 ;  /* 0x000000ffffcc7224 */ /* 0x000fc600078e0033 */
[----:B------:R-:W2:Y:S04]  /*72f30*/  LDL.LU R55, [R1+0x63c] ;  /* 0x00063c0001377983 */ /* 0x000ea80000300800 */
[----:B------:R-:W2:Y:S04]  /*72f40*/  LDL.LU R48, [R1+0x5c0] ;  /* 0x0005c00001307983 */ /* 0x000ea80000300800 */
[----:B------:R-:W2:Y:S04]  /*72f50*/  LDL.LU R49, [R1+0x5c4] ;  /* 0x0005c40001317983 */ /* 0x000ea80000300800 */
[----:B------:R-:W2:Y:S04]  /*72f60*/  LDL.LU R50, [R1+0x5c8] ;  /* 0x0005c80001327983 */ /* 0x000ea80000300800 */
[----:B------:R-:W2:Y:S04]  /*72f70*/  LDL.LU R51, [R1+0x5cc] ;  /* 0x0005cc0001337983 */ /* 0x000ea80000300800 */
[----:B------:R-:W-:Y:S04]  /*72f80*/  LDS R6, [R3+UR12+0x19080] ;  /* 0x0190800c03067984 */ /* 0x000fe80008000800 */
[----:B------:R-:W-:Y:S04]  /*72f90*/  LDS R7, [R252+UR12+0x19080] ;  /* 0x0190800cfc077984 */ /* 0x000fe80008000800 */
[----:B------:R-:W-:Y:S04]  /*72fa0*/  LDS R10, [R0+UR12+0x19100] ;  /* 0x0191000c000a7984 */ /* 0x000fe80008000800 */
[----:B------:R-:W-:Y:S04]  /*72fb0*/  LDS R11, [R2+UR12+0x19100] ;  /* 0x0191000c020b7984 */ /* 0x000fe80008000800 */
[----:B------:R-:W-:Y:S04]  /*72fc0*/  LDS R14, [R3+UR12+0x19100] ;  /* 0x0191000c030e7984 */ /* 0x000fe80008000800 */
[----:B------:R-:W-:Y:S04]  /*72fd0*/  LDS R15, [R252+UR12+0x19100] ;  /* 0x0191000cfc0f7984 */ /* 0x000fe80008000800 */
[----:B------:R-:W-:Y:S01]  /*72fe0*/  LDS R19, [R2+UR12+0x19180] ;  /* 0x0191800c02137984 */ /* 0x000fe20008000800 */
[----:B---3--:R-:W-:Y:S03]  /*72ff0*/  HMMA.1688.F32.TF32 R104, R208, R228, R36 ;  /* 0x000000e4d068723c */ /* 0x008fe60000081024 */
[----:B------:R-:W3:-:S15]  /*73000*/  LDL.LU R36, [R1+0x620] ;  /* 0x0006200001247983 */ /* 0x000ede0000300800 */
[----:B------:R-:W-:-:S05]  /*73010*/  NOP ;  /* 0x0000000000007918 */ /* 0x000fca0000000000 */
[----:B------:R-:W-:Y:S04]  /*73020*/  STL.64 [R1+0x450], R104 ;  /* 0x0004506801007387 */ /* 0x000fe80000100a00 */
[----:B------:R4:W-:Y:S04]  /*73030*/  STL.64 [R1+0x458], R106 ;  /* 0x0004586a01007387 */ /* 0x0009e80000100a00 */
[----:B------:R-:W3:Y:S04]  /*73040*/  LDL.LU R37, [R1+0x624] ;  /* 0x0006240001257983 */ /* 0x000ee80000300800 */
[----:B------:R-:W3:Y:S04]  /*73050*/  LDL.LU R38, [R1+0x628] ;  /* 0x0006280001267983 */ /* 0x000ee80000300800 */
[----:B------:R-:W3:Y:S01]  /*73060*/  LDL.LU R39, [R1+0x62c] ;  /* 0x00062c0001277983 */ /* 0x000ee20000300800 */
[----:B----4-:R-:W-:Y:S03]  /*73070*/  HMMA.1688.F32.TF32 R104, R208, R232, R44 ;  /* 0x000000e8d068723c */ /* 0x010fe6000008102c */
[----:B------:R-:W4:Y:S03]  /*73080*/  LDL.LU R44, [R1+0x610] ;  /* 0x00061000012c7983 */ /* 0x000f260000300800 */
[----:B------:R-:W-:-:S15]  /*73090*/  HMMA.1688.F32.TF32 R56, R212, R228, R56 ;  /* 0x000000e4d438723c */ /* 0x000fde0000081038 */
[----:B------:R-:W-:-:S02]  /*730a0*/  NOP ;  /* 0x0000000000007918 */ /* 0x000fc40000000000 */
[----:B------:R-:W-:Y:S04]  /*730b0*/  STL.64 [R1+0x490], R104 ;  /* 0x0004906801007387 */ /* 0x000fe80000100a00 */
[----:B------:R1:W-:Y:S01]  /*730c0*/  STL.64 [R1+0x498], R106 ;  /* 0x0004986a01007387 */ /* 0x0003e20000100a00 */
[----:B--2---:R-:W-:Y:S03]  /*730d0*/  HMMA.1688.F32.TF32 R100, R208, R240, R100 ;  /* 0x000000f0d064723c */ /* 0x004fe60000081064 */
[----:B------:R-:W4:Y:S03]  /*730e0*/  LDL.LU R45, [R1+0x614] ;  /* 0x00061400012d7983 */ /* 0x000f260000300800 */
[----:B------:R-:W-:Y:S01]  /*730f0*/  HMMA.1688.F32.TF32 R60, R212, R224, R60 ;  /* 0x000000e0d43c723c */ /* 0x000fe2000008103c */
[----:B------:R-:W4:Y:S04]  /*73100*/  LDL.LU R46, [R1+0x618] ;  /* 0x00061800012e7983 */ /* 0x000f280000300800 */
[----:B------:R-:W4:Y:S01]  /*73110*/  LDL.LU R47, [R1+0x61c] ;  /* 0x00061c00012f7983 */ /* 0x000f220000300800 */
[C---:B-1----:R-:W-:Y:S03]  /*73120*/  HMMA.1688.F32.TF32 R104, R208.reuse, R236, R40 ;  /* 0x000000ecd068723c */ /* 0x042fe60000081028 */
[----:B------:R-:W2:Y:S03]  /*73130*/  LDL.LU R40, [R1+0x600] ;  /* 0x0006000001287983 */ /* 0x000ea60000300800 */
[----:B------:R-:W-:Y:S06]  /*73140*/  HMMA.1688.F32.TF32 R208, R208, R244, R72 ;  /* 0x000000f4d0d0723c */ /* 0x000fec0000081048 */
[C---:B------:R-:W-:Y:S06]  /*73150*/  HMMA.1688.F32.TF32 R68, R212.reuse, R216, R68 ;  /* 0x000000d8d444723c */ /* 0x040fec0000081044 */
[C---:B------:R-:W-:Y:S05]  /*73160*/  HMMA.1688.F32.TF32 R64, R212.reuse, R220, R64 ;  /* 0x000000dcd440723c */ /* 0x040fea0000081040 */
[----:B------:R-:W-:Y:S04]  /*73170*/  STL.64 [R1+0x4c0], R104 ;  /* 0x0004c06801007387 */ /* 0x000fe80000100a00 */
[----:B------:R-:W-:Y:S04]  /*73180*/  STL.64 [R1+0x4c8], R106 ;  /* 0x0004c86a01007387 */ /* 0x000fe80000100a00 */
[----:B------:R-:W2:Y:S01]  /*73190*/  LDL.LU R41, [R1+0x604] ;  /* 0x0006040001297983 */ /* 0x000ea20000300800 */
[C---:B------:R-:W-:Y:S03]  /*731a0*/  HMMA.1688.F32.TF32 R52, R212.reuse, R232, R52 ;  /* 0x000000e8d434723c */ /* 0x040fe60000081034 */
[----:B------:R-:W2:Y:S04]  /*731b0*/  LDL.LU R42, [R1+0x608] ;  /* 0x00060800012a7983 */ /* 0x000ea80000300800 */
[----:B------:R-:W2:Y:S01]  /*731c0*/  LDL.LU R43, [R1+0x60c] ;  /* 0x00060c00012b7983 */ /* 0x000ea20000300800 */
[----:B------:R-:W-:Y:S03]  /*731d0*/  HMMA.1688.F32.TF32 R48, R212, R236, R48 ;  /* 0x000000ecd430723c */ /* 0x000fe60000081030 */
[----:B------:R1:W-:Y:S04]  /*731e0*/  STL [R1+0x4414], R208 ;  /* 0x004414d001007387 */ /* 0x0003e80000100800 */
[----:B------:R-:W-:Y:S04]  /*731f0*/  STL.64 [R1+0x4f0], R100 ;  /* 0x0004f06401007387 */ /* 0x000fe80000100a00 */
[----:B------:R-:W-:Y:S04]  /*73200*/  STL.64 [R1+0x4f8], R102 ;  /* 0x0004f86601007387 */ /* 0x000fe80000100a00 */
[----:B------:R1:W-:Y:S04]  /*73210*/  STL [R1+0x4410], R209 ;  /* 0x004410d101007387 */ /* 0x0003e80000100800 */
[----:B------:R-:W-:Y:S04]  /*73220*/  STL [R1+0x440c], R210 ;  /* 0x00440cd201007387 */ /* 0x000fe80000100800 */
[----:B------:R-:W-:Y:S01]  /*73230*/  STL [R1+0x4408], R211 ;  /* 0x004408d301007387 */ /* 0x000fe20000100800 */
[----:B-1----:R-:W-:Y:S01]  /*73240*/  MOV R208, R58 ;  /* 0x0000003a00d07202 */ /* 0x002fe20000000f00 */
[----:B------:R-:W-:-:S02]  /*73250*/  IMAD.MOV.U32 R209, RZ, RZ, R59 ;  /* 0x000000ffffd17224 */ /* 0x000fc400078e003b */
        /* <DEDUP_REMOVED lines=10> */
[----:B-1----:R-:W-:-:S03]  /*73300*/  MOV R209, R50 ;  /* 0x0000003200d17202 */ /* 0x002fc60000000f00 */
[----:B------:R-:W-:Y:S01]  /*73310*/  STL.64 [R1+0x5a8], R54 ;  /* 0x0005a83601007387 */ /* 0x000fe20000100a00 */
[----:B------:R-:W-:-:S03]  /*73320*/  IMAD.MOV.U32 R208, RZ, RZ, R51 ;  /* 0x000000ffffd07224 */ /* 0x000fc600078e0033 */
[----:B------:R3:W-:Y:S04]  /*73330*/  STL.64 [R1+0x5c0], R48 ;  /* 0x0005c03001007387 */ /* 0x0007e80000100a00 */
[----:B------:R-:W-:Y:S04]  /*73340*/  STL [R1+0x4424], R208 ;  /* 0x004424d001007387 */ /* 0x000fe80000100800 */
[----:B------:R-:W-:Y:S01]  /*73350*/  STL [R1+0x4420], R209 ;  /* 0x004420d101007387 */ /* 0x000fe20000100800 */
[----:B---3--:R-:W-:Y:S03]  /*73360*/  HMMA.1688.F32.TF32 R48, R212, R240, R36 ;  /* 0x000000f0d430723c */ /* 0x008fe60000081024 */
[----:B------:R-:W3:-:S15]  /*73370*/  LDL.LU R36, [R1+0x5f0] ;  /* 0x0005f00001247983 */ /* 0x000ede0000300800 */
[----:B------:R-:W-:-:S05]  /*73380*/  NOP ;  /* 0x0000000000007918 */ /* 0x000fca0000000000 */
[----:B------:R1:W-:Y:S04]  /*73390*/  STL.64 [R1+0x6c0], R48 ;  /* 0x0006c03001007387 */ /* 0x0003e80000100a00 */
[----:B------:R1:W-:Y:S04]  /*733a0*/  STL.64 [R1+0x6c8], R50 ;  /* 0x0006c83201007387 */ /* 0x0003e80000100a00 */
[----:B------:R-:W3:Y:S04]  /*733b0*/  LDL.LU R37, [R1+0x5f4] ;  /* 0x0005f40001257983 */ /* 0x000ee80000300800 */
[----:B------:R-:W3:Y:S04]  /*733c0*/  LDL.LU R38, [R1+0x5f8] ;  /* 0x0005f80001267983 */ /* 0x000ee80000300800 */
[----:B------:R-:W3:Y:S01]  /*733d0*/  LDL.LU R39, [R1+0x5fc] ;  /* 0x0005fc0001277983 */ /* 0x000ee20000300800 */
[----:B----4-:R-:W-:-:S15]  /*733e0*/  HMMA.1688.F32.TF32 R212, R212, R244, R44 ;  /* 0x000000f4d4d4723c */ /* 0x010fde000008102c */
[----:B------:R-:W-:-:S08]  /*733f0*/  NOP ;  /* 0x0000000000007918 */ /* 0x000fd00000000000 */
[----:B------:R-:W-:Y:S04]  /*73400*/  STL [R1+0x4434], R212 ;  /* 0x004434d401007387 */ /* 0x000fe80000100800 */
[----:B------:R-:W-:Y:S01]  /*73410*/  STL [R1+0x4430], R213 ;  /* 0x004430d501007387 */ /* 0x000fe20000100800 */
[----:B--2---:R-:W-:Y:S03]  /*73420*/  HMMA.1688.F32.TF32 R40, R248, R216, R40 ;  /* 0x000000d8f828723c */ /* 0x004fe60000081028 */
[----:B------:R-:W-:Y:S04]  /*73430*/  STL [R1+0x442c], R214 ;  /* 0x00442cd601007387 */ /* 0x000fe80000100800 */
        /* <DEDUP_REMOVED lines=17> */
[----:B-1----:R-:W2:Y:S04]  /*73550*/  LDL.LU R48, [R1+0x5b0] ;  /* 0x0005b00001307983 */ /* 0x002ea80000300800 */
        /* <DEDUP_REMOVED lines=11> */
[----:B---3--:R-:W-:-:S15]  /*73610*/  HMMA.1688.F32.TF32 R36, R248, R220, R36 ;  /* 0x000000dcf824723c */ /* 0x008fde0000081024 */
        /* <DEDUP_REMOVED lines=8> */
[----:B------:R-:W3:Y:S01]  /*736a0*/  LDL.LU R39, [R1+0x8c] ;  /* 0x00008c0001277983 */ /* 0x000ee20000300800 */
[C---:B----4-:R-:W-:Y:S03]  /*736b0*/  HMMA.1688.F32.TF32 R56, R248.reuse, R224, R56 ;  /* 0x000000e0f838723c */ /* 0x050fe60000081038 */
[----:B------:R-:W-:Y:S04]  /*736c0*/  STL [R1+0x4454], R247 ;  /* 0x004454f701007387 */ /* 0x000fe80000100800 */
[----:B------:R-:W-:Y:S04]  /*736d0*/  STL [R1+0x4450], R246 ;  /* 0x004450f601007387 */ /* 0x000fe80000100800 */
[----:B------:R1:W-:Y:S01]  /*736e0*/  STL [R1+0x444c], R211 ;  /* 0x00444cd301007387 */ /* 0x0003e20000100800 */
[C---:B--2---:R-:W-:Y:S03]  /*736f0*/  HMMA.1688.F32.TF32 R44, R248.reuse, R236, R44 ;  /* 0x000000ecf82c723c */ /* 0x044fe6000008102c */
[----:B------:R2:W-:Y:S09]  /*73700*/  STL [R1+0x4448], R210 ;  /* 0x004448d201007387 */ /* 0x0005f20000100800 */
[----:B------:R-:W-:Y:S01]  /*73710*/  IMAD.MOV.U32 R215, RZ, RZ, R57 ;  /* 0x000000ffffd77224 */ /* 0x000fe200078e0039 */
[----:B------:R-:W-:Y:S01]  /*73720*/  MOV R214, R56 ;  /* 0x0000003800d67202 */ /* 0x000fe20000000f00 */
[C---:B------:R-:W-:Y:S03]  /*73730*/  HMMA.1688.F32.TF32 R52, R248.reuse, R228, R52 ;  /* 0x000000e4f834723c */ /* 0x040fe60000081034 */
[----:B------:R4:W-:Y:S04]  /*73740*/  STL [R1+0x445c], R215 ;  /* 0x00445cd701007387 */ /* 0x0009e80000100800 */
[----:B------:R4:W-:Y:S01]  /*73750*/  STL [R1+0x4458], R214 ;  /* 0x004458d601007387 */ /* 0x0009e20000100800 */
[----:B------:R-:W-:Y:S02]  /*73760*/  HMMA.1688.F32.TF32 R48, R248, R232, R48 ;  /* 0x000000e8f830723c */ /* 0x000fe40000081030 */
[----:B-1----:R-:W-:Y:S01]  /*73770*/  MOV R211, R44 ;  /* 0x0000002c00d37202 */ /* 0x002fe20000000f00 */
[----:B--2---:R-:W-:Y:S01]  /*73780*/  IMAD.MOV.U32 R210, RZ, RZ, R45 ;  /* 0x000000ffffd27224 */ /* 0x004fe200078e002d */
[----:B------:R-:W-:Y:S01]  /*73790*/  MOV R226, R46 ;  /* 0x0000002e00e27202 */ /* 0x000fe20000000f00 */
[----:B------:R-:W-:-:S11]  /*737a0*/  IMAD.MOV.U32 R230, RZ, RZ, R47 ;  /* 0x000000ffffe67224 */ /* 0x000fd600078e002f */
[----:B------:R-:W-:Y:S01]  /*737b0*/  MOV R227, R52 ;  /* 0x0000003400e37202 */ /* 0x000fe20000000f00 */
[----:B------:R-:W-:Y:S01]  /*737c0*/  IMAD.MOV.U32 R222, RZ, RZ, R53 ;  /* 0x000000ffffde7224 */ /* 0x000fe200078e0035 */
[----:B------:R-:W-:Y:S01]  /*737d0*/  MOV R223, R54 ;  /* 0x0000003600df7202 */ /* 0x000fe20000000f00 */
[----:B------:R-:W-:Y:S01]  /*737e0*/  HMMA.1688.F32.TF32 R40, R248, R240, R40 ;  /* 0x000000f0f828723c */ /* 0x000fe20000081028 */
[----:B------:R-:W-:Y:S01]  /*737f0*/  IMAD.MOV.U32 R231, RZ, RZ, R55 ;  /* 0x000000ffffe77224 */ /* 0x000fe200078e0037 */
[----:B------:R-:W-:Y:S01]  /*73800*/  MOV R208, R58 ;  /* 0x0000003a00d07202 */ /* 0x000fe20000000f00 */
[----:B------:R-:W-:-:S03]  /*73810*/  IMAD.MOV.U32 R209, RZ, RZ, R59 ;  /* 0x000000ffffd17224 */ /* 0x000fc600078e003b */
[----:B---3--:R-:W-:Y:S07]  /*73820*/  HMMA.1688.F32.TF32 R36, R248, R244, R36 ;  /* 0x000000f4f824723c */ /* 0x008fee0000081024 */
[----:B------:R-:W-:Y:S01]  /*73830*/  MOV R248, R4 ;  /* 0x0000000400f87202 */ /* 0x000fe20000000f00 */
[----:B------:R-:W-:Y:S01]  /*73840*/  IMAD.MOV.U32 R249, RZ, RZ, R5 ;  /* 0x000000fffff97224 */ /* 0x000fe200078e0005 */
[----:B------:R-:W2:Y:S04]  /*73850*/  LDL.LU R4, [R1+0x45b4] ;  /* 0x0045b40001047983 */ /* 0x000ea80000300800 */
[----:B------:R-:W3:Y:S01]  /*73860*/  LDL.LU R5, [R1+0x45b0] ;  /* 0x0045b00001057983 */ /* 0x000ee20000300800 */
[----:B------:R-:W-:Y:S01]  /*73870*/  MOV R250, R8 ;  /* 0x0000000800fa7202 */ /* 0x000fe20000000f00 */
[----:B------:R-:W-:-:S02]  /*73880*/  IMAD.MOV.U32 R251, RZ, RZ, R9 ;  /* 0x000000fffffb7224 */ /* 0x000fc400078e0009 */
[----:B------:R-:W3:Y:S04]  /*73890*/  LDL.LU R8, [R1+0x45ac] ;  /* 0x0045ac0001087983 */ /* 0x000ee80000300800 */
[----:B------:R-:W3:Y:S03]  /*738a0*/  LDL.LU R9, [R1+0x45a8] ;  /* 0x0045a80001097983 */ /* 0x000ee60000300800 */
[----:B------:R-:W-:Y:S01]  /*738b0*/  MOV R238, R36 ;  /* 0x0000002400ee7202 */ /* 0x000fe20000000f00 */
[----:B------:R-:W-:Y:S01]  /*738c0*/  IMAD.MOV.U32 R239, RZ, RZ, R37 ;  /* 0x000000ffffef7224 */ /* 0x000fe200078e0025 */
[----:B------:R-:W-:Y:S01]  /*738d0*/  MOV R36, R12 ;  /* 0x0000000c00247202 */ /* 0x000fe20000000f00 */
[----:B------:R-:W-:Y:S01]  /*738e0*/  IMAD.MOV.U32 R37, RZ, RZ, R13 ;  /* 0x000000ffff257224 */ /* 0x000fe200078e000d */
[----:B------:R-:W-:Y:S01]  /*738f0*/  MOV R234, R38 ;  /* 0x0000002600ea7202 */ /* 0x000fe20000000f00 */
[----:B------:R-:W3:Y:S01]  /*73900*/  LDL.LU R12, [R1+0x45a4] ;  /* 0x0045a400010c7983 */ /* 0x000ee20000300800 */
[----:B------:R-:W-:Y:S01]  /*73910*/  IMAD.MOV.U32 R235, RZ, RZ, R39 ;  /* 0x000000ffffeb7224 */ /* 0x000fe200078e0027 */
[----:B------:R-:W-:Y:S01]  /*73920*/  MOV R38, R16 ;  /* 0x0000001000267202 */ /* 0x000fe20000000f00 */
[----:B------:R-:W-:Y:S01]  /*73930*/  IMAD.MOV.U32 R39, RZ, RZ, R17 ;  /* 0x000000ffff277224 */ /* 0x000fe200078e0011 */
        /* <DEDUP_REMOVED lines=41> */
[----:B----4-:R-:W-:Y:S01]  /*73bd0*/  MOV R215, R40 ;  /* 0x0000002800d77202 */ /* 0x010fe20000000f00 */
[----:B------:R-:W-:Y:S01]  /*73be0*/  IMAD.MOV.U32 R214, RZ, RZ, R41 ;  /* 0x000000ffffd67224 */ /* 0x000fe200078e0029 */
[----:B------:R-:W-:Y:S01]  /*73bf0*/  MOV R243, R48 ;  /* 0x0000003000f37202 */ /* 0x000fe20000000f00 */
[----:B------:R-:W-:Y:S01]  /*73c00*/  IMAD.MOV.U32 R242, RZ, RZ, R49 ;  /* 0x000000fffff27224 */ /* 0x000fe200078e0031 */
[----:B------:R-:W-:Y:S01]  /*73c10*/  MOV R212, R50 ;  /* 0x0000003200d47202 */ /* 0x000fe20000000f00 */
[----:B------:R-:W-:-:S02]  /*73c20*/  IMAD.MOV.U32 R213, RZ, RZ, R51 ;  /* 0x000000ffffd57224 */ /* 0x000fc400078e0033 */
[----:B--2---:R-:W-:Y:S02]  /*73c30*/  IMAD.MOV.U32 R43, RZ, RZ, R4 ;  /* 0x000000ffff2b7224 */ /* 0x004fe400078e0004 */
[----:B------:R-:W-:Y:S01]  /*73c40*/  LDS R4, [R3+UR12+0x18080] ;  /* 0x0180800c03047984 */ /* 0x000fe20008000800 */
[----:B---3--:R-:W-:-:S03]  /*73c50*/  MOV R42, R5 ;  /* 0x00000005002a7202 */ /* 0x008fc60000000f00 */
[----:B------:R-:W-:Y:S01]  /*73c60*/  LDS R5, [R252+UR12+0x18080] ;  /* 0x0180800cfc057984 */ /* 0x000fe20008000800 */
[----:B------:R-:W-:-:S03]  /*73c70*/  IMAD.MOV.U32 R41, RZ, RZ, R8 ;  /* 0x000000ffff297224 */ /* 0x000fc600078e0008 */
[----:B------:R-:W-:Y:S01]  /*73c80*/  LDS R8, [R0+UR12+0x18100] ;  /* 0x0181000c00087984 */ /* 0x000fe20008000800 */
[----:B------:R-:W-:-:S03]  /*73c90*/  MOV R40, R9 ;  /* 0x0000000900287202 */ /* 0x000fc60000000f00 */
[----:B------:R-:W1:Y:S01]  /*73ca0*/  LDS R9, [R2+UR12+0x18100] ;  /* 0x0181000c02097984 */ /* 0x000e620008000800 */
[----:B------:R-:W-:-:S03]  /*73cb0*/  IMAD.MOV.U32 R51, RZ, RZ, R12 ;  /* 0x000000ffff337224 */ /* 0x000fc600078e000c */
[----:B------:R-:W-:Y:S01]  /*73cc0*/  LDS R12, [R3+UR12+0x18100] ;  /* 0x0181000c030c7984 */ /* 0x000fe20008000800 */
[----:B------:R-:W-:-:S03]  /*73cd0*/  MOV R50, R13 ;  /* 0x0000000d00327202 */ /* 0x000fc60000000f00 */
[----:B------:R-:W2:Y:S01]  /*73ce0*/  LDS R13, [R252+UR12+0x18100] ;  /* 0x0181000cfc0d7984 */ /* 0x000ea20008000800 */
[----:B------:R-:W-:-:S03]  /*73cf0*/  IMAD.MOV.U32 R49, RZ, RZ, R16 ;  /* 0x000000ffff317224 */ /* 0x000fc600078e0010 */
[----:B------:R-:W-:Y:S01]  /*73d00*/  LDS R16, [R0+UR12+0x18180] ;  /* 0x0181800c00107984 */ /* 0x000fe20008000800 */
[----:B------:R-:W-:-:S03]  /*73d10*/  MOV R48, R17 ;  /* 0x0000001100307202 */ /* 0x000fc60000000f00 */
[----:B------:R-:W3:Y:S04]  /*73d20*/  LDS R17, [R2+UR12+0x18180] ;  /* 0x0181800c02117984 */ /* 0x000ee80008000800 */
[----:B-1----:R-:W-:Y:S06]  /*73d30*/  HMMA.1688.F32.TF32 R48, R8, R216, R48 ;  /* 0x000000d80830723c */ /* 0x002fec0000081030 */
        /* <DEDUP_REMOVED lines=10> */
[----:B-1----:R-:W4:Y:S04]  /*73de0*/  LDL.LU.64 R106, [R1+0x4590] ;  /* 0x00459000016a7983 */ /* 0x002f280000300a00 */
[----:B------:R-:W4:Y:S01]  /*73df0*/  LDL.LU.64 R104, [R1+0x4588] ;  /* 0x0045880001687983 */ /* 0x000f220000300a00 */
[----:B------:R-:W-:Y:S03]  /*73e00*/  HMMA.1688.F32.TF32 R4, R4, R244, R52 ;  /* 0x000000f40404723c */ /* 0x000fe60000081034 */
[----:B------:R-:W-:Y:S04]  /*73e10*/  STL.64 [R1+0x730], R100 ;  /* 0x0007306401007387 */ /* 0x000fe80000100a00 */
[----:B------:R1:W-:Y:S04]  /*73e20*/  STL.64 [R1+0x738], R102 ;  /* 0x0007386601007387 */ /* 0x0003e80000100a00 */
        /* <DEDUP_REMOVED lines=18> */
[----:B-1----:R-:W4:Y:S04]  /*73f50*/  LDL.LU.64 R62, [R1+0x4540] ;  /* 0x00454000013e7983 */ /* 0x002f280000300a00 */
[----:B------:R-:W4:Y:S04]  /*73f60*/  LDL.LU.64 R60, [R1+0x4538] ;  /* 0x00453800013c7983 */ /* 0x000f280000300a00 */
[----:B------:R-:W-:Y:S04]  /*73f70*/  STL.64 [R1+0x6e0], R56 ;  /* 0x0006e03801007387 */ /* 0x000fe80000100a00 */
[----:B------:R1:W-:Y:S01]  /*73f80*/  STL.64 [R1+0x6e8], R58 ;  /* 0x0006e83a01007387 */ /* 0x0003e20000100a00 */
[C---:B------:R-:W-:Y:S03]  /*73f90*/  HMMA.1688.F32.TF32 R36, R8.reuse, R228, R36 ;  /* 0x000000e40824723c */ /* 0x040fe60000081024 */
[----:B-1----:R-:W3:Y:S04]  /*73fa0*/  LDL.LU.64 R58, [R1+0x4530] ;  /* 0x00453000013a7983 */ /* 0x002ee80000300a00 */
[----:B------:R-:W3:Y:S04]  /*73fb0*/  LDL.LU.64 R56, [R1+0x4528] ;  /* 0x0045280001387983 */ /* 0x000ee80000300a00 */
[----:B------:R-:W4:Y:S04]  /*73fc0*/  LDL.LU.64 R54, [R1+0x4520] ;  /* 0x0045200001367983 */ /* 0x000f280000300a00 */
[----:B------:R-:W4:Y:S04]  /*73fd0*/  LDL.LU.64 R52, [R1+0x4518] ;  /* 0x0045180001347983 */ /* 0x000f280000300a00 */
[----:B------:R1:W-:Y:S04]  /*73fe0*/  STL.64 [R1+0x6d0], R4 ;  /* 0x0006d00401007387 */ /* 0x0003e80000100a00 */
[----:B------:R2:W-:Y:S04]  /*73ff0*/  STL.64 [R1+0x6d8], R6 ;  /* 0x0006d80601007387 */ /* 0x0005e80000100a00 */
[----:B-1----:R-:W3:Y:S04]  /*74000*/  LDL.LU R4, [R1+0x10] ;  /* 0x0000100001047983 */ /* 0x002ee80000300800 */
[----:B------:R-:W3:Y:S04]  /*74010*/  LDL.LU R5, [R1+0x14] ;  /* 0x0000140001057983 */ /* 0x000ee80000300800 */
[----:B--2---:R-:W3:Y:S04]  /*74020*/  LDL.LU R6, [R1+0x18] ;  /* 0x0000180001067983 */ /* 0x004ee80000300800 */
[----:B------:R-:W3:Y:S04]  /*74030*/  LDL.LU R7, [R1+0x1c] ;  /* 0x00001c0001077983 */ /* 0x000ee80000300800 */
        /* <DEDUP_REMOVED lines=15> */
[----:B------:R-:W4:Y:S01]  /*74130*/  LDL.LU.64 R36, [R1+0x44d8] ;  /* 0x0044d80001247983 */ /* 0x000f220000300a00 */
[C---:B------:R-:W-:Y:S06]  /*74140*/  HMMA.1688.F32.TF32 R248, R8.reuse, R236, R248 ;  /* 0x000000ec08f8723c */ /* 0x040fec00000810f8 */
[----:B---3--:R-:W-:-:S15]  /*74150*/  HMMA.1688.F32.TF32 R4, R8, R232, R4 ;  /* 0x000000e80804723c */ /* 0x008fde0000081004 */
[----:B------:R-:W-:-:S08]  /*74160*/  NOP ;  /* 0x0000000000007918 */ /* 0x000fd00000000000 */
[----:B------:R-:W-:Y:S04]  /*74170*/  STL.64 [R1+0x5f0], R4 ;  /* 0x0005f00401007387 */ /* 0x000fe80000100a00 */
[----:B------:R4:W-:Y:S04]  /*74180*/  STL.64 [R1+0x5f8], R6 ;  /* 0x0005f80601007387 */ /* 0x0009e80000100a00 */
[----:B------:R-:W-:Y:S04]  /*74190*/  STL.64 [R1+0x5e0], R248 ;  /* 0x0005e0f801007387 */ /* 0x000fe80000100a00 */
[----:B------:R-:W-:Y:S01]  /*741a0*/  STL.64 [R1+0x5e8], R250 ;  /* 0x0005e8fa01007387 */ /* 0x000fe20000100a00 */
[C---:B----4-:R-:W-:Y:S06]  /*741b0*/  HMMA.1688.F32.TF32 R4, R8.reuse, R240, R36 ;  /* 0x000000f00804723c */ /* 0x050fec0000081024 */
[----:B--2---:R-:W-:Y:S06]  /*741c0*/  HMMA.1688.F32.TF32 R36, R8, R244, R40 ;  /* 0x000000f40824723c */ /* 0x004fec0000081028 */
[C---:B------:R-:W-:Y:S11]  /*741d0*/  HMMA.1688.F32.TF32 R8, R12.reuse, R216, R44 ;  /* 0x000000d80c08723c */ /* 0x040ff6000008102c */
        /* <DEDUP_REMOVED lines=21> */
[----:B------:R1:W-:Y:S04]  /*74330*/  STL.64 [R1+0x4e0], R36 ;  /* 0x0004e02401007387 */ /* 0x0003e80000100a00 */
[----:B------:R2:W-:Y:S04]  /*74340*/  STL.64 [R1+0x4e8], R38 ;  /* 0x0004e82601007387 */ /* 0x0005e80000100a00 */
[----:B------:R-:W-:Y:S01]  /*74350*/  STL.64 [R1+0x4b0], R8 ;  /* 0x0004b00801007387 */ /* 0x000fe20000100a00 */
[----:B-1----:R-:W-:-:S03]  /*74360*/  MOV R36, R96 ;  /* 0x0000006000247202 */ /* 0x002fc60000000f00 */
[----:B------:R-:W-:Y:S01]  /*74370*/  STL.64 [R1+0x4b8], R10 ;  /* 0x0004b80a01007387 */ /* 0x000fe20000100a00 */
[----:B------:R-:W-:-:S03]  /*74380*/  IMAD.MOV.U32 R37, RZ, RZ, R97 ;  /* 0x000000ffff257224 */ /* 0x000fc600078e0061 */
[----:B------:R-:W3:Y:S01]  /*74390*/  LDL.LU R96, [R1+0x44d4] ;  /* 0x0044d40001607983 */ /* 0x000ee20000300800 */
[----:B--2---:R-:W-:Y:S01]  /*743a0*/  MOV R38, R98 ;  /* 0x0000006200267202 */ /* 0x004fe20000000f00 */
[----:B------:R-:W-:Y:S01]  /*743b0*/  IMAD.MOV.U32 R39, RZ, RZ, R92 ;  /* 0x000000ffff277224 */ /* 0x000fe200078e005c */
[----:B------:R-:W-:Y:S01]  /*743c0*/  MOV R40, R93 ;  /* 0x0000005d00287202 */ /* 0x000fe20000000f00 */
[----:B------:R-:W-:Y:S01]  /*743d0*/  IMAD.MOV.U32 R41, RZ, RZ, R88 ;  /* 0x000000ffff297224 */ /* 0x000fe200078e0058 */
[----:B------:R-:W-:Y:S04]  /*743e0*/  STL.64 [R1+0x440], R4 ;  /* 0x0004400401007387 */ /* 0x000fe80000100a00 */
[----:B------:R1:W-:Y:S04]  /*743f0*/  STL.64 [R1+0x448], R6 ;  /* 0x0004480601007387 */ /* 0x0003e80000100a00 */
[----:B------:R-:W3:Y:S01]  /*74400*/  LDL.LU R97, [R1+0x44d0] ;  /* 0x0044d00001617983 */ /* 0x000ee20000300800 */
[----:B------:R-:W-:-:S03]  /*74410*/  MOV R42, R89 ;  /* 0x00000059002a7202 */ /* 0x000fc60000000f00 */
[----:B------:R-:W3:Y:S01]  /*74420*/  LDL.LU R98, [R1+0x44cc] ;  /* 0x0044cc0001627983 */ /* 0x000ee20000300800 */
[----:B------:R-:W-:-:S03]  /*74430*/  IMAD.MOV.U32 R43, RZ, RZ, R90 ;  /* 0x000000ffff2b7224 */ /* 0x000fc600078e005a */
[----:B------:R-:W2:Y:S01]  /*74440*/  LDL.LU R92, [R1+0x44c8] ;  /* 0x0044c800015c7983 */ /* 0x000ea20000300800 */
[----:B------:R-:W-:-:S03]  /*74450*/  MOV R44, R84 ;  /* 0x00000054002c7202 */ /* 0x000fc60000000f00 */
[----:B------:R-:W2:Y:S01]  /*74460*/  LDL.LU R93, [R1+0x44c4] ;  /* 0x0044c400015d7983 */ /* 0x000ea20000300800 */
[----:B------:R-:W-:-:S03]  /*74470*/  IMAD.MOV.U32 R45, RZ, RZ, R85 ;  /* 0x000000ffff2d7224 */ /* 0x000fc600078e0055 */
[----:B------:R-:W4:Y:S01]  /*74480*/  LDL.LU R88, [R1+0x44c0] ;  /* 0x0044c00001587983 */ /* 0x000f220000300800 */
[----:B------:R-:W-:-:S03]  /*74490*/  MOV R46, R86 ;  /* 0x00000056002e7202 */ /* 0x000fc60000000f00 */
        /* <DEDUP_REMOVED lines=10> */
[----:B------:R-:W1:Y:S04]  /*74540*/  LDL.LU R80, [R1+0x44a8] ;  /* 0x0044a80001507983 */ /* 0x000e680000300800 */
[----:B------:R-:W1:Y:S04]  /*74550*/  LDL.LU R81, [R1+0x44a4] ;  /* 0x0044a40001517983 */ /* 0x000e680000300800 */
[----:B------:R-:W1:Y:S04]  /*74560*/  LDL.LU R82, [R1+0x44a0] ;  /* 0x0044a00001527983 */ /* 0x000e680000300800 */
[----:B------:R-:W1:Y:S04]  /*74570*/  LDL.LU R83, [R1+0x449c] ;  /* 0x00449c0001537983 */ /* 0x000e680000300800 */
[----:B------:R-:W2:Y:S01]  /*74580*/  LDL.LU R76, [R1+0x4498] ;  /* 0x00449800014c7983 */ /* 0x000ea20000300800 */
[----:B------:R-:W-:-:S03]  /*74590*/  MOV R48, R77 ;  /* 0x0000004d00307202 */ /* 0x000fc60000000f00 */
[----:B------:R-:W4:Y:S01]  /*745a0*/  LDL.LU R56, [R1+0x7d0] ;  /* 0x0007d00001387983 */ /* 0x000f220000300800 */
[----:B------:R-:W-:-:S03]  /*745b0*/  IMAD.MOV.U32 R49, RZ, RZ, R78 ;  /* 0x000000ffff317224 */ /* 0x000fc600078e004e */
[----:B------:R-:W4:Y:S01]  /*745c0*/  LDL.LU R57, [R1+0x7d4] ;  /* 0x0007d40001397983 */ /* 0x000f220000300800 */
[----:B------:R-:W-:-:S03]  /*745d0*/  MOV R50, R79 ;  /* 0x0000004f00327202 */ /* 0x000fc60000000f00 */
[----:B------:R-:W4:Y:S04]  /*745e0*/  LDL.LU R58, [R1+0x7d8] ;  /* 0x0007d800013a7983 */ /* 0x000f280000300800 */
[----:B------:R-:W4:Y:S04]  /*745f0*/  LDL.LU R59, [R1+0x7dc] ;  /* 0x0007dc00013b7983 */ /* 0x000f280000300800 */
[----:B------:R-:W2:Y:S04]  /*74600*/  LDL.LU R77, [R1+0x4494] ;  /* 0x00449400014d7983 */ /* 0x000ea80000300800 */
[----:B------:R-:W2:Y:S04]  /*74610*/  LDL.LU R78, [R1+0x4490] ;  /* 0x00449000014e7983 */ /* 0x000ea80000300800 */
[----:B------:R-:W2:Y:S01]  /*74620*/  LDL.LU R79, [R1+0x448c] ;  /* 0x00448c00014f7983 */ /* 0x000ea20000300800 */
[----:B------:R-:W-:-:S03]  /*74630*/  IMAD.MOV.U32 R51, RZ, RZ, R87 ;  /* 0x000000ffff337224 */ /* 0x000fc600078e0057 */
[----:B------:R-:W3:Y:S01]  /*74640*/  LDL.LU R87, [R1+0x4488] ;  /* 0x0044880001577983 */ /* 0x000ee20000300800 */
[----:B------:R-:W-:Y:S01]  /*74650*/  MOV R248, R91 ;  /* 0x0000005b00f87202 */ /* 0x000fe20000000f00 */
[----:B------:R-:W-:Y:S01]  /*74660*/  IMAD.MOV.U32 R249, RZ, RZ, R94 ;  /* 0x000000fffff97224 */ /* 0x000fe200078e005e */
[----:B------:R-:W-:Y:S01]  /*74670*/  MOV R250, R95 ;  /* 0x0000005f00fa7202 */ /* 0x000fe20000000f00 */
[----:B------:R-:W4:Y:S04]  /*74680*/  LDL.LU R91, [R1+0x4484] ;  /* 0x00448400015b7983 */ /* 0x000f280000300800 */
[----:B------:R-:W4:Y:S04]  /*74690*/  LDL.LU R94, [R1+0x4480] ;  /* 0x00448000015e7983 */ /* 0x000f280000300800 */
[----:B------:R-:W4:Y:S01]  /*746a0*/  LDL.LU R95, [R1+0x447c] ;  /* 0x00447c00015f7983 */ /* 0x000f220000300800 */
[----:B------:R-:W-:-:S03]  /*746b0*/  IMAD.MOV.U32 R251, RZ, RZ, R99 ;  /* 0x000000fffffb7224 */ /* 0x000fc600078e0063 */
[----:B------:R-:W4:Y:S01]  /*746c0*/  LDL.LU R99, [R1+0x4478] ;  /* 0x0044780001637983 */ /* 0x000f220000300800 */
[----:B------:R-:W-:Y:S01]  /*746d0*/  MOV R34, R25 ;  /* 0x0000001900227202 */ /* 0x000fe20000000f00 */
[----:B------:R-:W-:Y:S01]  /*746e0*/  IMAD.MOV.U32 R35, RZ, RZ, R24 ;  /* 0x000000ffff237224 */ /* 0x000fe200078e0018 */
[----:B------:R-:W-:Y:S01]  /*746f0*/  MOV R30, R21 ;  /* 0x00000015001e7202 */ /* 0x000fe20000000f00 */
[----:B------:R-:W-:Y:S01]  /*74700*/  IMAD.MOV.U32 R31, RZ, RZ, R20 ;  /* 0x000000ffff1f7224 */ /* 0x000fe200078e0014 */
[----:B------:R-:W-:Y:S04]  /*74710*/  LDS R72, [R3+UR12+0x18280] ;  /* 0x0182800c03487984 */ /* 0x000fe80008000800 */
[----:B------:R-:W-:Y:S04]  /*74720*/  LDS R74, [R3+UR12+0x19280] ;  /* 0x0192800c034a7984 */ /* 0x000fe80008000800 */
[----:B------:R-:W-:Y:S04]  /*74730*/  LDS R73, [R252+UR12+0x18280] ;  /* 0x0182800cfc497984 */ /* 0x000fe80008000800 */
[----:B------:R-:W4:Y:S01]  /*74740*/  LDS R75, [R252+UR12+0x19280] ;  /* 0x0192800cfc4b7984 */ /* 0x000f220008000800 */
[C---:B-1----:R-:W-:Y:S06]  /*74750*/  HMMA.1688.F32.TF32 R4, R16.reuse, R220, R80 ;  /* 0x000000dc1004723c */ /* 0x042fec0000081050 */
[C---:B--2---:R-:W-:Y:S06]  /*74760*/  HMMA.1688.F32.TF32 R8, R16.reuse, R216, R76 ;  /* 0x000000d81008723c */ /* 0x044fec000008104c */
[----:B---3--:R-:W-:-:S15]  /*74770*/  HMMA.1688.F32.TF32 R12, R16, R224, R84 ;  /* 0x000000e0100c723c */ /* 0x008fde0000081054 */
[----:B------:R-:W-:-:S02]  /*74780*/  NOP ;  /* 0x0000000000007918 */ /* 0x000fc40000000000 */
[----:B------:R-:W-:Y:S04]  /*74790*/  STL.64 [R1+0x400], R8 ;  /* 0x0004000801007387 */ /* 0x000fe80000100a00 */
[----:B------:R4:W-:Y:S04]  /*747a0*/  STL.64 [R1+0x408], R10 ;  /* 0x0004080a01007387 */ /* 0x0009e80000100a00 */
[----:B------:R-:W-:Y:S04]  /*747b0*/  STL.64 [R1+0x3c0], R4 ;  /* 0x0003c00401007387 */ /* 0x000fe80000100a00 */
[----:B------:R1:W-:Y:S01]  /*747c0*/  STL.64 [R1+0x3c8], R6 ;  /* 0x0003c80601007387 */ /* 0x0003e20000100a00 */
[C---:B----4-:R-:W-:Y:S06]  /*747d0*/  HMMA.1688.F32.TF32 R8, R16.reuse, R228, R88 ;  /* 0x000000e41008723c */ /* 0x050fec0000081058 */
[C---:B-1----:R-:W-:Y:S01]  /*747e0*/  HMMA.1688.F32.TF32 R4, R16.reuse, R232, R92 ;  /* 0x000000e81004723c */ /* 0x042fe2000008105c */
[----:B------:R-:W-:Y:S04]  /*747f0*/  STL.64 [R1+0x390], R12 ;  /* 0x0003900c01007387 */ /* 0x000fe80000100a00 */
[----:B------:R1:W-:Y:S02]  /*74800*/  STL.64 [R1+0x398], R14 ;  /* 0x0003980e01007387 */ /* 0x0003e40000100a00 */
[C---:B-1----:R-:W-:Y:S10]  /*74810*/  HMMA.1688.F32.TF32 R12, R16.reuse, R236, R96 ;  /* 0x000000ec100c723c */ /* 0x042ff40000081060 */
[----:B------:R-:W-:Y:S04]  /*74820*/  STL.64 [R1+0x360], R8 ;  /* 0x0003600801007387 */ /* 0x000fe80000100a00 */
[----:B------:R1:W-:Y:S04]  /*74830*/  STL.64 [R1+0x368], R10 ;  /* 0x0003680a01007387 */ /* 0x0003e80000100a00 */
[----:B------:R-:W-:Y:S04]  /*74840*/  STL.64 [R1+0x340], R4 ;  /* 0x0003400401007387 */ /* 0x000fe80000100a00 */
[----:B------:R2:W-:Y:S01]  /*74850*/  STL.64 [R1+0x348], R6 ;  /* 0x0003480601007387 */ /* 0x0005e20000100a00 */
[C---:B-1----:R-:W-:Y:S06]  /*74860*/  HMMA.1688.F32.TF32 R8, R16.reuse, R240, R100 ;  /* 0x000000f01008723c */ /* 0x042fec0000081064 */
[----:B--2---:R-:W-:Y:S01]  /*74870*/  HMMA.1688.F32.TF32 R4, R16, R244, R104 ;  /* 0x000000f41004723c */ /* 0x004fe20000081068 */
[----:B------:R-:W-:Y:S04]  /*74880*/  LDS R16, [R3+UR12+0x18180] ;  /* 0x0181800c03107984 */ /* 0x000fe80008000800 */
[----:B------:R-:W-:Y:S04]  /*74890*/  LDS R18, [R3+UR12+0x19180] ;  /* 0x0191800c03127984 */ /* 0x000fe80008000800 */
[----:B------:R-:W-:Y:S04]  /*748a0*/  LDS R17, [R252+UR12+0x18180] ;  /* 0x0181800cfc117984 */ /* 0x000fe80008000800 */
[----:B------:R-:W1:Y:S04]  /*748b0*/  LDS R19, [R252+UR12+0x19180] ;  /* 0x0191800cfc137984 */ /* 0x000e680008000800 */
[----:B------:R-:W-:Y:S04]  /*748c0*/  STL.64 [R1+0x2b0], R12 ;  /* 0x0002b00c01007387 */ /* 0x000fe80000100a00 */
[----:B------:R-:W-:Y:S04]  /*748d0*/  STL.64 [R1+0x2b8], R14 ;  /* 0x0002b80e01007387 */ /* 0x000fe80000100a00 */
[----:B------:R-:W-:Y:S04]  /*748e0*/  LDS R12, [R0+UR12+0x18200] ;  /* 0x0182000c000c7984 */ /* 0x000fe80008000800 */
[----:B------:R-:W-:Y:S04]  /*748f0*/  LDS R14, [R0+UR12+0x19200] ;  /* 0x0192000c000e7984 */ /* 0x000fe80008000800 */
[----:B------:R-:W-:Y:S04]  /*74900*/  LDS R13, [R2+UR12+0x18200] ;  /* 0x0182000c020d7984 */ /* 0x000fe80008000800 */
[----:B------:R-:W2:Y:S01]  /*74910*/  LDS R15, [R2+UR12+0x19200] ;  /* 0x0192000c020f7984 */ /* 0x000ea20008000800 */
[----:B------:R-:W-:Y:S03]  /*74920*/  HMMA.1688.F32.TF32 R28, R72, R236, R28 ;  /* 0x000000ec481c723c */ /* 0x000fe6000008101c */
[----:B------:R-:W-:Y:S04]  /*74930*/  LDS R104, [R0+UR12+0x18300] ;  /* 0x0183000c00687984 */ /* 0x000fe80008000800 */
[----:B------:R-:W-:Y:S04]  /*74940*/  LDS R106, [R0+UR12+0x19300] ;  /* 0x0193000c006a7984 */ /* 0x000fe80008000800 */
[----:B------:R-:W-:Y:S01]  /*74950*/  LDS R105, [R2+UR12+0x18300] ;  /* 0x0183000c02697984 */ /* 0x000fe20008000800 */
[C---:B-1----:R-:W-:Y:S03]  /*74960*/  HMMA.1688.F32.TF32 R64, R16.reuse, R216, R56 ;  /* 0x000000d81040723c */ /* 0x042fe60000081038 */
[----:B------:R-:W-:Y:S03]  /*74970*/  LDS R107, [R2+UR12+0x19300] ;  /* 0x0193000c026b7984 */ /* 0x000fe60008000800 */
[C---:B------:R-:W-:Y:S06]  /*74980*/  HMMA.1688.F32.TF32 R60, R16.reuse, R220, R52 ;  /* 0x000000dc103c723c */ /* 0x040fec0000081034 */
        /* <DEDUP_REMOVED lines=9> */
[C---:B--2---:R-:W-:Y:S03]  /*74a20*/  HMMA.1688.F32.TF32 R16, R12.reuse, R216, R112 ;  /* 0x000000d80c10723c */ /* 0x044fe60000081070 */
        /* <DEDUP_REMOVED lines=37> */
[C---:B--2---:R-:W-:Y:S03]  /*74c80*/  HMMA.1688.F32.TF32 R16, R12.reuse, R240, R136 ;  /* 0x000000f00c10723c */ /* 0x044fe60000081088 */
[----:B------:R-:W2:Y:S04]  /*74c90*/  LDS R7, [R2+UR12+0x19280] ;  /* 0x0192800c02077984 */ /* 0x000ea80008000800 */
[----:B------:R-:W-:Y:S04]  /*74ca0*/  LDS R136, [R3+UR12+0x18300] ;  /* 0x0183000c03887984 */ /* 0x000fe80008000800 */
        /* <DEDUP_REMOVED lines=9> */
[----:B------:R-:W3:Y:S01]  /*74d40*/  LDL.LU R251, [R1+0x4c] ;  /* 0x00004c0001fb7983 */ /* 0x000ee20000300800 */
[----:B----4-:R-:W-:Y:S03]  /*74d50*/  HMMA.1688.F32.TF32 R16, R12, R244, R140 ;  /* 0x000000f40c10723c */ /* 0x010fe6000008108c */
[----:B------:R-:W-:Y:S03]  /*74d60*/  LDS R138, [R3+UR12+0x19300] ;  /* 0x0193000c038a7984 */ /* 0x000fe60008000800 */
[C---:B-1----:R-:W-:Y:S01]  /*74d70*/  HMMA.1688.F32.TF32 R12, R8.reuse, R216, R144 ;  /* 0x000000d8080c723c */ /* 0x042fe20000081090 */
[----:B------:R-:W-:Y:S04]  /*74d80*/  LDS R137, [R252+UR12+0x18300] ;  /* 0x0183000cfc897984 */ /* 0x000fe80008000800 */
[----:B------:R-:W-:Y:S01]  /*74d90*/  LDS R139, [R252+UR12+0x19300] ;  /* 0x0193000cfc8b7984 */ /* 0x000fe20008000800 */
[C---:B------:R-:W-:Y:S11]  /*74da0*/  HMMA.1688.F32.TF32 R36, R8.reuse, R220, R148 ;  /* 0x000000dc0824723c */ /* 0x040ff60000081094 */
[----:B------:R-:W-:Y:S04]  /*74db0*/  STL.64 [R1+0x170], R16 ;  /* 0x0001701001007387 */ /* 0x000fe80000100a00 */
[----:B------:R1:W-:Y:S04]  /*74dc0*/  STL.64 [R1+0x178], R18 ;  /* 0x0001781201007387 */ /* 0x0003e80000100a00 */
[----:B------:R-:W-:Y:S04]  /*74dd0*/  STL.64 [R1+0x160], R12 ;  /* 0x0001600c01007387 */ /* 0x000fe80000100a00 */
[----:B------:R4:W-:Y:S01]  /*74de0*/  STL.64 [R1+0x168], R14 ;  /* 0x0001680e01007387 */ /* 0x0009e20000100a00 */
[C---:B-1----:R-:W-:Y:S06]  /*74df0*/  HMMA.1688.F32.TF32 R16, R8.reuse, R224, R152 ;  /* 0x000000e00810723c */ /* 0x042fec0000081098 */
[----:B----4-:R-:W-:Y:S01]  /*74e00*/  HMMA.1688.F32.TF32 R12, R8, R228, R156 ;  /* 0x000000e4080c723c */ /* 0x010fe2000008109c */
[----:B------:R-:W-:Y:S04]  /*74e10*/  STL.64 [R1+0xe0], R36 ;  /* 0x0000e02401007387 */ /* 0x000fe80000100a00 */
[----:B------:R1:W-:Y:S01]  /*74e20*/  STL.64 [R1+0xe8], R38 ;  /* 0x0000e82601007387 */ /* 0x0003e20000100a00 */
[----:B--2---:R-:W-:Y:S11]  /*74e30*/  HMMA.1688.F32.TF32 R176, R4, R216, R176 ;  /* 0x000000d804b0723c */ /* 0x004ff600000810b0 */
[----:B------:R-:W-:Y:S01]  /*74e40*/  STL.64 [R1+0xc0], R16 ;  /* 0x0000c01001007387 */ /* 0x000fe20000100a00 */
[C---:B-1----:R-:W-:Y:S03]  /*74e50*/  HMMA.1688.F32.TF32 R36, R8.reuse, R232, R160 ;  /* 0x000000e80824723c */ /* 0x042fe600000810a0 */
[----:B------:R1:W-:Y:S04]  /*74e60*/  STL.64 [R1+0xc8], R18 ;  /* 0x0000c81201007387 */ /* 0x0003e80000100a00 */
[----:B------:R-:W-:Y:S04]  /*74e70*/  STL.64 [R1+0xb0], R12 ;  /* 0x0000b00c01007387 */ /* 0x000fe80000100a00 */
[----:B------:R2:W-:Y:S01]  /*74e80*/  STL.64 [R1+0xb8], R14 ;  /* 0x0000b80e01007387 */ /* 0x0005e20000100a00 */
[C---:B-1----:R-:W-:Y:S06]  /*74e90*/  HMMA.1688.F32.TF32 R16, R8.reuse, R236, R164 ;  /* 0x000000ec0810723c */ /* 0x042fec00000810a4 */
[----:B--2---:R-:W-:Y:S06]  /*74ea0*/  HMMA.1688.F32.TF32 R12, R8, R240, R168 ;  /* 0x000000f0080c723c */ /* 0x004fec00000810a8 */
[C---:B------:R-:W-:Y:S06]  /*74eb0*/  HMMA.1688.F32.TF32 R180, R4.reuse, R220, R180 ;  /* 0x000000dc04b4723c */ /* 0x040fec00000810b4 */
[C---:B------:R-:W-:Y:S06]  /*74ec0*/  HMMA.1688.F32.TF32 R184, R4.reuse, R224, R184 ;  /* 0x000000e004b8723c */ /* 0x040fec00000810b8 */
[C---:B------:R-:W-:Y:S06]  /*74ed0*/  HMMA.1688.F32.TF32 R188, R4.reuse, R228, R188 ;  /* 0x000000e404bc723c */ /* 0x040fec00000810bc */
[----:B------:R-:W-:Y:S01]  /*74ee0*/  HMMA.1688.F32.TF32 R192, R4, R232, R192 ;  /* 0x000000e804c0723c */ /* 0x000fe200000810c0 */
[----:B------:R1:W-:Y:S05]  /*74ef0*/  STL.64 [R1+0x90], R36 ;  /* 0x0000902401007387 */ /* 0x0003ea0000100a00 */
[----:B------:R-:W-:Y:S06]  /*74f00*/  HMMA.1688.F32.TF32 R8, R8, R244, R172 ;  /* 0x000000f40808723c */ /* 0x000fec00000810ac */
[C---:B------:R-:W-:Y:S01]  /*74f10*/  HMMA.1688.F32.TF32 R196, R4.reuse, R236, R196 ;  /* 0x000000ec04c4723c */ /* 0x040fe200000810c4 */
[----:B------:R2:W-:Y:S05]  /*74f20*/  STL.64 [R1+0x98], R38 ;  /* 0x0000982601007387 */ /* 0x0005ea0000100a00 */
[-C--:B------:R-:W-:Y:S01]  /*74f30*/  HMMA.1688.F32.TF32 R200, R4, R240.reuse, R200 ;  /* 0x000000f004c8723c */ /* 0x080fe200000810c8 */
[----:B------:R-:W-:Y:S04]  /*74f40*/  STL.64 [R1+0x80], R16 ;  /* 0x0000801001007387 */ /* 0x000fe80000100a00 */
[----:B------:R-:W-:Y:S04]  /*74f50*/  STL.64 [R1+0x88], R18 ;  /* 0x0000881201007387 */ /* 0x000fe80000100a00 */
[----:B------:R-:W-:Y:S04]  /*74f60*/  STL.64 [R1+0x60], R12 ;  /* 0x0000600c01007387 */ /* 0x000fe80000100a00 */
[----:B------:R4:W-:Y:S04]  /*74f70*/  STL.64 [R1+0x68], R14 ;  /* 0x0000680e01007387 */ /* 0x0009e80000100a00 */
        /* <DEDUP_REMOVED lines=20> */
[----:B-1----:R-:W4:Y:S04]  /*750c0*/  LDL.LU R36, [R1+0x7b0] ;  /* 0x0007b00001247983 */ /* 0x002f280000300800 */
[----:B------:R-:W4:Y:S04]  /*750d0*/  LDL.LU R37, [R1+0x7b4] ;  /* 0x0007b40001257983 */ /* 0x000f280000300800 */
[----:B--2---:R-:W4:Y:S04]  /*750e0*/  LDL.LU R38, [R1+0x7b8] ;  /* 0x0007b80001267983 */ /* 0x004f280000300800 */
[----:B------:R-:W4:Y:S04]  /*750f0*/  LDL.LU R39, [R1+0x7bc] ;  /* 0x0007bc0001277983 */ /* 0x000f280000300800 */
[----:B------:R-:W2:Y:S04]  /*75100*/  LDL.LU R40, [R1+0x7c0] ;  /* 0x0007c00001287983 */ /* 0x000ea80000300800 */
[----:B------:R-:W2:Y:S04]  /*75110*/  LDL.LU R41, [R1+0x7c4] ;  /* 0x0007c40001297983 */ /* 0x000ea80000300800 */
[----:B------:R-:W2:Y:S04]  /*75120*/  LDL.LU R42, [R1+0x7c8] ;  /* 0x0007c800012a7983 */ /* 0x000ea80000300800 */
[----:B------:R-:W2:Y:S01]  /*75130*/  LDL.LU R43, [R1+0x7cc] ;  /* 0x0007cc00012b7983 */ /* 0x000ea20000300800 */
[----:B------:R-:W-:Y:S03]  /*75140*/  HMMA.1688.F32.TF32 R32, R72, R240, R32 ;  /* 0x000000f04820723c */ /* 0x000fe60000081020 */
        /* <DEDUP_REMOVED lines=8> */
[----:B---3--:R-:W-:Y:S03]  /*751d0*/  HMMA.1688.F32.TF32 R4, R4, R244, R248 ;  /* 0x000000f40404723c */ /* 0x008fe600000810f8 */
        /* <DEDUP_REMOVED lines=11> */
[----:B--2---:R-:W-:-:S15]  /*75290*/  HMMA.1688.F32.TF32 R8, R72, R216, R40 ;  /* 0x000000d84808723c */ /* 0x004fde0000081028 */
[----:B------:R-:W-:-:S08]  /*752a0*/  NOP ;  /* 0x0000000000007918 */ /* 0x000fd00000000000 */
[----:B------:R-:W-:Y:S04]  /*752b0*/  STL.64 [R1+0x4308], R10 ;  /* 0x0043080a01007387 */ /* 0x000fe80000100a00 */
[----:B------:R-:W-:Y:S04]  /*752c0*/  STL.64 [R1+0x4300], R8 ;  /* 0x0043000801007387 */ /* 0x000fe80000100a00 */
[----:B------:R-:W-:Y:S04]  /*752d0*/  STL.64 [R1+0x4318], R14 ;  /* 0x0043180e01007387 */ /* 0x000fe80000100a00 */
[----:B------:R-:W-:Y:S01]  /*752e0*/  STL.64 [R1+0x4310], R12 ;  /* 0x0043100c01007387 */ /* 0x000fe20000100a00 */
[C---:B---3--:R-:W-:Y:S06]  /*752f0*/  HMMA.1688.F32.TF32 R16, R72.reuse, R224, R248 ;  /* 0x000000e04810723c */ /* 0x048fec00000810f8 */
[C---:B------:R-:W-:Y:S06]  /*75300*/  HMMA.1688.F32.TF32 R20, R72.reuse, R228, R20 ;  /* 0x000000e44814723c */ /* 0x040fec0000081014 */
[----:B------:R-:W-:Y:S11]  /*75310*/  HMMA.1688.F32.TF32 R24, R72, R232, R24 ;  /* 0x000000e84818723c */ /* 0x000ff60000081018 */
        /* <DEDUP_REMOVED lines=85> */
[----:B------:R-:W-:Y:S01]  /*75870*/  STL.64 [R1+0x4360], R32 ;  /* 0x0043602001007387 */ /* 0x000fe20000100a00 */
[----:B-1----:R-:W-:Y:S06]  /*75880*/  HMMA.1688.F32.TF32 R140, R168, R216, R36 ;  /* 0x000000d8a88c723c */ /* 0x002fec0000081024 */
[C---:B---3--:R-:W-:Y:S06]  /*75890*/  HMMA.1688.F32.TF32 R132, R136.reuse, R240, R44 ;  /* 0x000000f08884723c */ /* 0x048fec000008102c */
[C---:B----4-:R-:W-:Y:S06]  /*758a0*/  HMMA.1688.F32.TF32 R128, R136.reuse, R236, R48 ;  /* 0x000000ec8880723c */ /* 0x050fec0000081030 */
[C---:B--2---:R-:W-:Y:S06]  /*758b0*/  HMMA.1688.F32.TF32 R124, R136.reuse, R232, R52 ;  /* 0x000000e8887c723c */ /* 0x044fec0000081034 */
[----:B------:R-:W-:Y:S06]  /*758c0*/  HMMA.1688.F32.TF32 R116, R136, R224, R60 ;  /* 0x000000e08874723c */ /* 0x000fec000008103c */
[C---:B------:R-:W-:Y:S06]  /*758d0*/  HMMA.1688.F32.TF32 R92, R104.reuse, R232, R92 ;  /* 0x000000e8685c723c */ /* 0x040fec000008105c */
[----:B------:R-:W-:Y:S06]  /*758e0*/  HMMA.1688.F32.TF32 R76, R104, R216, R76 ;  /* 0x000000d8684c723c */ /* 0x000fec000008104c */
[----:B------:R-:W-:Y:S06]  /*758f0*/  HMMA.1688.F32.TF32 R72, R72, R244, R112 ;  /* 0x000000f44848723c */ /* 0x000fec0000081070 */
[C---:B------:R-:W-:Y:S06]  /*75900*/  HMMA.1688.F32.TF32 R80, R104.reuse, R220, R80 ;  /* 0x000000dc6850723c */ /* 0x040fec0000081050 */
[C---:B------:R-:W-:Y:S11]  /*75910*/  HMMA.1688.F32.TF32 R84, R104.reuse, R224, R84 ;  /* 0x000000e06854723c */ /* 0x040ff60000081054 */
[----:B------:R-:W-:Y:S01]  /*75920*/  STL.64 [R1+0x4378], R74 ;  /* 0x0043784a01007387 */ /* 0x000fe20000100a00 */
[C---:B------:R-:W-:Y:S03]  /*75930*/  HMMA.1688.F32.TF32 R88, R104.reuse, R228, R88 ;  /* 0x000000e46858723c */ /* 0x040fe60000081058 */
        /* <DEDUP_REMOVED lines=9> */
[----:B------:R-:W-:Y:S01]  /*759d0*/  STL.64 [R1+0x43b0], R88 ;  /* 0x0043b05801007387 */ /* 0x000fe20000100a00 */
[C---:B------:R-:W-:Y:S03]  /*759e0*/  HMMA.1688.F32.TF32 R100, R104.reuse, R240, R100 ;  /* 0x000000f06864723c */ /* 0x040fe60000081064 */
[----:B------:R-:W-:Y:S03]  /*759f0*/  STL.64 [R1+0x43c8], R94 ;  /* 0x0043c85e01007387 */ /* 0x000fe60000100a00 */
[----:B------:R-:W-:Y:S01]  /*75a00*/  HMMA.1688.F32.TF32 R104, R104, R244, R108 ;  /* 0x000000f46868723c */ /* 0x000fe2000008106c */
[----:B------:R-:W-:Y:S04]  /*75a10*/  STL.64 [R1+0x43c0], R92 ;  /* 0x0043c05c01007387 */ /* 0x000fe80000100a00 */
[----:B------:R-:W2:Y:S01]  /*75a20*/  LDL.LU R44, [R1+0x3e0] ;  /* 0x0003e000012c7983 */ /* 0x000ea20000300800 */
[C---:B------:R-:W-:Y:S03]  /*75a30*/  HMMA.1688.F32.TF32 R108, R136.reuse, R216, R68 ;  /* 0x000000d8886c723c */ /* 0x040fe60000081044 */
[----:B------:R-:W2:Y:S03]  /*75a40*/  LDL.LU R45, [R1+0x3e4] ;  /* 0x0003e400012d7983 */ /* 0x000ea60000300800 */
[C---:B------:R-:W-:Y:S01]  /*75a50*/  HMMA.1688.F32.TF32 R112, R136.reuse, R220, R64 ;  /* 0x000000dc8870723c */ /* 0x040fe20000081040 */
[----:B------:R-:W2:Y:S04]  /*75a60*/  LDL.LU R46, [R1+0x3e8] ;  /* 0x0003e800012e7983 */ /* 0x000ea80000300800 */
[----:B------:R-:W2:Y:S01]  /*75a70*/  LDL.LU R47, [R1+0x3ec] ;  /* 0x0003ec00012f7983 */ /* 0x000ea20000300800 */
[C---:B------:R-:W-:Y:S06]  /*75a80*/  HMMA.1688.F32.TF32 R120, R136.reuse, R228, R56 ;  /* 0x000000e48878723c */ /* 0x040fec0000081038 */
[----:B------:R-:W-:Y:S07]  /*75a90*/  HMMA.1688.F32.TF32 R136, R136, R244, R40 ;  /* 0x000000f48888723c */ /* 0x000fee0000081028 */
[----:B------:R-:W-:Y:S01]  /*75aa0*/  IMAD.MOV.U32 R43, RZ, RZ, R204 ;  /* 0x000000ffff2b7224 */ /* 0x000fe200078e00cc */
[----:B------:R-:W-:Y:S01]  /*75ab0*/  MOV R42, R205 ;  /* 0x000000cd002a7202 */ /* 0x000fe20000000f00 */
[----:B------:R-:W3:Y:S01]  /*75ac0*/  LDL.LU R204, [R1+0x470] ;  /* 0x0004700001cc7983 */ /* 0x000ee20000300800 */
[----:B------:R-:W-:Y:S01]  /*75ad0*/  IMAD.MOV.U32 R41, RZ, RZ, R206 ;  /* 0x000000ffff297224 */ /* 0x000fe200078e00ce */
[----:B------:R-:W-:-:S02]  /*75ae0*/  MOV R40, R207 ;  /* 0x000000cf00287202 */ /* 0x000fc40000000f00 */
        /* <DEDUP_REMOVED lines=49> */
[----:B------:R-:W3:Y:S01]  /*75e00*/  LDL.LU R249, [R1+0x3a4] ;  /* 0x0003a40001f97983 */ /* 0x000ee20000300800 */
[----:B------:R-:W-:Y:S01]  /*75e10*/  MOV R250, R218 ;  /* 0x000000da00fa7202 */ /* 0x000fe20000000f00 */
[----:B------:R-:W-:-:S02]  /*75e20*/  IMAD.MOV.U32 R251, RZ, RZ, R219 ;  /* 0x000000fffffb7224 */ /* 0x000fc400078e00db */
[----:B------:R-:W3:Y:S04]  /*75e30*/  LDL.LU R218, [R1+0x4464] ;  /* 0x0044640001da7983 */ /* 0x000ee80000300800 */
[----:B------:R-:W3:Y:S01]  /*75e40*/  LDL.LU R219, [R1+0x4460] ;  /* 0x0044600001db7983 */ /* 0x000ee20000300800 */
[----:B------:R-:W-:Y:S01]  /*75e50*/  MOV R180, R215 ;  /* 0x000000d700b47202 */ /* 0x000fe20000000f00 */
[----:B------:R-:W-:Y:S01]  /*75e60*/  IMAD.MOV.U32 R181, RZ, RZ, R214 ;  /* 0x000000ffffb57224 */ /* 0x000fe200078e00d6 */
[C---:B----4-:R-:W-:Y:S01]  /*75e70*/  HMMA.1688.F32.TF32 R164, R168.reuse, R240, R36 ;  /* 0x000000f0a8a4723c */ /* 0x050fe20000081024 */
[----:B------:R-:W-:Y:S04]  /*75e80*/  LDS R36, [R3+UR12+0x18380] ;  /* 0x0183800c03247984 */ /* 0x000fe80008000800 */
[----:B------:R-:W-:Y:S04]  /*75e90*/  LDS R38, [R3+UR12+0x19380] ;  /* 0x0193800c03267984 */ /* 0x000fe80008000800 */
[----:B------:R-:W-:Y:S04]  /*75ea0*/  LDS R37, [R252+UR12+0x18380] ;  /* 0x0183800cfc257984 */ /* 0x000fe80008000800 */
[----:B------:R-:W3:Y:S01]  /*75eb0*/  LDS R39, [R252+UR12+0x19380] ;  /* 0x0193800cfc277984 */ /* 0x000ee20008000800 */
[----:B--2---:R-:W-:Y:S03]  /*75ec0*/  HMMA.1688.F32.TF32 R160, R168, R236, R48 ;  /* 0x000000eca8a0723c */ /* 0x004fe60000081030 */
[----:B------:R-:W-:Y:S04]  /*75ed0*/  LDS R48, [R0+UR12+0x1a000] ;  /* 0x01a0000c00307984 */ /* 0x000fe80008000800 */
[----:B------:R-:W-:Y:S04]  /*75ee0*/  LDS R50, [R0+UR12+0x1b000] ;  /* 0x01b0000c00327984 */ /* 0x000fe80008000800 */
[----:B------:R-:W-:Y:S04]  /*75ef0*/  LDS R49, [R2+UR12+0x1a000] ;  /* 0x01a0000c02317984 */ /* 0x000fe80008000800 */
[----:B------:R-:W1:Y:S01]  /*75f00*/  LDS R51, [R2+UR12+0x1b000] ;  /* 0x01b0000c02337984 */ /* 0x000e620008000800 */
[C---:B---3--:R-:W-:Y:S06]  /*75f10*/  HMMA.1688.F32.TF32 R4, R36.reuse, R224, R64 ;  /* 0x000000e02404723c */ /* 0x048fec0000081040 */
[C---:B------:R-:W-:Y:S06]  /*75f20*/  HMMA.1688.F32.TF32 R8, R36.reuse, R220, R68 ;  /* 0x000000dc2408723c */ /* 0x040fec0000081044 */
[----:B------:R-:W-:-:S15]  /*75f30*/  HMMA.1688.F32.TF32 R12, R36, R216, R176 ;  /* 0x000000d8240c723c */ /* 0x000fde00000810b0 */
[----:B------:R-:W-:-:S08]  /*75f40*/  NOP ;  /* 0x0000000000007918 */ /* 0x000fd00000000000 */
        /* <DEDUP_REMOVED lines=17> */
[----:B-1----:R-:W-:Y:S09]  /*76060*/  HMMA.1688.F32.TF32 R4, R48, R218, R248 ;  /* 0x000000da3004723c */ /* 0x002ff200000810f8 */
[----:B------:R-:W-:Y:S04]  /*76070*/  STL.64 [R1+0x230], R12 ;  /* 0x0002300c01007387 */ /* 0x000fe80000100a00 */
[----:B------:R-:W-:Y:S04]  /*76080*/  STL.64 [R1+0x238], R14 ;  /* 0x0002380e01007387 */ /* 0x000fe80000100a00 */
[----:B------:R1:W-:Y:S04]  /*76090*/  STL.64 [R1+0x30], R8 ;  /* 0x0000300801007387 */ /* 0x0003e80000100a00 */
[----:B------:R2:W-:Y:S04]  /*760a0*/  STL.64 [R1+0x38], R10 ;  /* 0x0000380a01007387 */ /* 0x0005e80000100a00 */
[----:B------:R-:W3:Y:S04]  /*760b0*/  LDL.LU R215, [R1+0x445c] ;  /* 0x00445c0001d77983 */ /* 0x000ee80000300800 */
[----:B------:R4:W-:Y:S04]  /*760c0*/  STL.64 [R1+0x20], R4 ;  /* 0x0000200401007387 */ /* 0x0009e80000100a00 */
[----:B------:R4:W-:Y:S04]  /*760d0*/  STL.64 [R1+0x28], R6 ;  /* 0x0000280601007387 */ /* 0x0009e80000100a00 */
[----:B------:R-:W2:Y:S01]  /*760e0*/  LDL.LU R214, [R1+0x4458] ;  /* 0x0044580001d67983 */ /* 0x000ea20000300800 */
        /* <DEDUP_REMOVED lines=17> */
[----:B------:R-:W4:Y:S01]  /*76200*/  LDL.LU R242, [R1+0x4438] ;  /* 0x0044380001f27983 */ /* 0x000f220000300800 */
[----:B------:R-:W-:-:S03]  /*76210*/  MOV R198, R208 ;  /* 0x000000d000c67202 */ /* 0x000fc60000000f00 */
[----:B------:R-:W4:Y:S01]  /*76220*/  LDL.LU R212, [R1+0x4434] ;  /* 0x0044340001d47983 */ /* 0x000f220000300800 */
[----:B------:R-:W-:-:S03]  /*76230*/  IMAD.MOV.U32 R199, RZ, RZ, R209 ;  /* 0x000000ffffc77224 */ /* 0x000fc600078e00d1 */
[----:B------:R-:W4:Y:S01]  /*76240*/  LDL.LU R213, [R1+0x4430] ;  /* 0x0044300001d57983 */ /* 0x000f220000300800 */
[----:B---3--:R-:W-:Y:S01]  /*76250*/  IMAD.MOV.U32 R197, RZ, RZ, R215 ;  /* 0x000000ffffc57224 */ /* 0x008fe200078e00d7 */
[----:B--2---:R-:W-:Y:S02]  /*76260*/  MOV R196, R214 ;  /* 0x000000d600c47202 */ /* 0x004fe40000000f00 */
[----:B------:R-:W2:Y:S04]  /*76270*/  LDL.LU R214, [R1+0x442c] ;  /* 0x00442c0001d67983 */ /* 0x000ea80000300800 */
[----:B------:R-:W2:Y:S04]  /*76280*/  LDL.LU R215, [R1+0x4428] ;  /* 0x0044280001d77983 */ /* 0x000ea80000300800 */
[----:B------:R-:W3:Y:S04]  /*76290*/  LDL.LU R208, [R1+0x4424] ;  /* 0x0044240001d07983 */ /* 0x000ee80000300800 */
[----:B------:R-:W4:Y:S04]  /*762a0*/  LDL.LU R209, [R1+0x4420] ;  /* 0x0044200001d17983 */ /* 0x000f280000300800 */
[----:B-1----:R-:W2:Y:S04]  /*762b0*/  LDL.LU R8, [R1+0x6c0] ;  /* 0x0006c00001087983 */ /* 0x002ea80000300800 */
[----:B------:R-:W2:Y:S04]  /*762c0*/  LDL.LU R9, [R1+0x6c4] ;  /* 0x0006c40001097983 */ /* 0x000ea80000300800 */
[----:B------:R-:W2:Y:S04]  /*762d0*/  LDL.LU R10, [R1+0x6c8] ;  /* 0x0006c800010a7983 */ /* 0x000ea80000300800 */
[----:B------:R-:W2:Y:S04]  /*762e0*/  LDL.LU R11, [R1+0x6cc] ;  /* 0x0006cc00010b7983 */ /* 0x000ea80000300800 */
[----:B------:R-:W2:Y:S04]  /*762f0*/  LDL.LU R12, [R1+0x5c0] ;  /* 0x0005c000010c7983 */ /* 0x000ea80000300800 */
[----:B------:R-:W2:Y:S01]  /*76300*/  LDL.LU R13, [R1+0x5c4] ;  /* 0x0005c400010d7983 */ /* 0x000ea20000300800 */
[----:B---3--:R-:W-:Y:S01]  /*76310*/  IMAD.MOV.U32 R15, RZ, RZ, R208 ;  /* 0x000000ffff0f7224 */ /* 0x008fe200078e00d0 */
[----:B----4-:R-:W-:-:S02]  /*76320*/  MOV R14, R209 ;  /* 0x000000d1000e7202 */ /* 0x010fc40000000f00 */
        /* <DEDUP_REMOVED lines=59> */
[----:B------:R-:W-:-:S02]  /*766e0*/  IMAD.MOV.U32 R179, RZ, RZ, R235 ;  /* 0x000000ffffb37224 */ /* 0x000fc400078e00eb */
[----:B---3--:R-:W-:Y:S01]  /*766f0*/  IMAD.MOV.U32 R67, RZ, RZ, R209 ;  /* 0x000000ffff437224 */ /* 0x008fe200078e00d1 */
[----:B----4-:R-:W-:Y:S02]  /*76700*/  MOV R66, R208 ;  /* 0x000000d000427202 */ /* 0x010fe40000000f00 */
[----:B------:R-:W3:Y:S04]  /*76710*/  LDL.LU R208, [R1+0x4414] ;  /* 0x0044140001d07983 */ /* 0x000ee80000300800 */
[----:B------:R-:W3:Y:S04]  /*76720*/  LDL.LU R209, [R1+0x4410] ;  /* 0x0044100001d17983 */ /* 0x000ee80000300800 */
[----:B------:R-:W3:Y:S04]  /*76730*/  LDL.LU R210, [R1+0x440c] ;  /* 0x00440c0001d27983 */ /* 0x000ee80000300800 */
[----:B------:R-:W3:Y:S04]  /*76740*/  LDL.LU R211, [R1+0x4408] ;  /* 0x0044080001d37983 */ /* 0x000ee80000300800 */
[----:B------:R-:W4:Y:S04]  /*76750*/  LDL.LU R246, [R1+0x4404] ;  /* 0x0044040001f67983 */ /* 0x000f280000300800 */
[----:B------:R-:W4:Y:S04]  /*76760*/  LDL.LU R247, [R1+0x4400] ;  /* 0x0044000001f77983 */ /* 0x000f280000300800 */
[----:B------:R-:W2:Y:S04]  /*76770*/  LDL.LU R242, [R1+0x43fc] ;  /* 0x0043fc0001f27983 */ /* 0x000ea80000300800 */
[----:B------:R-:W2:Y:S04]  /*76780*/  LDL.LU R243, [R1+0x43f8] ;  /* 0x0043f80001f37983 */ /* 0x000ea80000300800 */
[----:B------:R-:W3:Y:S04]  /*76790*/  LDL.LU R230, [R1+0x43f4] ;  /* 0x0043f40001e67983 */ /* 0x000ee80000300800 */
        /* <DEDUP_REMOVED lines=8> */
[----:B------:R-:W3:Y:S01]  /*76820*/  LDL.LU R235, [R1+0x43d0] ;  /* 0x0043d00001eb7983 */ /* 0x000ee20000300800 */
[C---:B------:R-:W-:Y:S06]  /*76830*/  HMMA.1688.F32.TF32 R148, R168.reuse, R224, R148 ;  /* 0x000000e0a894723c */ /* 0x040fec0000081094 */
[C---:B------:R-:W-:Y:S06]  /*76840*/  HMMA.1688.F32.TF32 R152, R168.reuse, R228, R152 ;  /* 0x000000e4a898723c */ /* 0x040fec0000081098 */
[C---:B------:R-:W-:Y:S06]  /*76850*/  HMMA.1688.F32.TF32 R156, R168.reuse, R232, R156 ;  /* 0x000000e8a89c723c */ /* 0x040fec000008109c */
[----:B------:R-:W-:Y:S01]  /*76860*/  HMMA.1688.F32.TF32 R168, R168, R244, R204 ;  /* 0x000000f4a8a8723c */ /* 0x000fe200000810cc */
[----:B------:R-:W-:Y:S04]  /*76870*/  LDS R204, [R3+UR12+0x1a000] ;  /* 0x01a0000c03cc7984 */ /* 0x000fe80008000800 */
[----:B------:R-:W-:Y:S04]  /*76880*/  LDS R206, [R3+UR12+0x1b000] ;  /* 0x01b0000c03ce7984 */ /* 0x000fe80008000800 */
[----:B------:R-:W-:Y:S04]  /*76890*/  LDS R205, [R252+UR12+0x1a000] ;  /* 0x01a0000cfccd7984 */ /* 0x000fe80008000800 */
[----:B------:R-:W2:Y:S02]  /*768a0*/  LDS R207, [R252+UR12+0x1b000] ;  /* 0x01b0000cfccf7984 */ /* 0x000ea40008000800 */
[----:B--2---:R-:W-:Y:S06]  /*768b0*/  HMMA.1688.F32.TF32 R8, R204, R242, R8 ;  /* 0x000000f2cc08723c */ /* 0x004fec0000081008 */
[C---:B----4-:R-:W-:Y:S06]  /*768c0*/  HMMA.1688.F32.TF32 R20, R48.reuse, R226, R20 ;  /* 0x000000e23014723c */ /* 0x050fec0000081014 */
[C---:B---3--:R-:W-:Y:S06]  /*768d0*/  HMMA.1688.F32.TF32 R24, R48.reuse, R222, R24 ;  /* 0x000000de3018723c */ /* 0x048fec0000081018 */
[----:B------:R-:W-:Y:S06]  /*768e0*/  HMMA.1688.F32.TF32 R248, R48, R230, R248 ;  /* 0x000000e630f8723c */ /* 0x000fec00000810f8 */
[----:B------:R-:W-:Y:S11]  /*768f0*/  HMMA.1688.F32.TF32 R12, R204, R238, R12 ;  /* 0x000000eecc0c723c */ /* 0x000ff6000008100c */
[----:B------:R-:W-:Y:S04]  /*76900*/  STL.64 [R1+0x10], R24 ;  /* 0x0000101801007387 */ /* 0x000fe80000100a00 */
[----:B------:R-:W-:Y:S04]  /*76910*/  STL.64 [R1+0x18], R26 ;  /* 0x0000181a01007387 */ /* 0x000fe80000100a00 */
[----:B------:R1:W-:Y:S04]  /*76920*/  STL [R1+0x427c], R248 ;  /* 0x00427cf801007387 */ /* 0x0003e80000100800 */
[----:B------:R-:W-:Y:S04]  /*76930*/  STL.64 [R1], R20 ;  /* 0x0000001401007387 */ /* 0x000fe80000100a00 */
[----:B------:R-:W-:Y:S04]  /*76940*/  STL.64 [R1+0x8], R22 ;  /* 0x0000081601007387 */ /* 0x000fe80000100a00 */
[----:B------:R2:W-:Y:S04]  /*76950*/  STL [R1+0x4278], R249 ;  /* 0x004278f901007387 */ /* 0x0005e80000100800 */
[----:B------:R3:W-:Y:S04]  /*76960*/  STL [R1+0x4274], R250 ;  /* 0x004274fa01007387 */ /* 0x0007e80000100800 */
[----:B------:R4:W-:Y:S04]  /*76970*/  STL [R1+0x4270], R251 ;  /* 0x004270fb01007387 */ /* 0x0009e80000100800 */
[----:B------:R-:W-:Y:S01]  /*76980*/  STL.64 [R1+0x40], R12 ;  /* 0x0000400c01007387 */ /* 0x000fe20000100a00 */
[----:B-1----:R-:W-:-:S03]  /*76990*/  MOV R248, R8 ;  /* 0x0000000800f87202 */ /* 0x002fc60000000f00 */
[----:B------:R1:W-:Y:S01]  /*769a0*/  STL.64 [R1+0x48], R14 ;  /* 0x0000480e01007387 */ /* 0x0003e20000100a00 */
[----:B--2---:R-:W-:Y:S01]  /*769b0*/  IMAD.MOV.U32 R249, RZ, RZ, R9 ;  /* 0x000000fffff97224 */ /* 0x004fe200078e0009 */
[----:B---3--:R-:W-:Y:S01]  /*769c0*/  MOV R250, R10 ;  /* 0x0000000a00fa7202 */ /* 0x008fe20000000f00 */
[----:B----4-:R-:W-:Y:S02]  /*769d0*/  IMAD.MOV.U32 R251, RZ, RZ, R11 ;  /* 0x000000fffffb7224 */ /* 0x010fe400078e000b */
[----:B------:R-:W-:Y:S06]  /*769e0*/  HMMA.1688.F32.TF32 R8, R172, R218, R4 ;  /* 0x000000daac08723c */ /* 0x000fec0000081004 */
[----:B-1----:R-:W-:Y:S01]  /*769f0*/  HMMA.1688.F32.TF32 R12, R204, R246, R212 ;  /* 0x000000f6cc0c723c */ /* 0x002fe200000810d4 */
[----:B------:R-:W-:Y:S04]  /*76a00*/  LDS R212, [R0+UR12+0x1a180] ;  /* 0x01a1800c00d47984 */ /* 0x000fe80008000800 */
[----:B------:R-:W-:Y:S01]  /*76a10*/  LDS R214, [R0+UR12+0x1b180] ;  /* 0x01b1800c00d67984 */ /* 0x000fe20008000800 */
[----:B------:R-:W-:Y:S03]  /*76a20*/  HMMA.1688.F32.TF32 R4, R172, R222, R200 ;  /* 0x000000deac04723c */ /* 0x000fe600000810c8 */
[----:B------:R-:W-:Y:S03]  /*76a30*/  LDS R213, [R2+UR12+0x1a180] ;  /* 0x01a1800c02d57984 */ /* 0x000fe60008000800 */
[----:B------:R-:W-:Y:S01]  /*76a40*/  HMMA.1688.F32.TF32 R36, R48, R234, R16 ;  /* 0x000000ea3024723c */ /* 0x000fe20000081010 */
[----:B------:R-:W-:Y:S10]  /*76a50*/  LDS R215, [R2+UR12+0x1b180] ;  /* 0x01b1800c02d77984 */ /* 0x000ff40008000800 */
        /* <DEDUP_REMOVED lines=17> */
[----:B-1----:R-:W-:Y:S01]  /*76b70*/  HMMA.1688.F32.TF32 R4, R172, R246, R176 ;  /* 0x000000f6ac04723c */ /* 0x002fe200000810b0 */
[----:B------:R-:W-:Y:S04]  /*76b80*/  LDS R172, [R3+UR12+0x1a080] ;  /* 0x01a0800c03ac7984 */ /* 0x000fe80008000800 */
[----:B------:R-:W-:Y:S04]  /*76b90*/  LDS R174, [R3+UR12+0x1b080] ;  /* 0x01b0800c03ae7984 */ /* 0x000fe80008000800 */
[----:B------:R-:W-:Y:S04]  /*76ba0*/  STL.64 [R1+0x130], R12 ;  /* 0x0001300c01007387 */ /* 0x000fe80000100a00 */
[----:B------:R-:W-:Y:S04]  /*76bb0*/  STL.64 [R1+0x138], R14 ;  /* 0x0001380e01007387 */ /* 0x000fe80000100a00 */
[----:B------:R-:W2:Y:S04]  /*76bc0*/  LDL.LU R176, [R1+0x510] ;  /* 0x0005100001b07983 */ /* 0x000ea80000300800 */
[----:B------:R-:W-:Y:S04]  /*76bd0*/  STL.64 [R1+0x150], R8 ;  /* 0x0001500801007387 */ /* 0x000fe80000100a00 */
[----:B------:R-:W-:Y:S04]  /*76be0*/  STL.64 [R1+0x158], R10 ;  /* 0x0001580a01007387 */ /* 0x000fe80000100a00 */
[----:B------:R1:W-:Y:S04]  /*76bf0*/  STL.64 [R1+0x140], R4 ;  /* 0x0001400401007387 */ /* 0x0003e80000100a00 */
[----:B------:R3:W-:Y:S04]  /*76c00*/  STL.64 [R1+0x148], R6 ;  /* 0x0001480601007387 */ /* 0x0007e80000100a00 */
        /* <DEDUP_REMOVED lines=23> */
[----:B-1----:R-:W2:Y:S04]  /*76d80*/  LDL.LU R4, [R1+0x5e0] ;  /* 0x0005e00001047983 */ /* 0x002ea80000300800 */
[----:B------:R-:W2:Y:S04]  /*76d90*/  LDL.LU R5, [R1+0x5e4] ;  /* 0x0005e40001057983 */ /* 0x000ea80000300800 */
[----:B---3--:R-:W2:Y:S04]  /*76da0*/  LDL.LU R6, [R1+0x5e8] ;  /* 0x0005e80001067983 */ /* 0x008ea80000300800 */
        /* <DEDUP_REMOVED lines=58> */
[----:B------:R-:W2:Y:S01]  /*77150*/  LDS R175, [R252+UR12+0x1b080] ;  /* 0x01b0800cfcaf7984 */ /* 0x000ea20008000800 */
        /* <DEDUP_REMOVED lines=9> */
[C---:B------:R-:W-:Y:S06]  /*771f0*/  HMMA.1688.F32.TF32 R40, R48.reuse, R238, R40 ;  /* 0x000000ee3028723c */ /* 0x040fec0000081028 */
[C---:B------:R-:W-:Y:S06]  /*77200*/  HMMA.1688.F32.TF32 R44, R48.reuse, R242, R44 ;  /* 0x000000f2302c723c */ /* 0x040fec000008102c */
[----:B------:R-:W-:Y:S01]  /*77210*/  HMMA.1688.F32.TF32 R48, R48, R246, R208 ;  /* 0x000000f63030723c */ /* 0x000fe200000810d0 */
[----:B------:R-:W-:Y:S04]  /*77220*/  LDS R208, [R3+UR12+0x1a100] ;  /* 0x01a1000c03d07984 */ /* 0x000fe80008000800 */
[----:B------:R-:W-:Y:S04]  /*77230*/  LDS R210, [R3+UR12+0x1b100] ;  /* 0x01b1000c03d27984 */ /* 0x000fe80008000800 */
[----:B------:R-:W-:Y:S04]  /*77240*/  LDS R209, [R252+UR12+0x1a100] ;  /* 0x01a1000cfcd17984 */ /* 0x000fe80008000800 */
[----:B------:R-:W1:Y:S01]  /*77250*/  LDS R211, [R252+UR12+0x1b100] ;  /* 0x01b1000cfcd37984 */ /* 0x000e620008000800 */
[C---:B--2---:R-:W-:Y:S06]  /*77260*/  HMMA.1688.F32.TF32 R72, R172.reuse, R238, R72 ;  /* 0x000000eeac48723c */ /* 0x044fec0000081048 */
[C---:B---3--:R-:W-:Y:S06]  /*77270*/  HMMA.1688.F32.TF32 R76, R172.reuse, R234, R76 ;  /* 0x000000eaac4c723c */ /* 0x048fec000008104c */
[C---:B----4-:R-:W-:Y:S06]  /*77280*/  HMMA.1688.F32.TF32 R80, R172.reuse, R230, R80 ;  /* 0x000000e6ac50723c */ /* 0x050fec0000081050 */
[C---:B------:R-:W-:Y:S06]  /*77290*/  HMMA.1688.F32.TF32 R88, R172.reuse, R222, R88 ;  /* 0x000000deac58723c */ /* 0x040fec0000081058 */
[C---:B------:R-:W-:Y:S06]  /*772a0*/  HMMA.1688.F32.TF32 R92, R172.reuse, R218, R92 ;  /* 0x000000daac5c723c */ /* 0x040fec000008105c */
[----:B------:R-:W-:-:S15]  /*772b0*/  HMMA.1688.F32.TF32 R84, R172, R226, R84 ;  /* 0x000000e2ac54723c */ /* 0x000fde0000081054 */
[----:B------:R-:W-:-:S02]  /*772c0*/  NOP ;  /* 0x0000000000007918 */ /* 0x000fc40000000000 */
[----:B------:R-:W-:Y:S04]  /*772d0*/  STL.64 [R1+0x880], R92 ;  /* 0x0008805c01007387 */ /* 0x000fe80000100a00 */
[----:B------:R2:W-:Y:S04]  /*772e0*/  STL.64 [R1+0x888], R94 ;  /* 0x0008885e01007387 */ /* 0x0005e80000100a00 */
        /* <DEDUP_REMOVED lines=27> */
[----:B------:R-:W1:Y:S05]  /*774a0*/  LDS R175, [R252+UR12+0x1b180] ;  /* 0x01b1800cfcaf7984 */ /* 0x000e6a0008000800 */
[C---:B------:R-:W-:Y:S06]  /*774b0*/  HMMA.1688.F32.TF32 R20, R204.reuse, R226, R16 ;  /* 0x000000e2cc14723c */ /* 0x040fec0000081010 */
[C---:B------:R-:W-:Y:S06]  /*774c0*/  HMMA.1688.F32.TF32 R16, R204.reuse, R230, R12 ;  /* 0x000000e6cc10723c */ /* 0x040fec000008100c */
        /* <DEDUP_REMOVED lines=38> */
[----:B------:R-:W-:Y:S04]  /*77730*/  STL.64 [R1+0x568], R14 ;  /* 0x0005680e01007387 */ /* 0x000fe80000100a00 */
[----:B------:R-:W4:Y:S04]  /*77740*/  LDL.LU R180, [R1+0x400] ;  /* 0x0004000001b47983 */ /* 0x000f280000300800 */
[----:B------:R-:W-:Y:S04]  /*77750*/  STL.64 [R1+0x550], R8 ;  /* 0x0005500801007387 */ /* 0x000fe80000100a00 */
[----:B------:R-:W-:Y:S04]  /*77760*/  STL.64 [R1+0x558], R10 ;  /* 0x0005580a01007387 */ /* 0x000fe80000100a00 */
[----:B------:R1:W-:Y:S04]  /*77770*/  STL.64 [R1+0x540], R4 ;  /* 0x0005400401007387 */ /* 0x0003e80000100a00 */
[----:B------:R1:W-:Y:S04]  /*77780*/  STL.64 [R1+0x548], R6 ;  /* 0x0005480601007387 */ /* 0x0003e80000100a00 */
        /* <DEDUP_REMOVED lines=43> */
[C---:B---3--:R-:W-:Y:S06]  /*77a40*/  HMMA.1688.F32.TF32 R20, R208.reuse, R238, R192 ;  /* 0x000000eed014723c */ /* 0x048fec00000810c0 */
[C---:B--2---:R-:W-:Y:S06]  /*77a50*/  HMMA.1688.F32.TF32 R28, R208.reuse, R242, R188 ;  /* 0x000000f2d01c723c */ /* 0x044fec00000810bc */
[----:B----4-:R-:W-:Y:S01]  /*77a60*/  HMMA.1688.F32.TF32 R24, R208, R246, R184 ;  /* 0x000000f6d018723c */ /* 0x010fe200000810b8 */
[----:B------:R-:W-:Y:S04]  /*77a70*/  LDS R208, [R3+UR12+0x1a200] ;  /* 0x01a2000c03d07984 */ /* 0x000fe80008000800 */
[----:B------:R-:W-:Y:S06]  /*77a80*/  LDS R210, [R3+UR12+0x1b200] ;  /* 0x01b2000c03d27984 */ /* 0x000fec0008000800 */
[----:B------:R-:W-:Y:S04]  /*77a90*/  STL.64 [R1+0x530], R20 ;  /* 0x0005301401007387 */ /* 0x000fe80000100a00 */
[----:B------:R1:W-:Y:S04]  /*77aa0*/  STL.64 [R1+0x538], R22 ;  /* 0x0005381601007387 */ /* 0x0003e80000100a00 */
[----:B------:R-:W-:Y:S04]  /*77ab0*/  LDS R209, [R252+UR12+0x1a200] ;  /* 0x01a2000cfcd17984 */ /* 0x000fe80008000800 */
[----:B------:R-:W2:Y:S01]  /*77ac0*/  LDS R211, [R252+UR12+0x1b200] ;  /* 0x01b2000cfcd37984 */ /* 0x000ea20008000800 */
[C---:B-1----:R-:W-:Y:S03]  /*77ad0*/  HMMA.1688.F32.TF32 R20, R212.reuse, R218, R180 ;  /* 0x000000dad414723c */ /* 0x042fe600000810b4 */
        /* <DEDUP_REMOVED lines=18> */
[C---:B-1----:R-:W-:Y:S03]  /*77c00*/  HMMA.1688.F32.TF32 R20, R212.reuse, R222, R16 ;  /* 0x000000ded414723c */ /* 0x042fe60000081010 */
[----:B------:R-:W3:Y:S03]  /*77c10*/  LDL.LU R180, [R1+0x300] ;  /* 0x0003000001b47983 */ /* 0x000ee60000300800 */
[C---:B------:R-:W-:Y:S01]  /*77c20*/  HMMA.1688.F32.TF32 R16, R212.reuse, R226, R12 ;  /* 0x000000e2d410723c */ /* 0x040fe2000008100c */
[----:B------:R-:W3:Y:S04]  /*77c30*/  LDL.LU R181, [R1+0x304] ;  /* 0x0003040001b57983 */ /* 0x000ee80000300800 */
[----:B------:R-:W3:Y:S01]  /*77c40*/  LDL.LU R182, [R1+0x308] ;  /* 0x0003080001b67983 */ /* 0x000ee20000300800 */
[C---:B------:R-:W-:Y:S03]  /*77c50*/  HMMA.1688.F32.TF32 R12, R212.reuse, R230, R8 ;  /* 0x000000e6d40c723c */ /* 0x040fe60000081008 */
[----:B------:R-:W3:Y:S03]  /*77c60*/  LDL.LU R183, [R1+0x30c] ;  /* 0x00030c0001b77983 */ /* 0x000ee60000300800 */
        /* <DEDUP_REMOVED lines=16> */
[C---:B-1----:R-:W-:Y:S06]  /*77d70*/  HMMA.1688.F32.TF32 R8, R212.reuse, R242, R200 ;  /* 0x000000f2d408723c */ /* 0x042fec00000810c8 */
[----:B------:R-:W-:Y:S01]  /*77d80*/  HMMA.1688.F32.TF32 R4, R212, R246, R196 ;  /* 0x000000f6d404723c */ /* 0x000fe200000810c4 */
[----:B------:R-:W-:Y:S04]  /*77d90*/  LDS R212, [R0+UR12+0x1a280] ;  /* 0x01a2800c00d47984 */ /* 0x000fe80008000800 */
[----:B------:R-:W-:Y:S04]  /*77da0*/  LDS R214, [R0+UR12+0x1b280] ;  /* 0x01b2800c00d67984 */ /* 0x000fe80008000800 */
[----:B------:R-:W-:Y:S04]  /*77db0*/  LDS R213, [R2+UR12+0x1a280] ;  /* 0x01a2800c02d57984 */ /* 0x000fe80008000800 */
[----:B------:R-:W1:Y:S04]  /*77dc0*/  LDS R215, [R2+UR12+0x1b280] ;  /* 0x01b2800c02d77984 */ /* 0x000e680008000800 */
[----:B------:R-:W-:Y:S04]  /*77dd0*/  STL.64 [R1+0x200], R8 ;  /* 0x0002000801007387 */ /* 0x000fe80000100a00 */
[----:B------:R-:W-:Y:S04]  /*77de0*/  STL.64 [R1+0x208], R10 ;  /* 0x0002080a01007387 */ /* 0x000fe80000100a00 */
[----:B------:R-:W-:Y:S04]  /*77df0*/  STL.64 [R1+0x180], R4 ;  /* 0x0001800401007387 */ /* 0x000fe80000100a00 */
[----:B------:R2:W-:Y:S02]  /*77e00*/  STL.64 [R1+0x188], R6 ;  /* 0x0001880601007387 */ /* 0x0005e40000100a00 */
[----:B--2---:R-:W-:-:S15]  /*77e10*/  HMMA.1688.F32.TF32 R4, R172, R218, R192 ;  /* 0x000000daac04723c */ /* 0x004fde00000810c0 */
[----:B------:R-:W-:-:S08]  /*77e20*/  NOP ;  /* 0x0000000000007918 */ /* 0x000fd00000000000 */
[----:B------:R-:W-:Y:S04]  /*77e30*/  STL.64 [R1+0x810], R4 ;  /* 0x0008100401007387 */ /* 0x000fe80000100a00 */
[----:B------:R3:W-:Y:S02]  /*77e40*/  STL.64 [R1+0x818], R6 ;  /* 0x0008180601007387 */ /* 0x0007e40000100a00 */
[C---:B---3--:R-:W-:Y:S06]  /*77e50*/  HMMA.1688.F32.TF32 R4, R172.reuse, R230, R180 ;  /* 0x000000e6ac04723c */ /* 0x048fec00000810b4 */
[C---:B----4-:R-:W-:Y:S06]  /*77e60*/  HMMA.1688.F32.TF32 R12, R172.reuse, R222, R188 ;  /* 0x000000deac0c723c */ /* 0x050fec00000810bc */
[----:B------:R-:W-:-:S12]  /*77e70*/  HMMA.1688.F32.TF32 R8, R172, R226, R184 ;  /* 0x000000e2ac08723c */ /* 0x000fd800000810b8 */
[----:B------:R-:W-:Y:S01]  /*77e80*/  MOV R233, R4 ;  /* 0x0000000400e97202 */ /* 0x000fe20000000f00 */
[----:B------:R-:W-:Y:S01]  /*77e90*/  IMAD.MOV.U32 R232, RZ, RZ, R5 ;  /* 0x000000ffffe87224 */ /* 0x000fe200078e0005 */
[----:B------:R-:W-:Y:S01]  /*77ea0*/  MOV R225, R6 ;  /* 0x0000000600e17202 */ /* 0x000fe20000000f00 */
[----:B------:R-:W-:Y:S02]  /*77eb0*/  IMAD.MOV.U32 R224, RZ, RZ, R7 ;  /* 0x000000ffffe07224 */ /* 0x000fe400078e0007 */
[----:B------:R-:W-:Y:S01]  /*77ec0*/  HMMA.1688.F32.TF32 R4, R172, R234, R176 ;  /* 0x000000eaac04723c */ /* 0x000fe200000810b0 */
        /* <DEDUP_REMOVED lines=8> */
[----:B------:R-:W2:Y:S04]  /*77f50*/  LDL.LU R176, [R1+0x80] ;  /* 0x0000800001b07983 */ /* 0x000ea80000300800 */
        /* <DEDUP_REMOVED lines=13> */
[----:B---3--:R-:W3:Y:S04]  /*78030*/  LDL.LU R4, [R1+0x1b0] ;  /* 0x0001b00001047983 */ /* 0x008ee80000300800 */
[----:B------:R-:W3:Y:S04]  /*78040*/  LDL.LU R5, [R1+0x1b4] ;  /* 0x0001b40001057983 */ /* 0x000ee80000300800 */
[----:B----4-:R-:W3:Y:S04]  /*78050*/  LDL.LU R6, [R1+0x1b8] ;  /* 0x0001b80001067983 */ /* 0x010ee80000300800 */
        /* <DEDUP_REMOVED lines=49> */
[C---:B--2---:R-:W-:Y:S06]  /*78370*/  HMMA.1688.F32.TF32 R200, R204.reuse, R242, R200 ;  /* 0x000000f2ccc8723c */ /* 0x044fec00000810c8 */
[C---:B---3--:R-:W-:Y:S06]  /*78380*/  HMMA.1688.F32.TF32 R4, R204.reuse, R238, R4 ;  /* 0x000000eecc04723c */ /* 0x048fec0000081004 */
[C---:B----4-:R-:W-:Y:S06]  /*78390*/  HMMA.1688.F32.TF32 R8, R204.reuse, R234, R8 ;  /* 0x000000eacc08723c */ /* 0x050fec0000081008 */
[----:B------:R-:W-:Y:S06]  /*783a0*/  HMMA.1688.F32.TF32 R16, R204, R226, R16 ;  /* 0x000000e2cc10723c */ /* 0x000fec0000081010 */
[C---:B------:R-:W-:Y:S06]  /*783b0*/  HMMA.1688.F32.TF32 R72, R172.reuse, R238, R72 ;  /* 0x000000eeac48723c */ /* 0x040fec0000081048 */
[----:B------:R-:W-:Y:S06]  /*783c0*/  HMMA.1688.F32.TF32 R32, R172, R242, R32 ;  /* 0x000000f2ac20723c */ /* 0x000fec0000081020 */
[----:B------:R-:W-:Y:S06]  /*783d0*/  HMMA.1688.F32.TF32 R20, R204, R222, R20 ;  /* 0x000000decc14723c */ /* 0x000fec0000081014 */
[----:B------:R-:W-:Y:S06]  /*783e0*/  HMMA.1688.F32.TF32 R172, R172, R246, R28 ;  /* 0x000000f6acac723c */ /* 0x000fec000008101c */
[----:B------:R-:W-:Y:S01]  /*783f0*/  MOV R232, R74 ;  /* 0x0000004a00e87202 */ /* 0x000fe20000000f00 */
[----:B------:R-:W-:Y:S01]  /*78400*/  IMAD.MOV.U32 R233, RZ, RZ, R75 ;  /* 0x000000ffffe97224 */ /* 0x000fe200078e004b */
[----:B------:R-:W-:Y:S01]  /*78410*/  MOV R224, R72 ;  /* 0x0000004800e07202 */ /* 0x000fe20000000f00 */
[----:B------:R-:W-:Y:S01]  /*78420*/  IMAD.MOV.U32 R225, RZ, RZ, R73 ;  /* 0x000000ffffe17224 */ /* 0x000fe200078e0049 */
[----:B------:R-:W2:Y:S04]  /*78430*/  LDL.LU.64 R74, [R1+0x4378] ;  /* 0x00437800014a7983 */ /* 0x000ea80000300a00 */
[----:B------:R-:W2:Y:S01]  /*78440*/  LDL.LU.64 R72, [R1+0x4370] ;  /* 0x0043700001487983 */ /* 0x000ea20000300a00 */
[C---:B------:R-:W-:Y:S03]  /*78450*/  HMMA.1688.F32.TF32 R24, R204.reuse, R218, R24 ;  /* 0x000000dacc18723c */ /* 0x040fe60000081018 */
[----:B------:R-:W-:Y:S04]  /*78460*/  STL.64 [R1+0x7b0], R32 ;  /* 0x0007b02001007387 */ /* 0x000fe80000100a00 */
[----:B------:R3:W-:Y:S01]  /*78470*/  STL.64 [R1+0x7b8], R34 ;  /* 0x0007b82201007387 */ /* 0x0007e20000100a00 */
[C---:B------:R-:W-:Y:S03]  /*78480*/  HMMA.1688.F32.TF32 R12, R204.reuse, R230, R12 ;  /* 0x000000e6cc0c723c */ /* 0x040fe6000008100c */
[----:B---3--:R-:W3:Y:S04]  /*78490*/  LDL.LU.64 R34, [R1+0x4368] ;  /* 0x0043680001227983 */ /* 0x008ee80000300a00 */
[----:B------:R-:W3:Y:S04]  /*784a0*/  LDL.LU.64 R32, [R1+0x4360] ;  /* 0x0043600001207983 */ /* 0x000ee80000300a00 */
[----:B------:R-:W4:Y:S04]  /*784b0*/  LDL.LU.64 R30, [R1+0x4358] ;  /* 0x00435800011e7983 */ /* 0x000f280000300a00 */
[----:B------:R-:W4:Y:S04]  /*784c0*/  LDL.LU.64 R28, [R1+0x4350] ;  /* 0x00435000011c7983 */ /* 0x000f280000300a00 */
[----:B------:R1:W-:Y:S04]  /*784d0*/  STL.64 [R1+0x640], R172 ;  /* 0x000640ac01007387 */ /* 0x0003e80000100a00 */
[----:B------:R1:W-:Y:S04]  /*784e0*/  STL.64 [R1+0x648], R174 ;  /* 0x000648ae01007387 */ /* 0x0003e80000100a00 */
[----:B-1----:R-:W2:Y:S04]  /*784f0*/  LDL.LU R172, [R1+0x50] ;  /* 0x0000500001ac7983 */ /* 0x002ea80000300800 */
[----:B------:R-:W2:Y:S04]  /*78500*/  LDL.LU R173, [R1+0x54] ;  /* 0x0000540001ad7983 */ /* 0x000ea80000300800 */
[----:B------:R-:W2:Y:S04]  /*78510*/  LDL.LU R174, [R1+0x58] ;  /* 0x0000580001ae7983 */ /* 0x000ea80000300800 */
[----:B------:R-:W2:Y:S04]  /*78520*/  LDL.LU R175, [R1+0x5c] ;  /* 0x00005c0001af7983 */ /* 0x000ea80000300800 */
[----:B------:R-:W-:Y:S04]  /*78530*/  STL.64 [R1+0x630], R24 ;  /* 0x0006301801007387 */ /* 0x000fe80000100a00 */
[----:B------:R1:W-:Y:S01]  /*78540*/  STL.64 [R1+0x638], R26 ;  /* 0x0006381a01007387 */ /* 0x0003e20000100a00 */
[----:B------:R-:W-:Y:S03]  /*78550*/  HMMA.1688.F32.TF32 R204, R204, R246, R196 ;  /* 0x000000f6cccc723c */ /* 0x000fe600000810c4 */
        /* <DEDUP_REMOVED lines=36> */
[C---:B------:R-:W-:Y:S11]  /*787a0*/  HMMA.1688.F32.TF32 R184, R208.reuse, R230, R184 ;  /* 0x000000e6d0b8723c */ /* 0x040ff600000810b8 */
[----:B------:R-:W-:Y:S04]  /*787b0*/  STL.64 [R1+0x2e0], R192 ;  /* 0x0002e0c001007387 */ /* 0x000fe80000100a00 */
[----:B------:R1:W-:Y:S01]  /*787c0*/  STL.64 [R1+0x2e8], R194 ;  /* 0x0002e8c201007387 */ /* 0x0003e20000100a00 */
[C---:B------:R-:W-:Y:S03]  /*787d0*/  HMMA.1688.F32.TF32 R180, R208.reuse, R234, R180 ;  /* 0x000000ead0b4723c */ /* 0x040fe600000810b4 */
[----:B-1----:R-:W4:Y:S04]  /*787e0*/  LDL.LU.64 R194, [R1+0x42c8] ;  /* 0x0042c80001c27983 */ /* 0x002f280000300a00 */
[----:B------:R-:W4:Y:S04]  /*787f0*/  LDL.LU.64 R192, [R1+0x42c0] ;  /* 0x0042c00001c07983 */ /* 0x000f280000300a00 */
[----:B------:R-:W-:Y:S04]  /*78800*/  STL.64 [R1+0x2d0], R188 ;  /* 0x0002d0bc01007387 */ /* 0x000fe80000100a00 */
[----:B------:R1:W-:Y:S01]  /*78810*/  STL.64 [R1+0x2d8], R190 ;  /* 0x0002d8be01007387 */ /* 0x0003e20000100a00 */
[----:B------:R-:W-:Y:S03]  /*78820*/  HMMA.1688.F32.TF32 R176, R208, R238, R176 ;  /* 0x000000eed0b0723c */ /* 0x000fe600000810b0 */
[----:B-1----:R-:W3:Y:S04]  /*78830*/  LDL.LU.64 R190, [R1+0x42b8] ;  /* 0x0042b80001be7983 */ /* 0x002ee80000300a00 */
[----:B------:R-:W3:-:S15]  /*78840*/  LDL.LU.64 R188, [R1+0x42b0] ;  /* 0x0042b00001bc7983 */ /* 0x000ede0000300a00 */
[----:B------:R-:W-:-:S02]  /*78850*/  NOP ;  /* 0x0000000000007918 */ /* 0x000fc40000000000 */
[----:B------:R-:W-:Y:S01]  /*78860*/  MOV R216, R176 ;  /* 0x000000b000d87202 */ /* 0x000fe20000000f00 */
[----:B------:R-:W-:Y:S01]  /*78870*/  IMAD.MOV.U32 R217, RZ, RZ, R177 ;  /* 0x000000ffffd97224 */ /* 0x000fe200078e00b1 */
[----:B--2---:R-:W-:-:S15]  /*78880*/  HMMA.1688.F32.TF32 R204, R208, R226, R204 ;  /* 0x000000e2d0cc723c */ /* 0x004fde00000810cc */
[----:B------:R-:W-:-:S08]  /*78890*/  NOP ;  /* 0x0000000000007918 */ /* 0x000fd00000000000 */
[----:B------:R1:W-:Y:S04]  /*788a0*/  STL [R1+0x425c], R204 ;  /* 0x00425ccc01007387 */ /* 0x0003e80000100800 */
[----:B------:R2:W-:Y:S04]  /*788b0*/  STL [R1+0x4258], R205 ;  /* 0x004258cd01007387 */ /* 0x0005e80000100800 */
[----:B------:R4:W-:Y:S04]  /*788c0*/  STL [R1+0x4254], R206 ;  /* 0x004254ce01007387 */ /* 0x0009e80000100800 */
[----:B------:R4:W-:Y:S04]  /*788d0*/  STL [R1+0x4250], R207 ;  /* 0x004250cf01007387 */ /* 0x0009e80000100800 */
[----:B-1----:R-:W3:Y:S04]  /*788e0*/  LDL.LU R204, [R1+0x60] ;  /* 0x0000600001cc7983 */ /* 0x002ee80000300800 */
[----:B--2---:R-:W3:Y:S04]  /*788f0*/  LDL.LU R205, [R1+0x64] ;  /* 0x0000640001cd7983 */ /* 0x004ee80000300800 */
[----:B----4-:R-:W3:Y:S04]  /*78900*/  LDL.LU R206, [R1+0x68] ;  /* 0x0000680001ce7983 */ /* 0x010ee80000300800 */
        /* <DEDUP_REMOVED lines=9> */
[----:B------:R1:W-:Y:S04]  /*789a0*/  STL.64 [R1+0x268], R178 ;  /* 0x000268b201007387 */ /* 0x0003e80000100a00 */
[----:B-1----:R-:W2:Y:S04]  /*789b0*/  LDL.LU.64 R178, [R1+0x4288] ;  /* 0x0042880001b27983 */ /* 0x002ea80000300a00 */
[----:B------:R-:W2:Y:S01]  /*789c0*/  LDL.LU.64 R176, [R1+0x4280] ;  /* 0x0042800001b07983 */ /* 0x000ea20000300a00 */
[----:B------:R-:W-:-:S15]  /*789d0*/  HMMA.1688.F32.TF32 R4, R212, R246, R4 ;  /* 0x000000f6d404723c */ /* 0x000fde0000081004 */
[----:B------:R-:W-:-:S09]  /*789e0*/  NOP ;  /* 0x0000000000007918 */ /* 0x000fd20000000000 */
[----:B------:R-:W-:Y:S01]  /*789f0*/  MOV R236, R4 ;  /* 0x0000000400ec7202 */ /* 0x000fe20000000f00 */
[----:B------:R-:W-:Y:S01]  /*78a00*/  IMAD.MOV.U32 R237, RZ, RZ, R5 ;  /* 0x000000ffffed7224 */ /* 0x000fe200078e0005 */
[----:B------:R-:W-:Y:S04]  /*78a10*/  LDS R4, [R3+UR12+0x1a280] ;  /* 0x01a2800c03047984 */ /* 0x000fe80008000800 */
[----:B------:R-:W-:Y:S01]  /*78a20*/  LDS R5, [R252+UR12+0x1a280] ;  /* 0x01a2800cfc057984 */ /* 0x000fe20008000800 */
[----:B---3--:R-:W-:-:S15]  /*78a30*/  HMMA.1688.F32.TF32 R204, R208, R242, R204 ;  /* 0x000000f2d0cc723c */ /* 0x008fde00000810cc */
[----:B------:R-:W-:-:S08]  /*78a40*/  NOP ;  /* 0x0000000000007918 */ /* 0x000fd00000000000 */
[----:B------:R1:W-:Y:S01]  /*78a50*/  STL.64 [R1+0x228], R206 ;  /* 0x000228ce01007387 */ /* 0x0003e20000100a00 */
[----:B------:R-:W-:Y:S01]  /*78a60*/  MOV R220, R204 ;  /* 0x000000cc00dc7202 */ /* 0x000fe20000000f00 */
[----:B------:R-:W-:Y:S02]  /*78a70*/  IMAD.MOV.U32 R221, RZ, RZ, R205 ;  /* 0x000000ffffdd7224 */ /* 0x000fe400078e00cd */
[----:B-1----:R-:W-:Y:S06]  /*78a80*/  HMMA.1688.F32.TF32 R204, R208, R246, R172 ;  /* 0x000000f6d0cc723c */ /* 0x002fec00000810ac */
[----:B--2---:R-:W-:-:S15]  /*78a90*/  HMMA.1688.F32.TF32 R172, R212, R218, R176 ;  /* 0x000000dad4ac723c */ /* 0x004fde00000810b0 */
[----:B------:R-:W-:-:S02]  /*78aa0*/  NOP ;  /* 0x0000000000007918 */ /* 0x000fc40000000000 */
[----:B------:R-:W-:Y:S04]  /*78ab0*/  STL.64 [R1+0x1f0], R204 ;  /* 0x0001f0cc01007387 */ /* 0x000fe80000100a00 */
[----:B------:R-:W-:Y:S01]  /*78ac0*/  STL.64 [R1+0x1f8], R206 ;  /* 0x0001f8ce01007387 */ /* 0x000fe20000100a00 */
[----:B----4-:R-:W-:Y:S03]  /*78ad0*/  HMMA.1688.F32.TF32 R176, R212, R222, R180 ;  /* 0x000000ded4b0723c */ /* 0x010fe600000810b4 */
[----:B------:R-:W-:Y:S04]  /*78ae0*/  LDS R180, [R0+UR12+0x1a380] ;  /* 0x01a3800c00b47984 */ /* 0x000fe80008000800 */
[----:B------:R-:W-:Y:S04]  /*78af0*/  LDS R182, [R0+UR12+0x1b380] ;  /* 0x01b3800c00b67984 */ /* 0x000fe80008000800 */
[----:B------:R-:W-:Y:S04]  /*78b00*/  LDS R181, [R2+UR12+0x1a380] ;  /* 0x01a3800c02b57984 */ /* 0x000fe80008000800 */
[----:B------:R-:W-:Y:S01]  /*78b10*/  LDS R183, [R2+UR12+0x1b380] ;  /* 0x01b3800c02b77984 */ /* 0x000fe20008000800 */
[----:B------:R-:W-:-:S03]  /*78b20*/  MOV R228, R172 ;  /* 0x000000ac00e47202 */ /* 0x000fc60000000f00 */
[----:B------:R1:W-:Y:S01]  /*78b30*/  STL.64 [R1+0x1e8], R174 ;  /* 0x0001e8ae01007387 */ /* 0x0003e20000100a00 */
[----:B------:R-:W-:Y:S02]  /*78b40*/  IMAD.MOV.U32 R229, RZ, RZ, R173 ;  /* 0x000000ffffe57224 */ /* 0x000fe400078e00ad */
[----:B-1----:R-:W-:-:S15]  /*78b50*/  HMMA.1688.F32.TF32 R172, R212, R226, R184 ;  /* 0x000000e2d4ac723c */ /* 0x002fde00000810b8 */
[----:B------:R-:W-:-:S08]  /*78b60*/  NOP ;  /* 0x0000000000007918 */ /* 0x000fd00000000000 */
[----:B------:R-:W-:Y:S01]  /*78b70*/  STL.64 [R1+0x1c0], R172 ;  /* 0x0001c0ac01007387 */ /* 0x000fe20000100a00 */
[----:B------:R-:W-:-:S03]  /*78b80*/  MOV R204, R175 ;  /* 0x000000af00cc7202 */ /* 0x000fc60000000f00 */
[----:B------:R-:W-:Y:S04]  /*78b90*/  STL.64 [R1+0x1d0], R176 ;  /* 0x0001d0b001007387 */ /* 0x000fe80000100a00 */
[----:B------:R-:W-:Y:S04]  /*78ba0*/  STL.64 [R1+0x1d8], R178 ;  /* 0x0001d8b201007387 */ /* 0x000fe80000100a00 */
[----:B------:R1:W-:Y:S02]  /*78bb0*/  STL [R1+0x1c8], R174 ;  /* 0x0001c8ae01007387 */ /* 0x0003e40000100800 */
[C---:B-1----:R-:W-:Y:S06]  /*78bc0*/  HMMA.1688.F32.TF32 R172, R212.reuse, R230, R188 ;  /* 0x000000e6d4ac723c */ /* 0x042fec00000810bc */
[----:B------:R-:W-:-:S15]  /*78bd0*/  HMMA.1688.F32.TF32 R176, R212, R234, R192 ;  /* 0x000000ead4b0723c */ /* 0x000fde00000810c0 */
[----:B------:R-:W-:-:S02]  /*78be0*/  NOP ;  /* 0x0000000000007918 */ /* 0x000fc40000000000 */
[----:B------:R1:W-:Y:S01]  /*78bf0*/  STL [R1+0x1bc], R175 ;  /* 0x0001bcaf01007387 */ /* 0x0003e20000100800 */
[----:B------:R-:W-:Y:S01]  /*78c00*/  IMAD.MOV.U32 R205, RZ, RZ, R172 ;  /* 0x000000ffffcd7224 */ /* 0x000fe200078e00ac */
[----:B------:R-:W-:Y:S01]  /*78c10*/  MOV R206, R173 ;  /* 0x000000ad00ce7202 */ /* 0x000fe20000000f00 */
[----:B------:R-:W-:Y:S02]  /*78c20*/  IMAD.MOV.U32 R207, RZ, RZ, R174 ;  /* 0x000000ffffcf7224 */ /* 0x000fe400078e00ae */
[----:B-1----:R-:W-:Y:S01]  /*78c30*/  HMMA.1688.F32.TF32 R172, R212, R238, R196 ;  /* 0x000000eed4ac723c */ /* 0x002fe200000810c4 */
[----:B------:R-:W-:Y:S04]  /*78c40*/  STL.64 [R1+0x170], R176 ;  /* 0x000170b001007387 */ /* 0x000fe80000100a00 */
[----:B------:R-:W-:Y:S04]  /*78c50*/  STL.64 [R1+0x178], R178 ;  /* 0x000178b201007387 */ /* 0x000fe80000100a00 */
[----:B------:R-:W-:Y:S04]  /*78c60*/  LDS R176, [R3+UR12+0x1a300] ;  /* 0x01a3000c03b07984 */ /* 0x000fe80008000800 */
[----:B------:R-:W-:Y:S04]  /*78c70*/  LDS R178, [R3+UR12+0x1b300] ;  /* 0x01b3000c03b27984 */ /* 0x000fe80008000800 */
[----:B------:R-:W-:Y:S04]  /*78c80*/  LDS R177, [R252+UR12+0x1a300] ;  /* 0x01a3000cfcb17984 */ /* 0x000fe80008000800 */
[----:B------:R-:W-:Y:S03]  /*78c90*/  LDS R179, [R252+UR12+0x1b300] ;  /* 0x01b3000cfcb37984 */ /* 0x000fe60008000800 */
[----:B------:R-:W-:Y:S01]  /*78ca0*/  MOV R244, R172 ;  /* 0x000000ac00f47202 */ /* 0x000fe20000000f00 */
[----:B------:R1:W-:Y:S01]  /*78cb0*/  STL.64 [R1+0x1a8], R174 ;  /* 0x0001a8ae01007387 */ /* 0x0003e20000100a00 */
[----:B------:R-:W-:-:S02]  /*78cc0*/  IMAD.MOV.U32 R245, RZ, RZ, R173 ;  /* 0x000000fffff57224 */ /* 0x000fc400078e00ad */
[----:B-1----:R-:W-:-:S15]  /*78cd0*/  HMMA.1688.F32.TF32 R172, R212, R242, R200 ;  /* 0x000000f2d4ac723c */ /* 0x002fde00000810c8 */
[----:B------:R-:W-:-:S08]  /*78ce0*/  NOP ;  /* 0x0000000000007918 */ /* 0x000fd00000000000 */
[----:B------:R-:W-:Y:S04]  /*78cf0*/  STL.64 [R1+0x198], R174 ;  /* 0x000198ae01007387 */ /* 0x000fe80000100a00 */
[----:B------:R-:W-:Y:S04]  /*78d00*/  STL.64 [R1+0x168], R6 ;  /* 0x0001680601007387 */ /* 0x000fe80000100a00 */
[----:B------:R-:W-:Y:S04]  /*78d10*/  LDS R6, [R3+UR12+0x1b280] ;  /* 0x01b2800c03067984 */ /* 0x000fe80008000800 */
[----:B------:R-:W1:Y:S01]  /*78d20*/  LDS R7, [R252+UR12+0x1b280] ;  /* 0x01b2800cfc077984 */ /* 0x000e620008000800 */
[----:B------:R-:W-:Y:S01]  /*78d30*/  MOV R240, R172 ;  /* 0x000000ac00f07202 */ /* 0x000fe20000000f00 */
[----:B------:R-:W-:-:S02]  /*78d40*/  IMAD.MOV.U32 R241, RZ, RZ, R173 ;  /* 0x000000fffff17224 */ /* 0x000fc400078e00ad */
[----:B------:R-:W-:Y:S04]  /*78d50*/  LDS R172, [R0+UR12+0x1a300] ;  /* 0x01a3000c00ac7984 */ /* 0x000fe80008000800 */
[----:B------:R-:W-:Y:S04]  /*78d60*/  LDS R174, [R0+UR12+0x1b300] ;  /* 0x01b3000c00ae7984 */ /* 0x000fe80008000800 */
[----:B------:R-:W-:Y:S04]  /*78d70*/  LDS R173, [R2+UR12+0x1a300] ;  /* 0x01a3000c02ad7984 */ /* 0x000fe80008000800 */
[----:B------:R-:W2:Y:S01]  /*78d80*/  LDS R175, [R2+UR12+0x1b300] ;  /* 0x01b3000c02af7984 */ /* 0x000ea20008000800 */
[C---:B-1----:R-:W-:Y:S06]  /*78d90*/  HMMA.1688.F32.TF32 R8, R4.reuse, R218, R8 ;  /* 0x000000da0408723c */ /* 0x042fec0000081008 */
[C---:B------:R-:W-:Y:S06]  /*78da0*/  HMMA.1688.F32.TF32 R184, R4.reuse, R222, R12 ;  /* 0x000000de04b8723c */ /* 0x040fec000008100c */
[C---:B------:R-:W-:Y:S11]  /*78db0*/  HMMA.1688.F32.TF32 R12, R4.reuse, R226, R16 ;  /* 0x000000e2040c723c */ /* 0x040ff60000081010 */
[----:B------:R-:W-:Y:S04]  /*78dc0*/  STL.64 [R1+0x7a0], R8 ;  /* 0x0007a00801007387 */ /* 0x000fe80000100a00 */
[----:B------:R1:W-:Y:S02]  /*78dd0*/  STL.64 [R1+0x7a8], R10 ;  /* 0x0007a80a01007387 */ /* 0x0003e40000100a00 */
[C---:B-1----:R-:W-:Y:S02]  /*78de0*/  HMMA.1688.F32.TF32 R8, R4.reuse, R230, R20 ;  /* 0x000000e60408723c */ /* 0x042fe40000081014 */
[----:B------:R-:W-:Y:S04]  /*78df0*/  STL.64 [R1+0x790], R184 ;  /* 0x000790b801007387 */ /* 0x000fe80000100a00 */
[----:B------:R-:W-:Y:S01]  /*78e00*/  STL.64 [R1+0x798], R186 ;  /* 0x000798ba01007387 */ /* 0x000fe20000100a00 */
[C---:B------:R-:W-:Y:S03]  /*78e10*/  HMMA.1688.F32.TF32 R16, R4.reuse, R234, R24 ;  /* 0x000000ea0410723c */ /* 0x040fe60000081018 */
[----:B------:R-:W-:Y:S04]  /*78e20*/  STL.64 [R1+0x780], R12 ;  /* 0x0007800c01007387 */ /* 0x000fe80000100a00 */
[----:B------:R1:W-:Y:S09]  /*78e30*/  STL.64 [R1+0x788], R14 ;  /* 0x0007880e01007387 */ /* 0x0003f20000100a00 */
[----:B------:R-:W-:Y:S01]  /*78e40*/  STL.64 [R1+0x770], R8 ;  /* 0x0007700801007387 */ /* 0x000fe20000100a00 */
[C---:B-1----:R-:W-:Y:S03]  /*78e50*/  HMMA.1688.F32.TF32 R12, R4.reuse, R238, R28 ;  /* 0x000000ee040c723c */ /* 0x042fe6000008101c */
[----:B------:R1:W-:Y:S03]  /*78e60*/  STL.64 [R1+0x778], R10 ;  /* 0x0007780a01007387 */ /* 0x0003e60000100a00 */
[C---:B-1----:R-:W-:Y:S06]  /*78e70*/  HMMA.1688.F32.TF32 R8, R4.reuse, R242, R32 ;  /* 0x000000f20408723c */ /* 0x042fec0000081020 */
[----:B------:R-:W-:Y:S01]  /*78e80*/  HMMA.1688.F32.TF32 R4, R4, R246, R72 ;  /* 0x000000f60404723c */ /* 0x000fe20000081048 */
[----:B------:R-:W-:Y:S04]  /*78e90*/  STL.64 [R1+0x760], R16 ;  /* 0x0007601001007387 */ /* 0x000fe80000100a00 */
[----:B------:R-:W-:Y:S06]  /*78ea0*/  STL.64 [R1+0x768], R18 ;  /* 0x0007681201007387 */ /* 0x000fec0000100a00 */
[----:B------:R-:W-:Y:S04]  /*78eb0*/  STL.64 [R1+0x750], R12 ;  /* 0x0007500c01007387 */ /* 0x000fe80000100a00 */
[----:B------:R2:W-:Y:S04]  /*78ec0*/  STL.64 [R1+0x758], R14 ;  /* 0x0007580e01007387 */ /* 0x0005e80000100a00 */
[----:B------:R-:W-:Y:S04]  /*78ed0*/  STL.64 [R1+0x740], R8 ;  /* 0x0007400801007387 */ /* 0x000fe80000100a00 */
[----:B------:R1:W-:Y:S01]  /*78ee0*/  STL.64 [R1+0x748], R10 ;  /* 0x0007480a01007387 */ /* 0x0003e20000100a00 */
[C---:B--2---:R-:W-:Y:S03]  /*78ef0*/  HMMA.1688.F32.TF32 R12, R172.reuse, R218, R76 ;  /* 0x000000daac0c723c */ /* 0x044fe6000008104c */
        /* <DEDUP_REMOVED lines=9> */
[----:B------:R-:W-:Y:S04]  /*78f90*/  LDS R84, [R3+UR12+0x1a380] ;  /* 0x01a3800c03547984 */ /* 0x000fe80008000800 */
        /* <DEDUP_REMOVED lines=10> */
[----:B------:R-:W2:Y:S01]  /*79040*/  LDS R87, [R252+UR12+0x1b380] ;  /* 0x01b3800cfc577984 */ /* 0x000ea20008000800 */
[C---:B-1----:R-:W-:Y:S03]  /*79050*/  HMMA.1688.F32.TF32 R4, R172.reuse, R238, R96 ;  /* 0x000000eeac04723c */ /* 0x042fe60000081060 */
        /* <DEDUP_REMOVED lines=9> */
[----:B---3--:R-:W-:Y:S03]  /*790f0*/  HMMA.1688.F32.TF32 R8, R172, R246, R104 ;  /* 0x000000f6ac08723c */ /* 0x008fe60000081068 */
[----:B------:R-:W-:Y:S04]  /*79100*/  LDS R83, [R2+UR12+0x1d000] ;  /* 0x01d0000c02537984 */ /* 0x000fe80008000800 */
[----:B------:R-:W-:Y:S01]  /*79110*/  LDS R76, [R3+UR12+0x1c000] ;  /* 0x01c0000c034c7984 */ /* 0x000fe20008000800 */
        /* <DEDUP_REMOVED lines=10> */
[C---:B---3--:R-:W-:Y:S03]  /*791c0*/  HMMA.1688.F32.TF32 R8, R176.reuse, R226, R116 ;  /* 0x000000e2b008723c */ /* 0x048fe60000081074 */
        /* <DEDUP_REMOVED lines=13> */
[C---:B-1----:R-:W-:Y:S01]  /*792a0*/  HMMA.1688.F32.TF32 R4, R176.reuse, R242, R132 ;  /* 0x000000f2b004723c */ /* 0x042fe20000081084 */
[----:B------:R-:W-:Y:S04]  /*792b0*/  LDS R132, [R3+UR12+0x1c100] ;  /* 0x01c1000c03847984 */ /* 0x000fe80008000800 */
[----:B------:R-:W-:Y:S04]  /*792c0*/  LDS R134, [R3+UR12+0x1d100] ;  /* 0x01d1000c03867984 */ /* 0x000fe80008000800 */
[----:B------:R-:W-:Y:S04]  /*792d0*/  STL.64 [R1+0x490], R12 ;  /* 0x0004900c01007387 */ /* 0x000fe80000100a00 */
[----:B------:R1:W-:Y:S04]  /*792e0*/  STL.64 [R1+0x498], R14 ;  /* 0x0004980e01007387 */ /* 0x0003e80000100a00 */
[----:B------:R-:W-:Y:S04]  /*792f0*/  STL.64 [R1+0x480], R8 ;  /* 0x0004800801007387 */ /* 0x000fe80000100a00 */
[----:B------:R3:W-:Y:S01]  /*79300*/  STL.64 [R1+0x488], R10 ;  /* 0x0004880a01007387 */ /* 0x0007e20000100a00 */
[----:B-1----:R-:W-:Y:S03]  /*79310*/  HMMA.1688.F32.TF32 R12, R176, R246, R136 ;  /* 0x000000f6b00c723c */ /* 0x002fe60000081088 */
[----:B------:R-:W-:Y:S04]  /*79320*/  STL.64 [R1+0x470], R4 ;  /* 0x0004700401007387 */ /* 0x000fe80000100a00 */
[----:B------:R1:W-:Y:S01]  /*79330*/  STL.64 [R1+0x478], R6 ;  /* 0x0004780601007387 */ /* 0x0003e20000100a00 */
[C---:B---3--:R-:W-:Y:S03]  /*79340*/  HMMA.1688.F32.TF32 R8, R180.reuse, R218, R140 ;  /* 0x000000dab408723c */ /* 0x048fe6000008108c */
[----:B------:R-:W-:Y:S04]  /*79350*/  LDS R133, [R252+UR12+0x1c100] ;  /* 0x01c1000cfc857984 */ /* 0x000fe80008000800 */
[----:B------:R-:W-:Y:S01]  /*79360*/  LDS R135, [R252+UR12+0x1d100] ;  /* 0x01d1000cfc877984 */ /* 0x000fe20008000800 */
[C---:B-1----:R-:W-:Y:S07]  /*79370*/  HMMA.1688.F32.TF32 R4, R180.reuse, R222, R144 ;  /* 0x000000deb404723c */ /* 0x042fee0000081090 */
        /* <DEDUP_REMOVED lines=19> */
[----:B-1----:R-:W-:Y:S03]  /*794b0*/  HMMA.1688.F32.TF32 R4, R180, R246, R168 ;  /* 0x000000f6b404723c */ /* 0x002fe600000810a8 */
[----:B------:R-:W-:Y:S04]  /*794c0*/  LDS R165, [R2+UR12+0x1c180] ;  /* 0x01c1800c02a57984 */ /* 0x000fe80008000800 */
[----:B------:R-:W-:Y:S04]  /*794d0*/  LDS R167, [R2+UR12+0x1d180] ;  /* 0x01d1800c02a77984 */ /* 0x000fe80008000800 */
[----:B------:R-:W-:Y:S04]  /*794e0*/  STL.64 [R1+0x410], R12 ;  /* 0x0004100c01007387 */ /* 0x000fe80000100a00 */
[----:B------:R-:W-:Y:S04]  /*794f0*/  STL.64 [R1+0x418], R14 ;  /* 0x0004180e01007387 */ /* 0x000fe80000100a00 */
[----:B------:R-:W-:Y:S04]  /*79500*/  STL.64 [R1+0x430], R8 ;  /* 0x0004300801007387 */ /* 0x000fe80000100a00 */
[----:B------:R-:W-:Y:S04]  /*79510*/  STL.64 [R1+0x438], R10 ;  /* 0x0004380a01007387 */ /* 0x000fe80000100a00 */
[----:B------:R-:W3:Y:S04]  /*79520*/  LDL.LU R248, [R1+0x427c] ;  /* 0x00427c0001f87983 */ /* 0x000ee80000300800 */
        /* <DEDUP_REMOVED lines=9> */
[----:B------:R-:W3:Y:S04]  /*795c0*/  LDL.LU R188, [R1] ;  /* 0x0000000001bc7983 */ /* 0x000ee80000300800 */
        /* <DEDUP_REMOVED lines=47> */
[----:B------:R-:W-:Y:S04]  /*798c0*/  LDS R171, [R252+UR12+0x1d180] ;  /* 0x01d1800cfcab7984 */ /* 0x000fe80008000800 */
[----:B--2---:R-:W1:Y:S04]  /*798d0*/  LDSM.16.M88.4 R16, [R75+UR13+0x40180] ;  /* 0x0401800d4b10783b */ /* 0x004e680008000200 */
[----:B------:R-:W2:Y:S04]  /*798e0*/  LDSM.16.M88.4 R12, [R75+UR13+0x41180] ;  /* 0x0411800d4b0c783b */ /* 0x000ea80008000200 */
[----:B------:R-:W2:Y:S04]  /*798f0*/  LDSM.16.M88.4 R24, [R75+UR13+0x42180] ;  /* 0x0421800d4b18783b */ /* 0x000ea80008000200 */
[----:B------:R-:W2:Y:S04]  /*79900*/  LDSM.16.M88.4 R20, [R75+UR13+0x43180] ;  /* 0x0431800d4b14783b */ /* 0x000ea80008000200 */
[----:B------:R-:W2:Y:S04]  /*79910*/  LDSM.16.M88.4 R32, [R75+UR13+0x44180] ;  /* 0x0441800d4b20783b */ /* 0x000ea80008000200 */
[----:B------:R-:W2:Y:S04]  /*79920*/  LDSM.16.M88.4 R28, [R75+UR13+0x45180] ;  /* 0x0451800d4b1c783b */ /* 0x000ea80008000200 */
[----:B------:R-:W2:Y:S04]  /*79930*/  LDSM.16.M88.4 R8, [R75+UR13+0x46180] ;  /* 0x0461800d4b08783b */ /* 0x000ea80008000200 */
[----:B------:R-:W2:Y:S01]  /*79940*/  LDSM.16.M88.4 R4, [R75+UR13+0x47180] ;  /* 0x0471800d4b04783b */ /* 0x000ea20008000200 */
[C---:B---3--:R-:W-:Y:S03]  /*79950*/  HMMA.1688.F32.TF32 R92, R84.reuse, R234, R92 ;  /* 0x000000ea545c723c */ /* 0x048fe6000008105c */
[----:B------:R-:W3:Y:S03]  /*79960*/  LDS R75, [R2+UR12+0x1d080] ;  /* 0x01d0800c024b7984 */ /* 0x000ee60008000800 */
[C---:B----4-:R-:W-:Y:S01]  /*79970*/  HMMA.1688.F32.TF32 R96, R84.reuse, R230, R96 ;  /* 0x000000e65460723c */ /* 0x050fe20000081060 */
[----:B------:R-:W-:Y:S04]  /*79980*/  LDS R234, [R0+UR12+0x1d280] ;  /* 0x01d2800c00ea7984 */ /* 0x000fe80008000800 */
[----:B-1----:R-:W-:Y:S01]  /*79990*/  STL [R1+0x4168], R18 ;  /* 0x0041681201007387 */ /* 0x002fe20000100800 */
[C---:B------:R-:W-:Y:S03]  /*799a0*/  HMMA.1688.F32.TF32 R88, R84.reuse, R238, R88 ;  /* 0x000000ee5458723c */ /* 0x040fe60000081058 */
[----:B------:R-:W-:Y:S03]  /*799b0*/  STL [R1+0x4164], R19 ;  /* 0x0041641301007387 */ /* 0x000fe60000100800 */
[C---:B------:R-:W-:Y:S01]  /*799c0*/  HMMA.1688.F32.TF32 R100, R84.reuse, R226, R100 ;  /* 0x000000e25464723c */ /* 0x040fe20000081064 */
[----:B--2---:R-:W-:Y:S04]  /*799d0*/  STL [R1+0x4160], R14 ;  /* 0x0041600e01007387 */ /* 0x004fe80000100800 */
[----:B------:R-:W-:Y:S01]  /*799e0*/  STL [R1+0x415c], R15 ;  /* 0x00415c0f01007387 */ /* 0x000fe20000100800 */
[C---:B------:R-:W-:Y:S03]  /*799f0*/  HMMA.1688.F32.TF32 R104, R84.reuse, R222, R104 ;  /* 0x000000de5468723c */ /* 0x040fe60000081068 */
[----:B------:R-:W-:Y:S03]  /*79a00*/  STL [R1+0x4154], R26 ;  /* 0x0041541a01007387 */ /* 0x000fe60000100800 */
[C---:B------:R-:W-:Y:S01]  /*79a10*/  HMMA.1688.F32.TF32 R108, R84.reuse, R218, R172 ;  /* 0x000000da546c723c */ /* 0x040fe200000810ac */
        /* <DEDUP_REMOVED lines=24> */
[----:B--2---:R-:W-:Y:S03]  /*79ba0*/  HMMA.1688.F32.TF32 R92, R84, R246, R200 ;  /* 0x000000f6545c723c */ /* 0x004fe600000810c8 */
[----:B------:R-:W-:Y:S04]  /*79bb0*/  LDS R100, [R0+UR12+0x1c100] ;  /* 0x01c1000c00647984 */ /* 0x000fe80008000800 */
[----:B------:R-:W-:Y:S01]  /*79bc0*/  LDS R102, [R0+UR12+0x1d100] ;  /* 0x01d1000c00667984 */ /* 0x000fe20008000800 */
[C---:B------:R-:W-:Y:S03]  /*79bd0*/  HMMA.1688.F32.TF32 R84, R80.reuse, R12, R192 ;  /* 0x0000000c5054723c */ /* 0x040fe600000810c0 */
[----:B------:R-:W-:Y:S03]  /*79be0*/  LDS R101, [R2+UR12+0x1c100] ;  /* 0x01c1000c02657984 */ /* 0x000fe60008000800 */
[C---:B-1----:R-:W-:Y:S01]  /*79bf0*/  HMMA.1688.F32.TF32 R88, R80.reuse, R16, R196 ;  /* 0x000000105058723c */ /* 0x042fe200000810c4 */
[----:B------:R-:W-:Y:S04]  /*79c00*/  LDS R103, [R2+UR12+0x1d100] ;  /* 0x01d1000c02677984 */ /* 0x000fe80008000800 */
[----:B------:R-:W-:Y:S04]  /*79c10*/  STL.64 [R1+0x6d0], R96 ;  /* 0x0006d06001007387 */ /* 0x000fe80000100a00 */
[----:B------:R-:W-:Y:S04]  /*79c20*/  STL.64 [R1+0x6d8], R98 ;  /* 0x0006d86201007387 */ /* 0x000fe80000100a00 */
[----:B------:R-:W-:Y:S04]  /*79c30*/  STL.64 [R1+0x4a0], R92 ;  /* 0x0004a05c01007387 */ /* 0x000fe80000100a00 */
[----:B------:R1:W-:Y:S01]  /*79c40*/  STL.64 [R1+0x4a8], R94 ;  /* 0x0004a85e01007387 */ /* 0x0003e20000100a00 */
[C---:B------:R-:W-:Y:S03]  /*79c50*/  HMMA.1688.F32.TF32 R44, R80.reuse, R8, R44 ;  /* 0x00000008502c723c */ /* 0x040fe6000008102c */
        /* <DEDUP_REMOVED lines=9> */
[C---:B--2---:R-:W-:Y:S06]  /*79cf0*/  HMMA.1688.F32.TF32 R84, R80.reuse, R32, R36 ;  /* 0x000000205054723c */ /* 0x044fec0000081024 */
        /* <DEDUP_REMOVED lines=76> */
[----:B------:R-:W-:-:S05]  /*7a1c0*/  IMAD.MOV.U32 R11, RZ, RZ, R39 ;  /* 0x000000ffff0b7224 */ /* 0x000fca00078e0027 */
[----:B------:R1:W-:Y:S04]  /*7a1d0*/  STL [R1+0x419c], R11 ;  /* 0x00419c0b01007387 */ /* 0x0003e80000100800 */
[----:B------:R1:W-:Y:S04]  /*7a1e0*/  STL [R1+0x4198], R10 ;  /* 0x0041980a01007387 */ /* 0x0003e80000100800 */
[----:B------:R1:W-:Y:S04]  /*7a1f0*/  STL [R1+0x4194], R7 ;  /* 0x0041940701007387 */ /* 0x0003e80000100800 */
[----:B------:R1:W-:Y:S01]  /*7a200*/  STL [R1+0x4190], R6 ;  /* 0x0041900601007387 */ /* 0x0003e20000100800 */
[----:B---3--:R-:W-:-:S15]  /*7a210*/  HMMA.1688.F32.TF32 R36, R72, R16, R88 ;  /* 0x000000104824723c */ /* 0x008fde0000081058 */
[----:B------:R-:W-:-:S09]  /*7a220*/  NOP ;  /* 0x0000000000007918 */ /* 0x000fd20000000000 */
[----:B------:R-:W-:Y:S01]  /*7a230*/  MOV R30, R36 ;  /* 0x00000024001e7202 */ /* 0x000fe20000000f00 */
[----:B------:R-:W-:Y:S01]  /*7a240*/  IMAD.MOV.U32 R31, RZ, RZ, R37 ;  /* 0x000000ffff1f7224 */ /* 0x000fe200078e0025 */
[----:B------:R-:W-:Y:S01]  /*7a250*/  MOV R34, R38 ;  /* 0x0000002600227202 */ /* 0x000fe20000000f00 */
[----:B------:R-:W-:Y:S02]  /*7a260*/  IMAD.MOV.U32 R35, RZ, RZ, R39 ;  /* 0x000000ffff237224 */ /* 0x000fe400078e0027 */
[----:B----4-:R-:W-:Y:S06]  /*7a270*/  HMMA.1688.F32.TF32 R36, R72, R12, R212 ;  /* 0x0000000c4824723c */ /* 0x010fec00000810d4 */
[----:B------:R-:W-:-:S15]  /*7a280*/  HMMA.1688.F32.TF32 R40, R76, R4, R92 ;  /* 0x000000044c28723c */ /* 0x000fde000008105c */
[----:B------:R-:W-:-:S03]  /*7a290*/  NOP ;  /* 0x0000000000007918 */ /* 0x000fc60000000000 */
[----:B-1----:R-:W-:Y:S01]  /*7a2a0*/  MOV R11, R36 ;  /* 0x00000024000b7202 */ /* 0x002fe20000000f00 */
[----:B------:R-:W-:Y:S01]  /*7a2b0*/  IMAD.MOV.U32 R10, RZ, RZ, R37 ;  /* 0x000000ffff0a7224 */ /* 0x000fe200078e0025 */
[----:B------:R-:W-:Y:S01]  /*7a2c0*/  MOV R7, R38 ;  /* 0x0000002600077202 */ /* 0x000fe20000000f00 */
[----:B------:R-:W-:Y:S02]  /*7a2d0*/  IMAD.MOV.U32 R6, RZ, RZ, R39 ;  /* 0x000000ffff067224 */ /* 0x000fe400078e0027 */
[C---:B------:R-:W-:Y:S01]  /*7a2e0*/  HMMA.1688.F32.TF32 R36, R72.reuse, R24, R200 ;  /* 0x000000184824723c */ /* 0x040fe200000810c8 */
[----:B------:R-:W-:Y:S04]  /*7a2f0*/  STL.64 [R1+0x60], R40 ;  /* 0x0000602801007387 */ /* 0x000fe80000100a00 */
[----:B------:R1:W-:Y:S01]  /*7a300*/  STL.64 [R1+0x68], R42 ;  /* 0x0000682a01007387 */ /* 0x0003e20000100a00 */
[C---:B------:R-:W-:Y:S06]  /*7a310*/  HMMA.1688.F32.TF32 R44, R72.reuse, R20, R196 ;  /* 0x00000014482c723c */ /* 0x040fec00000810c4 */
[----:B-1----:R-:W-:-:S12]  /*7a320*/  HMMA.1688.F32.TF32 R40, R72, R32, R192 ;  /* 0x000000204828723c */ /* 0x002fd800000810c0 */
[----:B------:R-:W-:Y:S01]  /*7a330*/  MOV R22, R36 ;  /* 0x0000002400167202 */ /* 0x000fe20000000f00 */
[----:B------:R-:W-:Y:S01]  /*7a340*/  IMAD.MOV.U32 R18, RZ, RZ, R37 ;  /* 0x000000ffff127224 */ /* 0x000fe200078e0025 */
[----:B------:R-:W-:Y:S01]  /*7a350*/  MOV R19, R38 ;  /* 0x0000002600137202 */ /* 0x000fe20000000f00 */
[----:B------:R-:W-:Y:S02]  /*7a360*/  IMAD.MOV.U32 R14, RZ, RZ, R39 ;  /* 0x000000ffff0e7224 */ /* 0x000fe400078e0027 */
[C---:B------:R-:W-:Y:S06]  /*7a370*/  HMMA.1688.F32.TF32 R36, R72.reuse, R28, R188 ;  /* 0x0000001c4824723c */ /* 0x040fec00000810bc */
[----:B------:R-:W-:Y:S01]  /*7a380*/  HMMA.1688.F32.TF32 R248, R72, R8, R184 ;  /* 0x0000000848f8723c */ /* 0x000fe200000810b8 */
[----:B------:R-:W-:Y:S04]  /*7a390*/  STL.64 [R1+0x20], R44 ;  /* 0x0000202c01007387 */ /* 0x000fe80000100a00 */
[----:B------:R1:W-:Y:S04]  /*7a3a0*/  STL.64 [R1+0x28], R46 ;  /* 0x0000282e01007387 */ /* 0x0003e80000100a00 */
[----:B------:R-:W-:Y:S04]  /*7a3b0*/  STL.64 [R1+0x10], R40 ;  /* 0x0000102801007387 */ /* 0x000fe80000100a00 */
[----:B------:R3:W-:Y:S05]  /*7a3c0*/  STL.64 [R1+0x18], R42 ;  /* 0x0000182a01007387 */ /* 0x0007ea0000100a00 */
[----:B------:R-:W-:Y:S01]  /*7a3d0*/  MOV R15, R36 ;  /* 0x00000024000f7202 */ /* 0x000fe20000000f00 */
[----:B------:R-:W-:Y:S01]  /*7a3e0*/  IMAD.MOV.U32 R23, RZ, RZ, R37 ;  /* 0x000000ffff177224 */ /* 0x000fe200078e0025 */
[----:B------:R-:W-:Y:S01]  /*7a3f0*/  MOV R26, R38 ;  /* 0x00000026001a7202 */ /* 0x000fe20000000f00 */
[----:B------:R-:W-:-:S02]  /*7a400*/  IMAD.MOV.U32 R27, RZ, RZ, R39 ;  /* 0x000000ffff1b7224 */ /* 0x000fc400078e0027 */
[----:B------:R-:W-:Y:S01]  /*7a410*/  STL.64 [R1+0x4028], R250 ;  /* 0x004028fa01007387 */ /* 0x000fe20000100a00 */
[----:B--2---:R-:W-:Y:S03]  /*7a420*/  HMMA.1688.F32.TF32 R36, R72, R4, R208 ;  /* 0x000000044824723c */ /* 0x004fe600000810d0 */
[----:B------:R-:W-:Y:S04]  /*7a430*/  STL.64 [R1+0x4020], R248 ;  /* 0x004020f801007387 */ /* 0x000fe80000100a00 */
        /* <DEDUP_REMOVED lines=33> */
[----:B------:R2:W-:Y:S01]  /*7a650*/  STL.64 [R1+0x4030], R36 ;  /* 0x0040302401007387 */ /* 0x0005e20000100a00 */
[C---:B----4-:R-:W-:Y:S06]  /*7a660*/  HMMA.1688.F32.TF32 R64, R68.reuse, R8, R184 ;  /* 0x000000084440723c */ /* 0x050fec00000810b8 */
[C---:B---3--:R-:W-:Y:S06]  /*7a670*/  HMMA.1688.F32.TF32 R60, R68.reuse, R28, R188 ;  /* 0x0000001c443c723c */ /* 0x048fec00000810bc */
[C---:B-1----:R-:W-:Y:S06]  /*7a680*/  HMMA.1688.F32.TF32 R44, R68.reuse, R12, R212 ;  /* 0x0000000c442c723c */ /* 0x042fec00000810d4 */
[C---:B--2---:R-:W-:Y:S06]  /*7a690*/  HMMA.1688.F32.TF32 R40, R68.reuse, R16, R88 ;  /* 0x000000104428723c */ /* 0x044fec0000081058 */
        /* <DEDUP_REMOVED lines=64> */
[-C--:B--2---:R-:W-:Y:S06]  /*7aaa0*/  HMMA.1688.F32.TF32 R108, R132, R12.reuse, R184 ;  /* 0x0000000c846c723c */ /* 0x084fec00000810b8 */
[C---:B----4-:R-:W-:Y:S06]  /*7aab0*/  HMMA.1688.F32.TF32 R76, R100.reuse, R12, R96 ;  /* 0x0000000c644c723c */ /* 0x050fec0000081060 */
[C---:B---3--:R-:W-:Y:S06]  /*7aac0*/  HMMA.1688.F32.TF32 R72, R100.reuse, R16, R104 ;  /* 0x000000106448723c */ /* 0x048fec0000081068 */
[C---:B------:R-:W-:Y:S06]  /*7aad0*/  HMMA.1688.F32.TF32 R80, R100.reuse, R24, R92 ;  /* 0x000000186450723c */ /* 0x040fec000008105c */
[C---:B------:R-:W-:Y:S06]  /*7aae0*/  HMMA.1688.F32.TF32 R92, R100.reuse, R28, R200 ;  /* 0x0000001c645c723c */ /* 0x040fec00000810c8 */
[C---:B------:R-:W-:Y:S05]  /*7aaf0*/  HMMA.1688.F32.TF32 R84, R100.reuse, R20, R88 ;  /* 0x000000146454723c */ /* 0x040fea0000081058 */
[----:B------:R-:W-:Y:S01]  /*7ab00*/  STL.64 [R1+0x40c8], R74 ;  /* 0x0040c84a01007387 */ /* 0x000fe20000100a00 */
[C---:B------:R-:W-:Y:S03]  /*7ab10*/  HMMA.1688.F32.TF32 R88, R100.reuse, R32, R212 ;  /* 0x000000206458723c */ /* 0x040fe600000810d4 */
[----:B------:R-:W-:Y:S03]  /*7ab20*/  STL.64 [R1+0x40c0], R72 ;  /* 0x0040c04801007387 */ /* 0x000fe60000100a00 */
[C---:B------:R-:W-:Y:S01]  /*7ab30*/  HMMA.1688.F32.TF32 R96, R100.reuse, R8, R196 ;  /* 0x000000086460723c */ /* 0x040fe200000810c4 */
[----:B------:R-:W-:Y:S05]  /*7ab40*/  STL.64 [R1+0x40d8], R78 ;  /* 0x0040d84e01007387 */ /* 0x000fea0000100a00 */
[----:B------:R-:W-:Y:S01]  /*7ab50*/  HMMA.1688.F32.TF32 R100, R100, R4, R192 ;  /* 0x000000046464723c */ /* 0x000fe200000810c0 */
[----:B------:R-:W-:Y:S04]  /*7ab60*/  STL.64 [R1+0x40d0], R76 ;  /* 0x0040d04c01007387 */ /* 0x000fe80000100a00 */
        /* <DEDUP_REMOVED lines=72> */
[----:B---3--:R-:W-:Y:S06]  /*7aff0*/  HMMA.1688.F32.TF32 R160, R164, R8, R184 ;  /* 0x00000008a4a0723c */ /* 0x008fec00000810b8 */
[C---:B----4-:R-:W-:Y:S06]  /*7b000*/  HMMA.1688.F32.TF32 R120, R132.reuse, R32, R120 ;  /* 0x000000208478723c */ /* 0x050fec0000081078 */
[C---:B--2---:R-:W-:Y:S06]  /*7b010*/  HMMA.1688.F32.TF32 R116, R132.reuse, R20, R116 ;  /* 0x000000148474723c */ /* 0x044fec0000081074 */
[C---:B------:R-:W-:Y:S06]  /*7b020*/  HMMA.1688.F32.TF32 R124, R132.reuse, R28, R124 ;  /* 0x0000001c847c723c */ /* 0x040fec000008107c */
[C---:B------:R-:W-:Y:S11]  /*7b030*/  HMMA.1688.F32.TF32 R128, R132.reuse, R8, R128 ;  /* 0x000000088480723c */ /* 0x040ff60000081080 */
[----:B------:R-:W-:Y:S01]  /*7b040*/  STL.64 [R1+0x41c8], R118 ;  /* 0x0041c87601007387 */ /* 0x000fe20000100a00 */
[----:B------:R-:W-:Y:S06]  /*7b050*/  HMMA.1688.F32.TF32 R132, R132, R4, R136 ;  /* 0x000000048484723c */ /* 0x000fec0000081088 */
[C---:B------:R-:W-:Y:S06]  /*7b060*/  HMMA.1688.F32.TF32 R136, R164.reuse, R16, R172 ;  /* 0x00000010a488723c */ /* 0x040fec00000810ac */
        /* <DEDUP_REMOVED lines=21> */
[----:B------:R-:W2:Y:S01]  /*7b1c0*/  LDL.LU R184, [R1+0x7b0] ;  /* 0x0007b00001b87983 */ /* 0x000ea20000300800 */
[----:B------:R-:W-:-:S03]  /*7b1d0*/  IMAD.MOV.U32 R197, RZ, RZ, R225 ;  /* 0x000000ffffc57224 */ /* 0x000fc600078e00e1 */
[----:B------:R-:W2:Y:S01]  /*7b1e0*/  LDL.LU R185, [R1+0x7b4] ;  /* 0x0007b40001b97983 */ /* 0x000ea20000300800 */
[----:B------:R-:W-:-:S03]  /*7b1f0*/  MOV R198, R232 ;  /* 0x000000e800c67202 */ /* 0x000fc60000000f00 */
[----:B------:R-:W2:Y:S01]  /*7b200*/  LDL.LU R186, [R1+0x7b8] ;  /* 0x0007b80001ba7983 */ /* 0x000ea20000300800 */
[----:B------:R-:W-:-:S03]  /*7b210*/  IMAD.MOV.U32 R199, RZ, RZ, R233 ;  /* 0x000000ffffc77224 */ /* 0x000fc600078e00e9 */
[----:B------:R-:W2:Y:S01]  /*7b220*/  LDL.LU R187, [R1+0x7bc] ;  /* 0x0007bc0001bb7983 */ /* 0x000ea20000300800 */
[C---:B------:R-:W-:Y:S03]  /*7b230*/  HMMA.1688.F32.TF32 R156, R164.reuse, R28, R188 ;  /* 0x0000001ca49c723c */ /* 0x040fe600000810bc */
[----:B------:R-:W3:Y:S04]  /*7b240*/  LDL.LU R224, [R1+0x426c] ;  /* 0x00426c0001e07983 */ /* 0x000ee80000300800 */
[----:B------:R-:W4:Y:S04]  /*7b250*/  LDL.LU R225, [R1+0x4268] ;  /* 0x0042680001e17983 */ /* 0x000f280000300800 */
[----:B------:R-:W2:Y:S04]  /*7b260*/  LDL.LU R232, [R1+0x4264] ;  /* 0x0042640001e87983 */ /* 0x000ea80000300800 */
[----:B------:R-:W3:Y:S04]  /*7b270*/  LDL.LU R233, [R1+0x4260] ;  /* 0x0042600001e97983 */ /* 0x000ee80000300800 */
[----:B------:R-:W4:Y:S04]  /*7b280*/  LDL.LU R188, [R1+0x810] ;  /* 0x0008100001bc7983 */ /* 0x000f280000300800 */
[----:B------:R-:W4:Y:S04]  /*7b290*/  LDL.LU R189, [R1+0x814] ;  /* 0x0008140001bd7983 */ /* 0x000f280000300800 */
[----:B------:R-:W4:Y:S04]  /*7b2a0*/  LDL.LU R190, [R1+0x818] ;  /* 0x0008180001be7983 */ /* 0x000f280000300800 */
[----:B------:R-:W4:Y:S01]  /*7b2b0*/  LDL.LU R191, [R1+0x81c] ;  /* 0x00081c0001bf7983 */ /* 0x000f220000300800 */
[C---:B------:R-:W-:Y:S03]  /*7b2c0*/  HMMA.1688.F32.TF32 R152, R164.reuse, R32, R192 ;  /* 0x00000020a498723c */ /* 0x040fe600000810c0 */
[----:B------:R-:W-:Y:S03]  /*7b2d0*/  LDS R192, [R0+UR12+0x1c200] ;  /* 0x01c2000c00c07984 */ /* 0x000fe60008000800 */
[----:B------:R-:W-:Y:S01]  /*7b2e0*/  HMMA.1688.F32.TF32 R164, R164, R4, R208 ;  /* 0x00000004a4a4723c */ /* 0x000fe200000810d0 */
        /* <DEDUP_REMOVED lines=14> */
[----:B------:R-:W1:Y:S01]  /*7b3d0*/  LDS R195, [R2+UR12+0x1d200] ;  /* 0x01d2000c02c37984 */ /* 0x000e620008000800 */
[----:B----4-:R-:W-:Y:S03]  /*7b3e0*/  HMMA.1688.F32.TF32 R36, R168, R16, R188 ;  /* 0x00000010a824723c */ /* 0x010fe600000810bc */
[----:B------:R-:W4:-:S15]  /*7b3f0*/  LDL.LU R188, [R1+0x640] ;  /* 0x0006400001bc7983 */ /* 0x000f1e0000300800 */
[----:B------:R-:W-:-:S05]  /*7b400*/  NOP ;  /* 0x0000000000007918 */ /* 0x000fca0000000000 */
[----:B------:R-:W-:Y:S04]  /*7b410*/  STL.64 [R1+0x140], R36 ;  /* 0x0001402401007387 */ /* 0x000fe80000100a00 */
[----:B------:R2:W-:Y:S04]  /*7b420*/  STL.64 [R1+0x148], R38 ;  /* 0x0001482601007387 */ /* 0x0005e80000100a00 */
[----:B------:R-:W4:Y:S04]  /*7b430*/  LDL.LU R189, [R1+0x644] ;  /* 0x0006440001bd7983 */ /* 0x000f280000300800 */
[----:B------:R-:W4:Y:S04]  /*7b440*/  LDL.LU R190, [R1+0x648] ;  /* 0x0006480001be7983 */ /* 0x000f280000300800 */
[----:B------:R-:W4:Y:S01]  /*7b450*/  LDL.LU R191, [R1+0x64c] ;  /* 0x00064c0001bf7983 */ /* 0x000f220000300800 */
[----:B--2---:R-:W-:Y:S03]  /*7b460*/  HMMA.1688.F32.TF32 R36, R168, R12, R208 ;  /* 0x0000000ca824723c */ /* 0x004fe600000810d0 */
[----:B------:R-:W1:-:S15]  /*7b470*/  LDL.LU R208, [R1+0x630] ;  /* 0x0006300001d07983 */ /* 0x000e5e0000300800 */
[----:B------:R-:W-:-:S05]  /*7b480*/  NOP ;  /* 0x0000000000007918 */ /* 0x000fca0000000000 */
[----:B------:R-:W-:Y:S04]  /*7b490*/  STL.64 [R1+0x130], R36 ;  /* 0x0001302401007387 */ /* 0x000fe80000100a00 */
[----:B------:R3:W-:Y:S04]  /*7b4a0*/  STL.64 [R1+0x138], R38 ;  /* 0x0001382601007387 */ /* 0x0007e80000100a00 */
[----:B------:R-:W1:Y:S04]  /*7b4b0*/  LDL.LU R209, [R1+0x634] ;  /* 0x0006340001d17983 */ /* 0x000e680000300800 */
[----:B------:R-:W1:Y:S04]  /*7b4c0*/  LDL.LU R210, [R1+0x638] ;  /* 0x0006380001d27983 */ /* 0x000e680000300800 */
[----:B------:R-:W1:Y:S01]  /*7b4d0*/  LDL.LU R211, [R1+0x63c] ;  /* 0x00063c0001d37983 */ /* 0x000e620000300800 */
[----:B---3--:R-:W-:Y:S01]  /*7b4e0*/  HMMA.1688.F32.TF32 R36, R168, R24, R172 ;  /* 0x00000018a824723c */ /* 0x008fe200000810ac */
[----:B------:R-:W-:Y:S01]  /*7b4f0*/  MOV R212, R233 ;  /* 0x000000e900d47202 */ /* 0x000fe20000000f00 */
[----:B------:R-:W-:Y:S01]  /*7b500*/  IMAD.MOV.U32 R213, RZ, RZ, R232 ;  /* 0x000000ffffd57224 */ /* 0x000fe200078e00e8 */
[----:B------:R-:W-:Y:S01]  /*7b510*/  MOV R214, R225 ;  /* 0x000000e100d67202 */ /* 0x000fe20000000f00 */
[----:B------:R-:W-:Y:S01]  /*7b520*/  IMAD.MOV.U32 R215, RZ, RZ, R224 ;  /* 0x000000ffffd77224 */ /* 0x000fe200078e00e0 */
[----:B------:R-:W2:Y:S01]  /*7b530*/  LDL.LU R172, [R1+0x620] ;  /* 0x0006200001ac7983 */ /* 0x000ea20000300800 */
[----:B------:R-:W-:-:S03]  /*7b540*/  MOV R43, R204 ;  /* 0x000000cc002b7202 */ /* 0x000fc60000000f00 */
[----:B------:R-:W-:Y:S04]  /*7b550*/  LDS R232, [R0+UR12+0x1c280] ;  /* 0x01c2800c00e87984 */ /* 0x000fe80008000800 */
[----:B------:R-:W3:Y:S04]  /*7b560*/  LDS R233, [R2+UR12+0x1c280] ;  /* 0x01c2800c02e97984 */ /* 0x000ee80008000800 */
[----:B------:R-:W-:Y:S04]  /*7b570*/  LDS R224, [R3+UR12+0x1c200] ;  /* 0x01c2000c03e07984 */ /* 0x000fe80008000800 */
[----:B------:R-:W3:Y:S04]  /*7b580*/  LDS R225, [R252+UR12+0x1c200] ;  /* 0x01c2000cfce17984 */ /* 0x000ee80008000800 */
[----:B------:R-:W-:Y:S04]  /*7b590*/  STL.64 [R1+0x110], R36 ;  /* 0x0001102401007387 */ /* 0x000fe80000100a00 */
[----:B------:R3:W-:Y:S04]  /*7b5a0*/  STL.64 [R1+0x118], R38 ;  /* 0x0001182601007387 */ /* 0x0007e80000100a00 */
[----:B------:R-:W2:Y:S04]  /*7b5b0*/  LDL.LU R173, [R1+0x624] ;  /* 0x0006240001ad7983 */ /* 0x000ea80000300800 */
[----:B------:R-:W2:Y:S01]  /*7b5c0*/  LDL.LU R174, [R1+0x628] ;  /* 0x0006280001ae7983 */ /* 0x000ea20000300800 */
[----:B---3--:R-:W-:Y:S03]  /*7b5d0*/  HMMA.1688.F32.TF32 R36, R168, R20, R212 ;  /* 0x00000014a824723c */ /* 0x008fe600000810d4 */
[----:B------:R-:W2:Y:S04]  /*7b5e0*/  LDL.LU R175, [R1+0x62c] ;  /* 0x00062c0001af7983 */ /* 0x000ea80000300800 */
[----:B------:R-:W3:-:S15]  /*7b5f0*/  LDL.LU R212, [R1+0x390] ;  /* 0x0003900001d47983 */ /* 0x000ede0000300800 */
[----:B------:R-:W-:-:S01]  /*7b600*/  NOP ;  /* 0x0000000000007918 */ /* 0x000fc20000000000 */
[----:B------:R-:W-:Y:S04]  /*7b610*/  STL.64 [R1+0x100], R36 ;  /* 0x0001002401007387 */ /* 0x000fe80000100a00 */
[----:B------:R4:W-:Y:S04]  /*7b620*/  STL.64 [R1+0x108], R38 ;  /* 0x0001082601007387 */ /* 0x0009e80000100a00 */
[----:B------:R-:W3:Y:S04]  /*7b630*/  LDL.LU R213, [R1+0x394] ;  /* 0x0003940001d57983 */ /* 0x000ee80000300800 */
[----:B------:R-:W3:Y:S01]  /*7b640*/  LDL.LU R214, [R1+0x398] ;  /* 0x0003980001d67983 */ /* 0x000ee20000300800 */
[----:B----4-:R-:W-:Y:S03]  /*7b650*/  HMMA.1688.F32.TF32 R36, R168, R32, R200 ;  /* 0x00000020a824723c */ /* 0x010fe600000810c8 */
[----:B------:R-:W3:Y:S04]  /*7b660*/  LDL.LU R215, [R1+0x39c] ;  /* 0x00039c0001d77983 */ /* 0x000ee80000300800 */
[----:B------:R-:W4:-:S15]  /*7b670*/  LDL.LU R200, [R1+0x360] ;  /* 0x0003600001c87983 */ /* 0x000f1e0000300800 */
[----:B------:R-:W-:-:S01]  /*7b680*/  NOP ;  /* 0x0000000000007918 */ /* 0x000fc20000000000 */
[----:B------:R-:W-:Y:S04]  /*7b690*/  STL.64 [R1+0xf0], R36 ;  /* 0x0000f02401007387 */ /* 0x000fe80000100a00 */
[----:B------:R1:W-:Y:S04]  /*7b6a0*/  STL.64 [R1+0xf8], R38 ;  /* 0x0000f82601007387 */ /* 0x0003e80000100a00 */
[----:B------:R-:W4:Y:S04]  /*7b6b0*/  LDL.LU R201, [R1+0x364] ;  /* 0x0003640001c97983 */ /* 0x000f280000300800 */
[----:B------:R-:W4:Y:S01]  /*7b6c0*/  LDL.LU R202, [R1+0x368] ;  /* 0x0003680001ca7983 */ /* 0x000f220000300800 */
[----:B-1----:R-:W-:Y:S03]  /*7b6d0*/  HMMA.1688.F32.TF32 R36, R168, R28, R196 ;  /* 0x0000001ca824723c */ /* 0x002fe600000810c4 */
[----:B------:R-:W4:Y:S04]  /*7b6e0*/  LDL.LU R203, [R1+0x36c] ;  /* 0x00036c0001cb7983 */ /* 0x000f280000300800 */
        /* <DEDUP_REMOVED lines=13> */
[----:B------:R-:W4:Y:S04]  /*7b7c0*/  LDL.LU R186, [R1+0x318] ;  /* 0x0003180001ba7983 */ /* 0x000f280000300800 */
[----:B------:R-:W4:Y:S01]  /*7b7d0*/  LDL.LU R187, [R1+0x31c] ;  /* 0x00031c0001bb7983 */ /* 0x000f220000300800 */
[----:B-1----:R-:W-:Y:S03]  /*7b7e0*/  HMMA.1688.F32.TF32 R36, R168, R4, R188 ;  /* 0x00000004a824723c */ /* 0x002fe600000810bc */
[----:B------:R-:W4:-:S15]  /*7b7f0*/  LDL.LU R188, [R1+0x300] ;  /* 0x0003000001bc7983 */ /* 0x000f1e0000300800 */
[----:B------:R-:W-:-:S05]  /*7b800*/  NOP ;  /* 0x0000000000007918 */ /* 0x000fca0000000000 */
        /* <DEDUP_REMOVED lines=8> */
[----:B------:R1:W-:Y:S04]  /*7b890*/  STL.64 [R1+0xb0], R36 ;  /* 0x0000b02401007387 */ /* 0x0003e80000100a00 */
[----:B------:R1:W-:Y:S04]  /*7b8a0*/  STL.64 [R1+0xb8], R38 ;  /* 0x0000b82601007387 */ /* 0x0003e80000100a00 */
[----:B------:R-:W4:Y:S04]  /*7b8b0*/  LDL.LU R209, [R1+0x2f4] ;  /* 0x0002f40001d17983 */ /* 0x000f280000300800 */
[----:B------:R-:W4:Y:S04]  /*7b8c0*/  LDL.LU R210, [R1+0x2f8] ;  /* 0x0002f80001d27983 */ /* 0x000f280000300800 */
[----:B------:R-:W4:Y:S01]  /*7b8d0*/  LDL.LU R211, [R1+0x2fc] ;  /* 0x0002fc0001d37983 */ /* 0x000f220000300800 */
[C---:B--2---:R-:W-:Y:S06]  /*7b8e0*/  HMMA.1688.F32.TF32 R168, R192.reuse, R12, R172 ;  /* 0x0000000cc0a8723c */ /* 0x044fec00000810ac */
[----:B---3--:R-:W-:-:S15]  /*7b8f0*/  HMMA.1688.F32.TF32 R172, R192, R24, R212 ;  /* 0x00000018c0ac723c */ /* 0x008fde00000810d4 */
[----:B------:R-:W-:-:S02]  /*7b900*/  NOP ;  /* 0x0000000000007918 */ /* 0x000fc40000000000 */
[----:B------:R-:W-:Y:S04]  /*7b910*/  STL [R1+0x3fcc], R168 ;  /* 0x003fcca801007387 */ /* 0x000fe80000100800 */
[----:B------:R-:W-:Y:S04]  /*7b920*/  STL [R1+0x3fc8], R169 ;  /* 0x003fc8a901007387 */ /* 0x000fe80000100800 */
[----:B------:R-:W-:Y:S04]  /*7b930*/  STL [R1+0x3fc4], R170 ;  /* 0x003fc4aa01007387 */ /* 0x000fe80000100800 */
[----:B------:R-:W-:Y:S01]  /*7b940*/  STL [R1+0x3fc0], R171 ;  /* 0x003fc0ab01007387 */ /* 0x000fe20000100800 */
[C---:B----4-:R-:W-:Y:S03]  /*7b950*/  HMMA.1688.F32.TF32 R176, R192.reuse, R20, R200 ;  /* 0x00000014c0b0723c */ /* 0x050fe600000810c8 */
[----:B------:R2:W-:Y:S04]  /*7b960*/  STL [R1+0x3fdc], R172 ;  /* 0x003fdcac01007387 */ /* 0x0005e80000100800 */
[----:B------:R3:W-:Y:S04]  /*7b970*/  STL [R1+0x3fd8], R173 ;  /* 0x003fd8ad01007387 */ /* 0x0007e80000100800 */
[----:B------:R4:W-:Y:S04]  /*7b980*/  STL [R1+0x3fd4], R174 ;  /* 0x003fd4ae01007387 */ /* 0x0009e80000100800 */
[----:B------:R4:W-:Y:S01]  /*7b990*/  STL [R1+0x3fd0], R175 ;  /* 0x003fd0af01007387 */ /* 0x0009e20000100800 */
[C---:B------:R-:W-:Y:S07]  /*7b9a0*/  HMMA.1688.F32.TF32 R180, R192.reuse, R32, R196 ;  /* 0x00000020c0b4723c */ /* 0x040fee00000810c4 */
[----:B------:R-:W-:Y:S04]  /*7b9b0*/  STL [R1+0x3fec], R176 ;  /* 0x003fecb001007387 */ /* 0x000fe80000100800 */
[----:B------:R-:W-:Y:S04]  /*7b9c0*/  STL [R1+0x3fe8], R177 ;  /* 0x003fe8b101007387 */ /* 0x000fe80000100800 */
[----:B------:R-:W-:Y:S04]  /*7b9d0*/  STL [R1+0x3fe4], R178 ;  /* 0x003fe4b201007387 */ /* 0x000fe80000100800 */
[----:B------:R-:W-:Y:S01]  /*7b9e0*/  STL [R1+0x3fe0], R179 ;  /* 0x003fe0b301007387 */ /* 0x000fe20000100800 */
[C---:B------:R-:W-:Y:S03]  /*7b9f0*/  HMMA.1688.F32.TF32 R184, R192.reuse, R28, R184 ;  /* 0x0000001cc0b8723c */ /* 0x040fe600000810b8 */
[----:B------:R4:W-:Y:S04]  /*7ba00*/  STL [R1+0x3ffc], R180 ;  /* 0x003ffcb401007387 */ /* 0x0009e80000100800 */
[----:B------:R4:W-:Y:S04]  /*7ba10*/  STL [R1+0x3ff8], R181 ;  /* 0x003ff8b501007387 */ /* 0x0009e80000100800 */
[----:B------:R4:W-:Y:S04]  /*7ba20*/  STL [R1+0x3ff4], R182 ;  /* 0x003ff4b601007387 */ /* 0x0009e80000100800 */
[----:B------:R4:W-:Y:S08]  /*7ba30*/  STL [R1+0x3ff0], R183 ;  /* 0x003ff0b701007387 */ /* 0x0009f00000100800 */
[----:B------:R4:W-:Y:S04]  /*7ba40*/  STL [R1+0x400c], R184 ;  /* 0x00400cb801007387 */ /* 0x0009e80000100800 */
[----:B------:R4:W-:Y:S04]  /*7ba50*/  STL [R1+0x4008], R185 ;  /* 0x004008b901007387 */ /* 0x0009e80000100800 */
[----:B------:R4:W-:Y:S04]  /*7ba60*/  STL [R1+0x4004], R186 ;  /* 0x004004ba01007387 */ /* 0x0009e80000100800 */
[----:B------:R4:W-:Y:S01]  /*7ba70*/  STL [R1+0x4000], R187 ;  /* 0x004000bb01007387 */ /* 0x0009e20000100800 */
[----:B-1----:R-:W-:Y:S01]  /*7ba80*/  IMAD.MOV.U32 R36, RZ, RZ, R205 ;  /* 0x000000ffff247224 */ /* 0x002fe200078e00cd */
[----:B------:R-:W-:Y:S01]  /*7ba90*/  MOV R37, R206 ;  /* 0x000000ce00257202 */ /* 0x000fe20000000f00 */
[----:B------:R-:W-:Y:S01]  /*7baa0*/  IMAD.MOV.U32 R38, RZ, RZ, R207 ;  /* 0x000000ffff267224 */ /* 0x000fe200078e00cf */
[----:B------:R-:W-:-:S15]  /*7bab0*/  HMMA.1688.F32.TF32 R188, R192, R8, R188 ;  /* 0x00000008c0bc723c */ /* 0x000fde00000810bc */
[----:B------:R-:W-:-:S08]  /*7bac0*/  NOP ;  /* 0x0000000000007918 */ /* 0x000fd00000000000 */
        /* <DEDUP_REMOVED lines=54> */
[----:B---3--:R-:W-:-:S15]  /*7be30*/  HMMA.1688.F32.TF32 R36, R232, R20, R36 ;  /* 0x00000014e824723c */ /* 0x008fde0000081024 */
[----:B------:R-:W-:-:S02]  /*7be40*/  NOP ;  /* 0x0000000000007918 */ /* 0x000fc40000000000 */
[----:B------:R-:W-:Y:S04]  /*7be50*/  STL.64 [R1+0xa0], R44 ;  /* 0x0000a02c01007387 */ /* 0x000fe80000100a00 */
[----:B------:R-:W-:Y:S03]  /*7be60*/  STL.64 [R1+0xa8], R46 ;  /* 0x0000a82e01007387 */ /* 0x000fe60000100a00 */
[----:B------:R-:W-:Y:S01]  /*7be70*/  MOV R172, R36 ;  /* 0x0000002400ac7202 */ /* 0x000fe20000000f00 */
[----:B------:R-:W-:Y:S01]  /*7be80*/  IMAD.MOV.U32 R173, RZ, RZ, R37 ;  /* 0x000000ffffad7224 */ /* 0x000fe200078e0025 */
[----:B----4-:R-:W-:Y:S01]  /*7be90*/  MOV R174, R38 ;  /* 0x0000002600ae7202 */ /* 0x010fe20000000f00 */
[----:B------:R-:W-:-:S02]  /*7bea0*/  IMAD.MOV.U32 R175, RZ, RZ, R39 ;  /* 0x000000ffffaf7224 */ /* 0x000fc400078e0027 */
[----:B------:R-:W-:Y:S01]  /*7beb0*/  HMMA.1688.F32.TF32 R36, R232, R32, R248 ;  /* 0x00000020e824723c */ /* 0x000fe200000810f8 */
[----:B------:R-:W2:Y:S04]  /*7bec0*/  LDL.LU R248, [R1+0x7a0] ;  /* 0x0007a00001f87983 */ /* 0x000ea80000300800 */
[----:B------:R-:W2:Y:S04]  /*7bed0*/  LDL.LU R249, [R1+0x7a4] ;  /* 0x0007a40001f97983 */ /* 0x000ea80000300800 */
[----:B------:R-:W2:Y:S04]  /*7bee0*/  LDL.LU R250, [R1+0x7a8] ;  /* 0x0007a80001fa7983 */ /* 0x000ea80000300800 */
[----:B------:R-:W2:Y:S11]  /*7bef0*/  LDL.LU R251, [R1+0x7ac] ;  /* 0x0007ac0001fb7983 */ /* 0x000eb60000300800 */
[----:B------:R-:W-:Y:S01]  /*7bf00*/  MOV R180, R36 ;  /* 0x0000002400b47202 */ /* 0x000fe20000000f00 */
[----:B------:R-:W-:Y:S01]  /*7bf10*/  IMAD.MOV.U32 R181, RZ, RZ, R37 ;  /* 0x000000ffffb57224 */ /* 0x000fe200078e0025 */
[----:B------:R-:W-:Y:S01]  /*7bf20*/  MOV R182, R38 ;  /* 0x0000002600b67202 */ /* 0x000fe20000000f00 */
[----:B------:R-:W-:-:S02]  /*7bf30*/  IMAD.MOV.U32 R183, RZ, RZ, R39 ;  /* 0x000000ffffb77224 */ /* 0x000fc400078e0027 */
[C---:B------:R-:W-:Y:S01]  /*7bf40*/  HMMA.1688.F32.TF32 R36, R232.reuse, R28, R244 ;  /* 0x0000001ce824723c */ /* 0x040fe200000810f4 */
[----:B------:R-:W-:Y:S04]  /*7bf50*/  LDS R244, [R0+UR12+0x1c380] ;  /* 0x01c3800c00f47984 */ /* 0x000fe80008000800 */
[----:B------:R-:W-:Y:S01]  /*7bf60*/  LDS R246, [R0+UR12+0x1d380] ;  /* 0x01d3800c00f67984 */ /* 0x000fe20008000800 */
[C---:B------:R-:W-:Y:S03]  /*7bf70*/  HMMA.1688.F32.TF32 R228, R232.reuse, R16, R228 ;  /* 0x00000010e8e4723c */ /* 0x040fe600000810e4 */
[----:B------:R-:W-:Y:S03]  /*7bf80*/  LDS R245, [R2+UR12+0x1c380] ;  /* 0x01c3800c02f57984 */ /* 0x000fe60008000800 */
[----:B------:R-:W-:Y:S01]  /*7bf90*/  HMMA.1688.F32.TF32 R40, R232, R24, R40 ;  /* 0x00000018e828723c */ /* 0x000fe20000081028 */
[----:B------:R-:W-:Y:S11]  /*7bfa0*/  LDS R247, [R2+UR12+0x1d380] ;  /* 0x01d3800c02f77984 */ /* 0x000ff60008000800 */
[----:B------:R-:W-:Y:S01]  /*7bfb0*/  MOV R184, R36 ;  /* 0x0000002400b87202 */ /* 0x000fe20000000f00 */
[----:B------:R-:W-:Y:S01]  /*7bfc0*/  IMAD.MOV.U32 R185, RZ, RZ, R37 ;  /* 0x000000ffffb97224 */ /* 0x000fe200078e0025 */
[----:B------:R-:W-:Y:S01]  /*7bfd0*/  MOV R186, R38 ;  /* 0x0000002600ba7202 */ /* 0x000fe20000000f00 */
[----:B------:R-:W-:-:S02]  /*7bfe0*/  IMAD.MOV.U32 R187, RZ, RZ, R39 ;  /* 0x000000ffffbb7224 */ /* 0x000fc400078e0027 */
[----:B------:R-:W-:Y:S01]  /*7bff0*/  HMMA.1688.F32.TF32 R36, R232, R8, R240 ;  /* 0x00000008e824723c */ /* 0x000fe200000810f0 */
[----:B------:R-:W-:Y:S04]  /*7c000*/  LDS R240, [R3+UR12+0x1c300] ;  /* 0x01c3000c03f07984 */ /* 0x000fe80008000800 */
[----:B------:R-:W-:Y:S02]  /*7c010*/  LDS R242, [R3+UR12+0x1d300] ;  /* 0x01d3000c03f27984 */ /* 0x000fe40008000800 */
[----:B------:R-:W-:Y:S01]  /*7c020*/  MOV R176, R40 ;  /* 0x0000002800b07202 */ /* 0x000fe20000000f00 */
[----:B------:R-:W-:Y:S01]  /*7c030*/  IMAD.MOV.U32 R177, RZ, RZ, R41 ;  /* 0x000000ffffb17224 */ /* 0x000fe200078e0029 */
[----:B------:R-:W-:Y:S01]  /*7c040*/  MOV R178, R42 ;  /* 0x0000002a00b27202 */ /* 0x000fe20000000f00 */
[----:B------:R-:W-:Y:S01]  /*7c050*/  IMAD.MOV.U32 R179, RZ, RZ, R43 ;  /* 0x000000ffffb37224 */ /* 0x000fe200078e002b */
[----:B------:R-:W-:Y:S01]  /*7c060*/  HMMA.1688.F32.TF32 R196, R224, R16, R196 ;  /* 0x00000010e0c4723c */ /* 0x000fe200000810c4 */
[----:B------:R-:W-:Y:S04]  /*7c070*/  LDS R241, [R252+UR12+0x1c300] ;  /* 0x01c3000cfcf17984 */ /* 0x000fe80008000800 */
[----:B------:R-:W-:Y:S08]  /*7c080*/  LDS R243, [R252+UR12+0x1d300] ;  /* 0x01d3000cfcf37984 */ /* 0x000ff00008000800 */
[----:B-1----:R-:W-:Y:S01]  /*7c090*/  MOV R188, R36 ;  /* 0x0000002400bc7202 */ /* 0x002fe20000000f00 */
[----:B------:R-:W-:Y:S01]  /*7c0a0*/  IMAD.MOV.U32 R189, RZ, RZ, R37 ;  /* 0x000000ffffbd7224 */ /* 0x000fe200078e0025 */
[----:B------:R-:W-:Y:S01]  /*7c0b0*/  MOV R190, R38 ;  /* 0x0000002600be7202 */ /* 0x000fe20000000f00 */
[----:B------:R-:W-:-:S02]  /*7c0c0*/  IMAD.MOV.U32 R191, RZ, RZ, R39 ;  /* 0x000000ffffbf7224 */ /* 0x000fc400078e0027 */
[----:B------:R-:W-:Y:S01]  /*7c0d0*/  HMMA.1688.F32.TF32 R36, R232, R4, R236 ;  /* 0x00000004e824723c */ /* 0x000fe200000810ec */
[----:B------:R-:W-:Y:S04]  /*7c0e0*/  LDS R232, [R3+UR12+0x1c280] ;  /* 0x01c2800c03e87984 */ /* 0x000fe80008000800 */
[----:B------:R-:W-:Y:S04]  /*7c0f0*/  LDS R234, [R3+UR12+0x1d280] ;  /* 0x01d2800c03ea7984 */ /* 0x000fe80008000800 */
[----:B------:R-:W-:Y:S04]  /*7c100*/  LDS R233, [R252+UR12+0x1c280] ;  /* 0x01c2800cfce97984 */ /* 0x000fe80008000800 */
[----:B------:R-:W2:Y:S01]  /*7c110*/  LDS R235, [R252+UR12+0x1d280] ;  /* 0x01d2800cfceb7984 */ /* 0x000ea20008000800 */
[C---:B------:R-:W-:Y:S03]  /*7c120*/  HMMA.1688.F32.TF32 R200, R224.reuse, R12, R200 ;  /* 0x0000000ce0c8723c */ /* 0x040fe600000810c8 */
[----:B------:R-:W-:Y:S03]  /*7c130*/  LDS R236, [R0+UR12+0x1c300] ;  /* 0x01c3000c00ec7984 */ /* 0x000fe60008000800 */
[----:B------:R-:W-:Y:S01]  /*7c140*/  HMMA.1688.F32.TF32 R204, R224, R24, R204 ;  /* 0x00000018e0cc723c */ /* 0x000fe200000810cc */
[----:B------:R-:W-:Y:S03]  /*7c150*/  LDS R238, [R0+UR12+0x1d300] ;  /* 0x01d3000c00ee7984 */ /* 0x000fe60008000800 */
[----:B------:R-:W-:Y:S01]  /*7c160*/  MOV R168, R36 ;  /* 0x0000002400a87202 */ /* 0x000fe20000000f00 */
[----:B------:R-:W-:Y:S01]  /*7c170*/  LDS R237, [R2+UR12+0x1c300] ;  /* 0x01c3000c02ed7984 */ /* 0x000fe20008000800 */
[----:B------:R-:W-:-:S03]  /*7c180*/  IMAD.MOV.U32 R169, RZ, RZ, R37 ;  /* 0x000000ffffa97224 */ /* 0x000fc600078e0025 */
[----:B------:R-:W3:Y:S01]  /*7c190*/  LDL.LU R36, [R1+0x430] ;  /* 0x0004300001247983 */ /* 0x000ee20000300800 */
[----:B------:R-:W-:Y:S01]  /*7c1a0*/  MOV R170, R38 ;  /* 0x0000002600aa7202 */ /* 0x000fe20000000f00 */
[----:B------:R-:W-:Y:S01]  /*7c1b0*/  IMAD.MOV.U32 R171, RZ, RZ, R39 ;  /* 0x000000ffffab7224 */ /* 0x000fe200078e0027 */
[----:B------:R-:W-:Y:S01]  /*7c1c0*/  HMMA.1688.F32.TF32 R208, R224, R20, R208 ;  /* 0x00000014e0d0723c */ /* 0x000fe200000810d0 */
[----:B------:R-:W1:Y:S05]  /*7c1d0*/  LDS R239, [R2+UR12+0x1d300] ;  /* 0x01d3000c02ef7984 */ /* 0x000e6a0008000800 */
[----:B--2---:R-:W-:-:S15]  /*7c1e0*/  HMMA.1688.F32.TF32 R40, R232, R16, R248 ;  /* 0x00000010e828723c */ /* 0x004fde00000810f8 */
[----:B------:R-:W-:-:S08]  /*7c1f0*/  NOP ;  /* 0x0000000000007918 */ /* 0x000fd00000000000 */
[----:B------:R2:W-:Y:S04]  /*7c200*/  STL.64 [R1+0x3b0], R40 ;  /* 0x0003b02801007387 */ /* 0x0005e80000100a00 */
[----:B------:R4:W-:Y:S04]  /*7c210*/  STL.64 [R1+0x3b8], R42 ;  /* 0x0003b82a01007387 */ /* 0x0009e80000100a00 */
[----:B------:R-:W3:Y:S04]  /*7c220*/  LDL.LU R37, [R1+0x434] ;  /* 0x0004340001257983 */ /* 0x000ee80000300800 */
[----:B------:R-:W3:Y:S04]  /*7c230*/  LDL.LU R38, [R1+0x438] ;  /* 0x0004380001267983 */ /* 0x000ee80000300800 */
[----:B------:R-:W3:Y:S04]  /*7c240*/  LDL.LU R39, [R1+0x43c] ;  /* 0x00043c0001277983 */ /* 0x000ee80000300800 */
[----:B--2---:R-:W2:Y:S04]  /*7c250*/  LDL.LU R40, [R1+0x410] ;  /* 0x0004100001287983 */ /* 0x004ea80000300800 */
        /* <DEDUP_REMOVED lines=106> */
[----:B------:R-:W2:Y:S03]  /*7c900*/  LDL.LU R65, [R1+0x454] ;  /* 0x0004540001417983 */ /* 0x000ea60000300800 */
[C---:B------:R-:W-:Y:S01]  /*7c910*/  HMMA.1688.F32.TF32 R220, R224.reuse, R8, R220 ;  /* 0x00000008e0dc723c */ /* 0x040fe200000810dc */
        /* <DEDUP_REMOVED lines=11> */
[C---:B----4-:R-:W-:Y:S06]  /*7c9d0*/  HMMA.1688.F32.TF32 R128, R232.reuse, R8, R128 ;  /* 0x00000008e880723c */ /* 0x050fec0000081080 */
[C---:B---3--:R-:W-:Y:S06]  /*7c9e0*/  HMMA.1688.F32.TF32 R132, R232.reuse, R28, R132 ;  /* 0x0000001ce884723c */ /* 0x048fec0000081084 */
[C---:B--2---:R-:W-:Y:S06]  /*7c9f0*/  HMMA.1688.F32.TF32 R136, R232.reuse, R32, R136 ;  /* 0x00000020e888723c */ /* 0x044fec0000081088 */
[C---:B------:R-:W-:Y:S06]  /*7ca00*/  HMMA.1688.F32.TF32 R144, R232.reuse, R24, R144 ;  /* 0x00000018e890723c */ /* 0x040fec0000081090 */
[C---:B------:R-:W-:Y:S06]  /*7ca10*/  HMMA.1688.F32.TF32 R148, R232.reuse, R12, R148 ;  /* 0x0000000ce894723c */ /* 0x040fec0000081094 */
[----:B------:R-:W-:-:S15]  /*7ca20*/  HMMA.1688.F32.TF32 R140, R232, R20, R140 ;  /* 0x00000014e88c723c */ /* 0x000fde000008108c */
[----:B------:R-:W-:-:S02]  /*7ca30*/  NOP ;  /* 0x0000000000007918 */ /* 0x000fc40000000000 */
[----:B------:R-:W-:Y:S04]  /*7ca40*/  STL.64 [R1+0x3a0], R148 ;  /* 0x0003a09401007387 */ /* 0x000fe80000100a00 */
[----:B------:R2:W-:Y:S01]  /*7ca50*/  STL.64 [R1+0x3a8], R150 ;  /* 0x0003a89601007387 */ /* 0x0005e20000100a00 */
[----:B------:R-:W-:Y:S03]  /*7ca60*/  HMMA.1688.F32.TF32 R232, R232, R4, R124 ;  /* 0x00000004e8e8723c */ /* 0x000fe6000008107c */
        /* <DEDUP_REMOVED lines=54> */
[----:B------:R1:W-:Y:S04]  /*7cdd0*/  STL.64 [R1+0x278], R234 ;  /* 0x000278ea01007387 */ /* 0x0003e80000100a00 */
[----:B------:R-:W-:Y:S04]  /*7cde0*/  STL.64 [R1+0x260], R104 ;  /* 0x0002606801007387 */ /* 0x000fe80000100a00 */
[----:B------:R2:W-:Y:S01]  /*7cdf0*/  STL.64 [R1+0x268], R106 ;  /* 0x0002686a01007387 */ /* 0x0005e20000100a00 */
[----:B-1----:R-:W-:Y:S06]  /*7ce00*/  HMMA.1688.F32.TF32 R232, R236, R8, R100 ;  /* 0x00000008ece8723c */ /* 0x002fec0000081064 */
[----:B------:R-:W-:Y:S06]  /*7ce10*/  HMMA.1688.F32.TF32 R100, R240, R16, R92 ;  /* 0x00000010f064723c */ /* 0x000fec000008105c */
[----:B--2---:R-:W-:Y:S01]  /*7ce20*/  HMMA.1688.F32.TF32 R104, R236, R4, R96 ;  /* 0x00000004ec68723c */ /* 0x004fe20000081060 */
        /* <DEDUP_REMOVED lines=8> */
[----:B------:R-:W-:Y:S03]  /*7ceb0*/  LDS R232, [R3+UR12+0x1c380] ;  /* 0x01c3800c03e87984 */ /* 0x000fe60008000800 */
[C---:B------:R-:W-:Y:S01]  /*7cec0*/  HMMA.1688.F32.TF32 R84, R240.reuse, R32, R76 ;  /* 0x00000020f054723c */ /* 0x040fe2000008104c */
[----:B------:R-:W-:Y:S05]  /*7ced0*/  LDS R233, [R252+UR12+0x1c380] ;  /* 0x01c3800cfce97984 */ /* 0x000fea0008000800 */
[C---:B------:R-:W-:Y:S06]  /*7cee0*/  HMMA.1688.F32.TF32 R80, R240.reuse, R28, R72 ;  /* 0x0000001cf050723c */ /* 0x040fec0000081048 */
[C---:B------:R-:W-:Y:S06]  /*7cef0*/  HMMA.1688.F32.TF32 R76, R240.reuse, R8, R68 ;  /* 0x00000008f04c723c */ /* 0x040fec0000081044 */
[----:B------:R-:W-:Y:S01]  /*7cf00*/  HMMA.1688.F32.TF32 R72, R240, R4, R64 ;  /* 0x00000004f048723c */ /* 0x000fe20000081040 */
        /* <DEDUP_REMOVED lines=51> */
[----:B----4-:R-:W3:Y:S04]  /*7d240*/  LDL.LU R42, [R1+0x6e8] ;  /* 0x0006e800012a7983 */ /* 0x010ee80000300800 */
[----:B------:R-:W3:Y:S04]  /*7d250*/  LDL.LU R43, [R1+0x6ec] ;  /* 0x0006ec00012b7983 */ /* 0x000ee80000300800 */
[----:B------:R-:W4:Y:S04]  /*7d260*/  LDL.LU R248, [R1+0x730] ;  /* 0x0007300001f87983 */ /* 0x000f280000300800 */
[----:B------:R-:W4:Y:S04]  /*7d270*/  LDL.LU R249, [R1+0x734] ;  /* 0x0007340001f97983 */ /* 0x000f280000300800 */
[----:B------:R-:W4:Y:S04]  /*7d280*/  LDL.LU R250, [R1+0x738] ;  /* 0x0007380001fa7983 */ /* 0x000f280000300800 */
[----:B------:R-:W4:Y:S04]  /*7d290*/  LDL.LU R251, [R1+0x73c] ;  /* 0x00073c0001fb7983 */ /* 0x000f280000300800 */
[----:B------:R-:W4:Y:S04]  /*7d2a0*/  LDS R235, [R252+UR12+0x1d380] ;  /* 0x01d3800cfceb7984 */ /* 0x000f280008000800 */
        /* <DEDUP_REMOVED lines=16> */
[----:B------:R-:W-:Y:S04]  /*7d3b0*/  LDS R242, [R3+UR12+0x1f000] ;  /* 0x01f0000c03f27984 */ /* 0x000fe80008000800 */
[----:B------:R-:W-:Y:S04]  /*7d3c0*/  LDS R241, [R252+UR12+0x1e000] ;  /* 0x01e0000cfcf17984 */ /* 0x000fe80008000800 */
[----:B------:R-:W1:Y:S04]  /*7d3d0*/  LDS R243, [R252+UR12+0x1f000] ;  /* 0x01f0000cfcf37984 */ /* 0x000e680008000800 */
[----:B------:R-:W-:Y:S04]  /*7d3e0*/  LDS R244, [R0+UR12+0x1e080] ;  /* 0x01e0800c00f47984 */ /* 0x000fe80008000800 */
[----:B------:R-:W-:Y:S04]  /*7d3f0*/  LDS R246, [R0+UR12+0x1f080] ;  /* 0x01f0800c00f67984 */ /* 0x000fe80008000800 */
[----:B------:R-:W-:Y:S04]  /*7d400*/  LDS R245, [R2+UR12+0x1e080] ;  /* 0x01e0800c02f57984 */ /* 0x000fe80008000800 */
[----:B------:R-:W1:Y:S01]  /*7d410*/  LDS R247, [R2+UR12+0x1f080] ;  /* 0x01f0800c02f77984 */ /* 0x000e620008000800 */
[----:B----4-:R-:W-:Y:S03]  /*7d420*/  HMMA.1688.F32.TF32 R60, R232, R16, R248 ;  /* 0x00000010e83c723c */ /* 0x010fe600000810f8 */
[----:B------:R-:W4:-:S15]  /*7d430*/  LDL.LU R248, [R1+0x4a0] ;  /* 0x0004a00001f87983 */ /* 0x000f1e0000300800 */
[----:B------:R-:W-:-:S05]  /*7d440*/  NOP ;  /* 0x0000000000007918 */ /* 0x000fca0000000000 */
[----:B------:R-:W-:Y:S04]  /*7d450*/  STL.64 [R1+0x450], R60 ;  /* 0x0004503c01007387 */ /* 0x000fe80000100a00 */
[----:B------:R-:W-:Y:S04]  /*7d460*/  STL.64 [R1+0x458], R62 ;  /* 0x0004583e01007387 */ /* 0x000fe80000100a00 */
[----:B------:R-:W4:Y:S04]  /*7d470*/  LDL.LU R249, [R1+0x4a4] ;  /* 0x0004a40001f97983 */ /* 0x000f280000300800 */
[----:B------:R-:W4:Y:S04]  /*7d480*/  LDL.LU R250, [R1+0x4a8] ;  /* 0x0004a80001fa7983 */ /* 0x000f280000300800 */
[----:B------:R-:W4:Y:S01]  /*7d490*/  LDL.LU R251, [R1+0x4ac] ;  /* 0x0004ac0001fb7983 */ /* 0x000f220000300800 */
[C---:B---3--:R-:W-:Y:S06]  /*7d4a0*/  HMMA.1688.F32.TF32 R52, R232.reuse, R24, R52 ;  /* 0x00000018e834723c */ /* 0x048fec0000081034 */
[C---:B--2---:R-:W-:Y:S06]  /*7d4b0*/  HMMA.1688.F32.TF32 R56, R232.reuse, R12, R56 ;  /* 0x0000000ce838723c */ /* 0x044fec0000081038 */
[C---:B------:R-:W-:Y:S06]  /*7d4c0*/  HMMA.1688.F32.TF32 R48, R232.reuse, R20, R48 ;  /* 0x00000014e830723c */ /* 0x040fec0000081030 */
[----:B------:R-:W-:Y:S06]  /*7d4d0*/  HMMA.1688.F32.TF32 R36, R232, R8, R36 ;  /* 0x00000008e824723c */ /* 0x000fec0000081024 */
[----:B------:R-:W-:Y:S01]  /*7d4e0*/  IMAD.MOV.U32 R24, RZ, RZ, R55 ;  /* 0x000000ffff187224 */ /* 0x000fe200078e0037 */
[----:B------:R-:W-:-:S04]  /*7d4f0*/  MOV R25, R54 ;  /* 0x0000003600197202 */ /* 0x000fc80000000f00 */
[----:B------:R-:W-:Y:S04]  /*7d500*/  STL.64 [R1+0x440], R56 ;  /* 0x0004403801007387 */ /* 0x000fe80000100a00 */
[----:B------:R-:W-:Y:S03]  /*7d510*/  STL.64 [R1+0x448], R58 ;  /* 0x0004483a01007387 */ /* 0x000fe60000100a00 */
[----:B------:R-:W-:Y:S01]  /*7d520*/  IMAD.MOV.U32 R12, RZ, RZ, R51 ;  /* 0x000000ffff0c7224 */ /* 0x000fe200078e0033 */
[----:B------:R-:W-:Y:S01]  /*7d530*/  MOV R13, R50 ;  /* 0x00000032000d7202 */ /* 0x000fe20000000f00 */
[----:B------:R-:W-:Y:S01]  /*7d540*/  STL.64 [R1+0x430], R52 ;  /* 0x0004303401007387 */ /* 0x000fe20000100a00 */
[----:B------:R-:W-:Y:S01]  /*7d550*/  IMAD.MOV.U32 R16, RZ, RZ, R49 ;  /* 0x000000ffff107224 */ /* 0x000fe200078e0031 */
[----:B------:R-:W-:-:S02]  /*7d560*/  MOV R17, R48 ;  /* 0x0000003000117202 */ /* 0x000fc40000000f00 */
[----:B------:R-:W-:Y:S04]  /*7d570*/  STL [R1+0x3fac], R24 ;  /* 0x003fac1801007387 */ /* 0x000fe80000100800 */
[----:B------:R-:W-:Y:S04]  /*7d580*/  STL [R1+0x3fa8], R25 ;  /* 0x003fa81901007387 */ /* 0x000fe80000100800 */
[----:B------:R2:W-:Y:S04]  /*7d590*/  STL [R1+0x3fbc], R12 ;  /* 0x003fbc0c01007387 */ /* 0x0005e80000100800 */
[----:B------:R3:W-:Y:S04]  /*7d5a0*/  STL [R1+0x3fb8], R13 ;  /* 0x003fb80d01007387 */ /* 0x0007e80000100800 */
[----:B------:R1:W-:Y:S01]  /*7d5b0*/  STL [R1+0x3fb4], R16 ;  /* 0x003fb41001007387 */ /* 0x0003e20000100800 */
[----:B--2---:R-:W-:-:S03]  /*7d5c0*/  MOV R12, R36 ;  /* 0x00000024000c7202 */ /* 0x004fc60000000f00 */
[----:B------:R2:W-:Y:S01]  /*7d5d0*/  STL [R1+0x3fb0], R17 ;  /* 0x003fb01101007387 */ /* 0x0005e20000100800 */
[----:B---3--:R-:W-:Y:S01]  /*7d5e0*/  IMAD.MOV.U32 R13, RZ, RZ, R37 ;  /* 0x000000ffff0d7224 */ /* 0x008fe200078e0025 */
[----:B-1----:R-:W-:Y:S01]  /*7d5f0*/  MOV R16, R38 ;  /* 0x0000002600107202 */ /* 0x002fe20000000f00 */
[----:B--2---:R-:W-:Y:S02]  /*7d600*/  IMAD.MOV.U32 R17, RZ, RZ, R39 ;  /* 0x000000ffff117224 */ /* 0x004fe400078e0027 */
[----:B----4-:R-:W-:-:S15]  /*7d610*/  HMMA.1688.F32.TF32 R36, R232, R4, R248 ;  /* 0x00000004e824723c */ /* 0x010fde00000810f8 */
[----:B------:R-:W-:-:S09]  /*7d620*/  NOP ;  /* 0x0000000000007918 */ /* 0x000fd20000000000 */
[----:B------:R-:W-:Y:S01]  /*7d630*/  MOV R9, R36 ;  /* 0x0000002400097202 */ /* 0x000fe20000000f00 */
[----:B------:R-:W-:Y:S01]  /*7d640*/  IMAD.MOV.U32 R8, RZ, RZ, R37 ;  /* 0x000000ffff087224 */ /* 0x000fe200078e0025 */
[----:B------:R-:W-:Y:S01]  /*7d650*/  MOV R36, R11 ;  /* 0x0000000b00247202 */ /* 0x000fe20000000f00 */
[----:B------:R-:W-:Y:S01]  /*7d660*/  IMAD.MOV.U32 R37, RZ, RZ, R10 ;  /* 0x000000ffff257224 */ /* 0x000fe200078e000a */
[----:B------:R-:W-:Y:S01]  /*7d670*/  MOV R5, R38 ;  /* 0x0000002600057202 */ /* 0x000fe20000000f00 */
[----:B------:R-:W2:Y:S01]  /*7d680*/  LDL.LU R11, [R1+0x419c] ;  /* 0x00419c00010b7983 */ /* 0x000ea20000300800 */
[----:B------:R-:W-:Y:S01]  /*7d690*/  IMAD.MOV.U32 R4, RZ, RZ, R39 ;  /* 0x000000ffff047224 */ /* 0x000fe200078e0027 */
[----:B------:R-:W-:Y:S01]  /*7d6a0*/  MOV R38, R7 ;  /* 0x0000000700267202 */ /* 0x000fe20000000f00 */
[----:B------:R-:W-:Y:S01]  /*7d6b0*/  IMAD.MOV.U32 R39, RZ, RZ, R6 ;  /* 0x000000ffff277224 */ /* 0x000fe200078e0006 */
[----:B------:R-:W3:Y:S04]  /*7d6c0*/  LDL.LU R10, [R1+0x4198] ;  /* 0x00419800010a7983 */ /* 0x000ee80000300800 */
[----:B------:R-:W4:Y:S04]  /*7d6d0*/  LDL.LU R7, [R1+0x4194] ;  /* 0x0041940001077983 */ /* 0x000f280000300800 */
[----:B------:R-:W4:Y:S01]  /*7d6e0*/  LDL.LU R6, [R1+0x4190] ;  /* 0x0041900001067983 */ /* 0x000f220000300800 */
[----:B------:R-:W-:-:S15]  /*7d6f0*/  HMMA.1688.F32.TF32 R44, R232, R32, R44 ;  /* 0x00000020e82c723c */ /* 0x000fde000008102c */
[----:B------:R-:W-:-:S09]  /*7d700*/  NOP ;  /* 0x0000000000007918 */ /* 0x000fd20000000000 */
[----:B------:R-:W-:Y:S01]  /*7d710*/  MOV R33, R44 ;  /* 0x0000002c00217202 */ /* 0x000fe20000000f00 */
[----:B------:R-:W-:Y:S01]  /*7d720*/  IMAD.MOV.U32 R32, RZ, RZ, R45 ;  /* 0x000000ffff207224 */ /* 0x000fe200078e002d */
[----:B------:R-:W4:Y:S01]  /*7d730*/  LDL.LU R44, [R1+0x60] ;  /* 0x00006000012c7983 */ /* 0x000f220000300800 */
[----:B------:R-:W-:Y:S01]  /*7d740*/  MOV R21, R46 ;  /* 0x0000002e00157202 */ /* 0x000fe20000000f00 */
[----:B------:R-:W-:Y:S02]  /*7d750*/  IMAD.MOV.U32 R20, RZ, RZ, R47 ;  /* 0x000000ffff147224 */ /* 0x000fe400078e002f */
        /* <DEDUP_REMOVED lines=73> */
[----:B--2---:R-:W-:Y:S01]  /*7dbf0*/  IMAD.MOV.U32 R51, RZ, RZ, R11 ;  /* 0x000000ffff337224 */ /* 0x004fe200078e000b */
[----:B---3--:R-:W-:Y:S01]  /*7dc00*/  MOV R50, R10 ;  /* 0x0000000a00327202 */ /* 0x008fe20000000f00 */
[----:B----4-:R-:W-:Y:S01]  /*7dc10*/  IMAD.MOV.U32 R49, RZ, RZ, R7 ;  /* 0x000000ffff317224 */ /* 0x010fe200078e0007 */
[----:B------:R-:W-:-:S02]  /*7dc20*/  MOV R48, R6 ;  /* 0x0000000600307202 */ /* 0x000fc40000000f00 */
[----:B------:R-:W2:Y:S04]  /*7dc30*/  LDL.LU R6, [R1+0x418c] ;  /* 0x00418c0001067983 */ /* 0x000ea80000300800 */
[----:B------:R-:W2:Y:S04]  /*7dc40*/  LDL.LU R7, [R1+0x4188] ;  /* 0x0041880001077983 */ /* 0x000ea80000300800 */
[----:B------:R-:W3:Y:S04]  /*7dc50*/  LDL.LU R10, [R1+0x4184] ;  /* 0x00418400010a7983 */ /* 0x000ee80000300800 */
[----:B------:R-:W3:Y:S04]  /*7dc60*/  LDL.LU R11, [R1+0x4180] ;  /* 0x00418000010b7983 */ /* 0x000ee80000300800 */
[----:B------:R-:W4:Y:S04]  /*7dc70*/  LDL.LU R30, [R1+0x417c] ;  /* 0x00417c00011e7983 */ /* 0x000f280000300800 */
[----:B------:R-:W4:Y:S04]  /*7dc80*/  LDL.LU R31, [R1+0x4178] ;  /* 0x00417800011f7983 */ /* 0x000f280000300800 */
        /* <DEDUP_REMOVED lines=12> */
[----:B------:R-:W2:Y:S01]  /*7dd50*/  LDL.LU R27, [R1+0x4150] ;  /* 0x00415000011b7983 */ /* 0x000ea20000300800 */
[C---:B---3--:R-:W-:Y:S06]  /*7dd60*/  HMMA.1688.F32.TF32 R80, R236.reuse, R10, R80 ;  /* 0x0000000aec50723c */ /* 0x048fec0000081050 */
[C---:B----4-:R-:W-:Y:S06]  /*7dd70*/  HMMA.1688.F32.TF32 R84, R236.reuse, R30, R84 ;  /* 0x0000001eec54723c */ /* 0x050fec0000081054 */
[C---:B--2---:R-:W-:Y:S06]  /*7dd80*/  HMMA.1688.F32.TF32 R104, R236.reuse, R18, R104 ;  /* 0x00000012ec68723c */ /* 0x044fec0000081068 */
[C---:B------:R-:W-:Y:S06]  /*7dd90*/  HMMA.1688.F32.TF32 R100, R236.reuse, R14, R100 ;  /* 0x0000000eec64723c */ /* 0x040fec0000081064 */
[C---:B------:R-:W-:Y:S06]  /*7dda0*/  HMMA.1688.F32.TF32 R92, R236.reuse, R22, R92 ;  /* 0x00000016ec5c723c */ /* 0x040fec000008105c */
[C---:B------:R-:W-:Y:S06]  /*7ddb0*/  HMMA.1688.F32.TF32 R96, R236.reuse, R26, R96 ;  /* 0x0000001aec60723c */ /* 0x040fec0000081060 */
[C---:B------:R-:W-:Y:S01]  /*7ddc0*/  HMMA.1688.F32.TF32 R88, R236.reuse, R34, R88 ;  /* 0x00000022ec58723c */ /* 0x040fe20000081058 */
[----:B------:R-:W-:Y:S04]  /*7ddd0*/  STL.64 [R1+0x5c0], R104 ;  /* 0x0005c06801007387 */ /* 0x000fe80000100a00 */
[----:B------:R1:W-:Y:S01]  /*7dde0*/  STL.64 [R1+0x5c8], R106 ;  /* 0x0005c86a01007387 */ /* 0x0003e20000100a00 */
[----:B------:R-:W-:Y:S03]  /*7ddf0*/  HMMA.1688.F32.TF32 R236, R236, R6, R76 ;  /* 0x00000006ecec723c */ /* 0x000fe6000008104c */
        /* <DEDUP_REMOVED lines=32> */
[----:B------:R-:W3:Y:S04]  /*7e000*/  LDL.LU.64 R78, [R1+0x40d8] ;  /* 0x0040d800014e7983 */ /* 0x000ee80000300a00 */
[----:B------:R-:W3:Y:S04]  /*7e010*/  LDL.LU.64 R76, [R1+0x40d0] ;  /* 0x0040d000014c7983 */ /* 0x000ee80000300a00 */
        /* <DEDUP_REMOVED lines=45> */
[C---:B------:R-:W-:Y:S06]  /*7e2f0*/  HMMA.1688.F32.TF32 R36, R244.reuse, R14, R36 ;  /* 0x0000000ef424723c */ /* 0x040fec0000081024 */
[C---:B------:R-:W-:Y:S11]  /*7e300*/  HMMA.1688.F32.TF32 R248, R244.reuse, R26, R248 ;  /* 0x0000001af4f8723c */ /* 0x040ff600000810f8 */
        /* <DEDUP_REMOVED lines=13> */
[----:B----4-:R-:W-:-:S15]  /*7e3e0*/  HMMA.1688.F32.TF32 R240, R244, R22, R240 ;  /* 0x00000016f4f0723c */ /* 0x010fde00000810f0 */
[----:B------:R-:W-:-:S08]  /*7e3f0*/  NOP ;  /* 0x0000000000007918 */ /* 0x000fd00000000000 */
[----:B------:R-:W-:Y:S04]  /*7e400*/  STL.64 [R1+0x290], R240 ;  /* 0x000290f001007387 */ /* 0x000fe80000100a00 */
[----:B------:R1:W-:Y:S02]  /*7e410*/  STL.64 [R1+0x298], R242 ;  /* 0x000298f201007387 */ /* 0x0003e40000100a00 */
[----:B-1----:R-:W-:-:S15]  /*7e420*/  HMMA.1688.F32.TF32 R240, R244, R34, R236 ;  /* 0x00000022f4f0723c */ /* 0x002fde00000810ec */
        /* <DEDUP_REMOVED lines=13> */
[----:B--2---:R-:W-:Y:S06]  /*7e500*/  HMMA.1688.F32.TF32 R236, R244, R10, R248 ;  /* 0x0000000af4ec723c */ /* 0x004fec00000810f8 */
[C---:B-1----:R-:W-:Y:S06]  /*7e510*/  HMMA.1688.F32.TF32 R248, R232.reuse, R18, R40 ;  /* 0x00000012e8f8723c */ /* 0x042fec0000081028 */
[C---:B---3--:R-:W-:Y:S06]  /*7e520*/  HMMA.1688.F32.TF32 R44, R232.reuse, R14, R44 ;  /* 0x0000000ee82c723c */ /* 0x048fec000008102c */
[C---:B------:R-:W-:Y:S05]  /*7e530*/  HMMA.1688.F32.TF32 R40, R232.reuse, R26, R48 ;  /* 0x0000001ae828723c */ /* 0x040fea0000081030 */
[----:B------:R-:W-:Y:S04]  /*7e540*/  STL.64 [R1+0x210], R236 ;  /* 0x000210ec01007387 */ /* 0x000fe80000100a00 */
[----:B------:R-:W-:Y:S04]  /*7e550*/  STL.64 [R1+0x218], R238 ;  /* 0x000218ee01007387 */ /* 0x000fe80000100a00 */
[----:B------:R-:W-:Y:S04]  /*7e560*/  LDS R236, [R0+UR12+0x1e100] ;  /* 0x01e1000c00ec7984 */ /* 0x000fe80008000800 */
[----:B------:R-:W-:Y:S04]  /*7e570*/  LDS R238, [R0+UR12+0x1f100] ;  /* 0x01f1000c00ee7984 */ /* 0x000fe80008000800 */
[----:B------:R-:W-:Y:S04]  /*7e580*/  LDS R237, [R2+UR12+0x1e100] ;  /* 0x01e1000c02ed7984 */ /* 0x000fe80008000800 */
[----:B------:R-:W1:Y:S01]  /*7e590*/  LDS R239, [R2+UR12+0x1f100] ;  /* 0x01f1000c02ef7984 */ /* 0x000e620008000800 */
[C---:B------:R-:W-:Y:S03]  /*7e5a0*/  HMMA.1688.F32.TF32 R48, R232.reuse, R22, R52 ;  /* 0x00000016e830723c */ /* 0x040fe60000081034 */
[----:B------:R-:W-:Y:S04]  /*7e5b0*/  STL.64 [R1+0x5d0], R248 ;  /* 0x0005d0f801007387 */ /* 0x000fe80000100a00 */
[----:B------:R-:W-:Y:S04]  /*7e5c0*/  STL.64 [R1+0x5d8], R250 ;  /* 0x0005d8fa01007387 */ /* 0x000fe80000100a00 */
[----:B------:R-:W-:Y:S04]  /*7e5d0*/  STL.64 [R1+0x6d0], R44 ;  /* 0x0006d02c01007387 */ /* 0x000fe80000100a00 */
[----:B------:R2:W-:Y:S04]  /*7e5e0*/  STL.64 [R1+0x6d8], R46 ;  /* 0x0006d82e01007387 */ /* 0x0005e80000100a00 */
[----:B------:R-:W-:Y:S04]  /*7e5f0*/  STL.64 [R1+0x7d0], R40 ;  /* 0x0007d02801007387 */ /* 0x000fe80000100a00 */
[----:B------:R3:W-:Y:S01]  /*7e600*/  STL.64 [R1+0x7d8], R42 ;  /* 0x0007d82a01007387 */ /* 0x0007e20000100a00 */
[C---:B--2---:R-:W-:Y:S06]  /*7e610*/  HMMA.1688.F32.TF32 R44, R232.reuse, R34, R56 ;  /* 0x00000022e82c723c */ /* 0x044fec0000081038 */
[----:B---3--:R-:W-:Y:S01]  /*7e620*/  HMMA.1688.F32.TF32 R40, R232, R30, R60 ;  /* 0x0000001ee828723c */ /* 0x008fe2000008103c */
[----:B------:R-:W-:Y:S04]  /*7e630*/  STL.64 [R1+0x8b0], R48 ;  /* 0x0008b03001007387 */ /* 0x000fe80000100a00 */
[----:B------:R2:W-:Y:S01]  /*7e640*/  STL.64 [R1+0x8b8], R50 ;  /* 0x0008b83201007387 */ /* 0x0005e20000100a00 */
[----:B------:R-:W-:Y:S03]  /*7e650*/  HMMA.1688.F32.TF32 R244, R244, R6, R36 ;  /* 0x00000006f4f4723c */ /* 0x000fe60000081024 */
[----:B------:R-:W-:Y:S04]  /*7e660*/  LDS R36, [R0+UR12+0x1e180] ;  /* 0x01e1800c00247984 */ /* 0x000fe80008000800 */
[----:B------:R-:W-:Y:S04]  /*7e670*/  LDS R38, [R0+UR12+0x1f180] ;  /* 0x01f1800c00267984 */ /* 0x000fe80008000800 */
[----:B------:R-:W-:Y:S04]  /*7e680*/  LDS R37, [R2+UR12+0x1e180] ;  /* 0x01e1800c02257984 */ /* 0x000fe80008000800 */
[----:B------:R-:W3:Y:S01]  /*7e690*/  LDS R39, [R2+UR12+0x1f180] ;  /* 0x01f1800c02277984 */ /* 0x000ee20008000800 */
[----:B------:R-:W-:Y:S01]  /*7e6a0*/  MOV R56, R188 ;  /* 0x000000bc00387202 */ /* 0x000fe20000000f00 */
[----:B------:R-:W-:Y:S01]  /*7e6b0*/  IMAD.MOV.U32 R57, RZ, RZ, R189 ;  /* 0x000000ffff397224 */ /* 0x000fe200078e00bd */
[----:B------:R-:W-:Y:S01]  /*7e6c0*/  MOV R58, R190 ;  /* 0x000000be003a7202 */ /* 0x000fe20000000f00 */
[----:B------:R-:W-:Y:S01]  /*7e6d0*/  IMAD.MOV.U32 R59, RZ, RZ, R191 ;  /* 0x000000ffff3b7224 */ /* 0x000fe200078e00bf */
[----:B------:R-:W-:Y:S01]  /*7e6e0*/  MOV R52, R184 ;  /* 0x000000b800347202 */ /* 0x000fe20000000f00 */
[----:B------:R-:W-:Y:S01]  /*7e6f0*/  IMAD.MOV.U32 R53, RZ, RZ, R185 ;  /* 0x000000ffff357224 */ /* 0x000fe200078e00b9 */
[C---:B--2---:R-:W-:Y:S01]  /*7e700*/  HMMA.1688.F32.TF32 R48, R232.reuse, R10, R64 ;  /* 0x0000000ae830723c */ /* 0x044fe20000081040 */
[----:B------:R-:W-:Y:S01]  /*7e710*/  MOV R54, R186 ;  /* 0x000000ba00367202 */ /* 0x000fe20000000f00 */
[----:B------:R-:W-:Y:S01]  /*7e720*/  IMAD.MOV.U32 R55, RZ, RZ, R187 ;  /* 0x000000ffff377224 */ /* 0x000fe200078e00bb */
[----:B------:R-:W-:Y:S04]  /*7e730*/  LDS R60, [R0+UR12+0x1e280] ;  /* 0x01e2800c003c7984 */ /* 0x000fe80008000800 */
[----:B------:R-:W-:Y:S04]  /*7e740*/  LDS R62, [R0+UR12+0x1f280] ;  /* 0x01f2800c003e7984 */ /* 0x000fe80008000800 */
[----:B------:R-:W-:Y:S04]  /*7e750*/  LDS R61, [R2+UR12+0x1e280] ;  /* 0x01e2800c023d7984 */ /* 0x000fe80008000800 */
[----:B------:R-:W-:Y:S04]  /*7e760*/  STL.64 [R1+0x980], R44 ;  /* 0x0009802c01007387 */ /* 0x000fe80000100a00 */
[----:B------:R2:W-:Y:S04]  /*7e770*/  STL.64 [R1+0x988], R46 ;  /* 0x0009882e01007387 */ /* 0x0005e80000100a00 */
[----:B------:R-:W-:Y:S04]  /*7e780*/  STL.64 [R1+0x970], R40 ;  /* 0x0009702801007387 */ /* 0x000fe80000100a00 */
[----:B------:R1:W-:Y:S04]  /*7e790*/  STL.64 [R1+0x978], R42 ;  /* 0x0009782a01007387 */ /* 0x0003e80000100a00 */
[----:B------:R-:W-:Y:S01]  /*7e7a0*/  LDS R63, [R2+UR12+0x1f280] ;  /* 0x01f2800c023f7984 */ /* 0x000fe20008000800 */
[----:B--2---:R-:W-:Y:S06]  /*7e7b0*/  HMMA.1688.F32.TF32 R44, R232, R6, R68 ;  /* 0x00000006e82c723c */ /* 0x004fec0000081044 */
        /* <DEDUP_REMOVED lines=21> */
[----:B-1----:R-:W-:Y:S10]  /*7e910*/  HMMA.1688.F32.TF32 R48, R236, R6, R100 ;  /* 0x00000006ec30723c */ /* 0x002ff40000081064 */
[----:B------:R-:W-:Y:S04]  /*7e920*/  STL.64 [R1+0x850], R44 ;  /* 0x0008502c01007387 */ /* 0x000fe80000100a00 */
[----:B------:R1:W-:Y:S04]  /*7e930*/  STL.64 [R1+0x858], R46 ;  /* 0x0008582e01007387 */ /* 0x0003e80000100a00 */
[----:B------:R-:W-:Y:S04]  /*7e940*/  STL.64 [R1+0x840], R40 ;  /* 0x0008402801007387 */ /* 0x000fe80000100a00 */
[----:B------:R2:W-:Y:S01]  /*7e950*/  STL.64 [R1+0x848], R42 ;  /* 0x0008482a01007387 */ /* 0x0005e20000100a00 */
[C---:B-1----:R-:W-:Y:S06]  /*7e960*/  HMMA.1688.F32.TF32 R44, R240.reuse, R18, R104 ;  /* 0x00000012f02c723c */ /* 0x042fec0000081068 */
[C---:B--2---:R-:W-:Y:S01]  /*7e970*/  HMMA.1688.F32.TF32 R40, R240.reuse, R14, R108 ;  /* 0x0000000ef028723c */ /* 0x044fe2000008106c */
        /* <DEDUP_REMOVED lines=11> */
[C---:B----4-:R-:W-:Y:S06]  /*7ea30*/  HMMA.1688.F32.TF32 R44, R240.reuse, R22, R116 ;  /* 0x00000016f02c723c */ /* 0x050fec0000081074 */
[C---:B---3--:R-:W-:Y:S11]  /*7ea40*/  HMMA.1688.F32.TF32 R40, R240.reuse, R34, R120 ;  /* 0x00000022f028723c */ /* 0x048ff60000081078 */
[----:B------:R-:W-:Y:S04]  /*7ea50*/  STL.64 [R1+0x5f0], R48 ;  /* 0x0005f03001007387 */ /* 0x000fe80000100a00 */
[----:B------:R1:W-:Y:S04]  /*7ea60*/  STL.64 [R1+0x5f8], R50 ;  /* 0x0005f83201007387 */ /* 0x0003e80000100a00 */
[----:B------:R-:W-:Y:S04]  /*7ea70*/  STL.64 [R1+0x590], R44 ;  /* 0x0005902c01007387 */ /* 0x000fe80000100a00 */
[----:B------:R3:W-:Y:S04]  /*7ea80*/  STL.64 [R1+0x598], R46 ;  /* 0x0005982e01007387 */ /* 0x0007e80000100a00 */
[----:B------:R-:W-:Y:S04]  /*7ea90*/  STL.64 [R1+0x570], R40 ;  /* 0x0005702801007387 */ /* 0x000fe80000100a00 */
[----:B------:R4:W-:Y:S01]  /*7eaa0*/  STL.64 [R1+0x578], R42 ;  /* 0x0005782a01007387 */ /* 0x0009e20000100a00 */
[C---:B-1----:R-:W-:Y:S06]  /*7eab0*/  HMMA.1688.F32.TF32 R48, R240.reuse, R30, R124 ;  /* 0x0000001ef030723c */ /* 0x042fec000008107c */
[C---:B---3--:R-:W-:Y:S06]  /*7eac0*/  HMMA.1688.F32.TF32 R44, R240.reuse, R10, R128 ;  /* 0x0000000af02c723c */ /* 0x048fec0000081080 */
[----:B----4-:R-:W-:Y:S06]  /*7ead0*/  HMMA.1688.F32.TF32 R40, R240, R6, R132 ;  /* 0x00000006f028723c */ /* 0x010fec0000081084 */
[C---:B------:R-:W-:Y:S06]  /*7eae0*/  HMMA.1688.F32.TF32 R148, R36.reuse, R22, R148 ;  /* 0x000000162494723c */ /* 0x040fec0000081094 */
[C---:B------:R-:W-:Y:S06]  /*7eaf0*/  HMMA.1688.F32.TF32 R152, R36.reuse, R34, R152 ;  /* 0x000000222498723c */ /* 0x040fec0000081098 */
[C---:B------:R-:W-:Y:S06]  /*7eb00*/  HMMA.1688.F32.TF32 R156, R36.reuse, R30, R156 ;  /* 0x0000001e249c723c */ /* 0x040fec000008109c */
[C---:B------:R-:W-:Y:S06]  /*7eb10*/  HMMA.1688.F32.TF32 R160, R36.reuse, R10, R160 ;  /* 0x0000000a24a0723c */ /* 0x040fec00000810a0 */
[C---:B------:R-:W-:Y:S01]  /*7eb20*/  HMMA.1688.F32.TF32 R164, R36.reuse, R6, R164 ;  /* 0x0000000624a4723c */ /* 0x040fe200000810a4 */
        /* <DEDUP_REMOVED lines=8> */
[----:B----4-:R-:W-:Y:S01]  /*7ebb0*/  HMMA.1688.F32.TF32 R40, R36, R26, R144 ;  /* 0x0000001a2428723c */ /* 0x010fe20000081090 */
[----:B------:R-:W-:Y:S04]  /*7ebc0*/  LDS R36, [R3+UR12+0x1e180] ;  /* 0x01e1800c03247984 */ /* 0x000fe80008000800 */
[----:B------:R-:W-:Y:S04]  /*7ebd0*/  LDS R38, [R3+UR12+0x1f180] ;  /* 0x01f1800c03267984 */ /* 0x000fe80008000800 */
[----:B------:R-:W-:Y:S04]  /*7ebe0*/  LDS R37, [R252+UR12+0x1e180] ;  /* 0x01e1800cfc257984 */ /* 0x000fe80008000800 */
[----:B------:R-:W2:Y:S04]  /*7ebf0*/  LDS R39, [R252+UR12+0x1f180] ;  /* 0x01f1800cfc277984 */ /* 0x000ea80008000800 */
[----:B------:R-:W-:Y:S04]  /*7ec00*/  STL.64 [R1+0x320], R48 ;  /* 0x0003203001007387 */ /* 0x000fe80000100a00 */
[----:B------:R2:W-:Y:S04]  /*7ec10*/  STL.64 [R1+0x328], R50 ;  /* 0x0003283201007387 */ /* 0x0005e80000100a00 */
[----:B------:R-:W-:Y:S04]  /*7ec20*/  STL.64 [R1+0x90], R44 ;  /* 0x0000902c01007387 */ /* 0x000fe80000100a00 */
[----:B------:R-:W-:Y:S04]  /*7ec30*/  STL.64 [R1+0x98], R46 ;  /* 0x0000982e01007387 */ /* 0x000fe80000100a00 */
[----:B------:R-:W-:Y:S04]  /*7ec40*/  STL.64 [R1+0x80], R40 ;  /* 0x0000802801007387 */ /* 0x000fe80000100a00 */
[----:B------:R-:W-:Y:S04]  /*7ec50*/  STL.64 [R1+0x88], R42 ;  /* 0x0000882a01007387 */ /* 0x000fe80000100a00 */
[----:B------:R-:W3:Y:S01]  /*7ec60*/  LDL.LU R188, [R1+0x401c] ;  /* 0x00401c0001bc7983 */ /* 0x000ee20000300800 */
        /* <DEDUP_REMOVED lines=16> */
[----:B--2---:R-:W-:-:S15]  /*7ed70*/  HMMA.1688.F32.TF32 R48, R36, R18, R248 ;  /* 0x000000122430723c */ /* 0x004fde00000810f8 */
[----:B------:R-:W-:-:S08]  /*7ed80*/  NOP ;  /* 0x0000000000007918 */ /* 0x000fd00000000000 */
[----:B------:R2:W-:Y:S04]  /*7ed90*/  STL.64 [R1+0x610], R48 ;  /* 0x0006103001007387 */ /* 0x0005e80000100a00 */
        /* <DEDUP_REMOVED lines=40> */
[----:B--2---:R-:W-:-:S03]  /*7f020*/  MOV R48, R180 ;  /* 0x000000b400307202 */ /* 0x004fc60000000f00 */
[----:B------:R-:W2:Y:S01]  /*7f030*/  LDL.LU R180, [R1+0x3ffc] ;  /* 0x003ffc0001b47983 */ /* 0x000ea20000300800 */
[----:B------:R-:W-:Y:S01]  /*7f040*/  IMAD.MOV.U32 R49, RZ, RZ, R181 ;  /* 0x000000ffff317224 */ /* 0x000fe200078e00b5 */
[----:B----4-:R-:W-:Y:S02]  /*7f050*/  MOV R50, R182 ;  /* 0x000000b600327202 */ /* 0x010fe40000000f00 */
[----:B------:R-:W2:Y:S04]  /*7f060*/  LDL.LU R181, [R1+0x3ff8] ;  /* 0x003ff80001b57983 */ /* 0x000ea80000300800 */
[----:B------:R-:W2:Y:S01]  /*7f070*/  LDL.LU R182, [R1+0x3ff4] ;  /* 0x003ff40001b67983 */ /* 0x000ea20000300800 */
[----:B------:R-:W-:-:S03]  /*7f080*/  IMAD.MOV.U32 R51, RZ, RZ, R183 ;  /* 0x000000ffff337224 */ /* 0x000fc600078e00b7 */
        /* <DEDUP_REMOVED lines=13> */
[----:B------:R-:W-:-:S03]  /*7f160*/  MOV R248, R168 ;  /* 0x000000a800f87202 */ /* 0x000fc60000000f00 */
[----:B------:R-:W2:Y:S01]  /*7f170*/  LDL.LU R168, [R1+0x3fcc] ;  /* 0x003fcc0001a87983 */ /* 0x000ea20000300800 */
[----:B------:R-:W-:Y:S01]  /*7f180*/  IMAD.MOV.U32 R249, RZ, RZ, R169 ;  /* 0x000000fffff97224 */ /* 0x000fe200078e00a9 */
[----:B------:R-:W-:Y:S02]  /*7f190*/  MOV R250, R170 ;  /* 0x000000aa00fa7202 */ /* 0x000fe40000000f00 */
[----:B------:R-:W2:Y:S04]  /*7f1a0*/  LDL.LU R169, [R1+0x3fc8] ;  /* 0x003fc80001a97983 */ /* 0x000ea80000300800 */
[----:B------:R-:W2:Y:S01]  /*7f1b0*/  LDL.LU R170, [R1+0x3fc4] ;  /* 0x003fc40001aa7983 */ /* 0x000ea20000300800 */
[----:B------:R-:W-:-:S03]  /*7f1c0*/  IMAD.MOV.U32 R251, RZ, RZ, R171 ;  /* 0x000000fffffb7224 */ /* 0x000fc600078e00ab */
[----:B------:R-:W2:Y:S01]  /*7f1d0*/  LDL.LU R171, [R1+0x3fc0] ;  /* 0x003fc00001ab7983 */ /* 0x000ea20000300800 */
[----:B-1----:R-:W-:Y:S06]  /*7f1e0*/  HMMA.1688.F32.TF32 R224, R44, R6, R224 ;  /* 0x000000062ce0723c */ /* 0x002fec00000810e0 */
[C---:B------:R-:W-:Y:S06]  /*7f1f0*/  HMMA.1688.F32.TF32 R228, R60.reuse, R18, R228 ;  /* 0x000000123ce4723c */ /* 0x040fec00000810e4 */
[C---:B------:R-:W-:Y:S06]  /*7f200*/  HMMA.1688.F32.TF32 R48, R60.reuse, R34, R48 ;  /* 0x000000223c30723c */ /* 0x040fec0000081030 */
[C---:B------:R-:W-:Y:S06]  /*7f210*/  HMMA.1688.F32.TF32 R52, R60.reuse, R30, R52 ;  /* 0x0000001e3c34723c */ /* 0x040fec0000081034 */
[-C--:B------:R-:W-:Y:S06]  /*7f220*/  HMMA.1688.F32.TF32 R56, R60, R10.reuse, R56 ;  /* 0x0000000a3c38723c */ /* 0x080fec0000081038 */
[C---:B---3--:R-:W-:Y:S06]  /*7f230*/  HMMA.1688.F32.TF32 R80, R36.reuse, R10, R80 ;  /* 0x0000000a2450723c */ /* 0x048fec0000081050 */
[C---:B------:R-:W-:Y:S06]  /*7f240*/  HMMA.1688.F32.TF32 R84, R36.reuse, R30, R84 ;  /* 0x0000001e2454723c */ /* 0x040fec0000081054 */
[C---:B------:R-:W-:Y:S06]  /*7f250*/  HMMA.1688.F32.TF32 R88, R36.reuse, R34, R88 ;  /* 0x000000222458723c */ /* 0x040fec0000081058 */
[C---:B------:R-:W-:Y:S06]  /*7f260*/  HMMA.1688.F32.TF32 R96, R36.reuse, R26, R96 ;  /* 0x0000001a2460723c */ /* 0x040fec0000081060 */
[C---:B------:R-:W-:Y:S06]  /*7f270*/  HMMA.1688.F32.TF32 R100, R36.reuse, R14, R100 ;  /* 0x0000000e2464723c */ /* 0x040fec0000081064 */
[C---:B------:R-:W-:Y:S06]  /*7f280*/  HMMA.1688.F32.TF32 R92, R36.reuse, R22, R92 ;  /* 0x00000016245c723c */ /* 0x040fec000008105c */
[----:B------:R-:W-:Y:S06]  /*7f290*/  HMMA.1688.F32.TF32 R36, R36, R6, R76 ;  /* 0x000000062424723c */ /* 0x000fec000008104c */
[C---:B------:R-:W-:Y:S05]  /*7f2a0*/  HMMA.1688.F32.TF32 R72, R40.reuse, R18, R72 ;  /* 0x000000122848723c */ /* 0x040fea0000081048 */
        /* <DEDUP_REMOVED lines=14> */
[----:B------:R-:W-:Y:S04]  /*7f390*/  LDS R99, [R2+UR12+0x1f380] ;  /* 0x01f3800c02637984 */ /* 0x000fe80008000800 */
[----:B------:R-:W-:Y:S04]  /*7f3a0*/  LDS R97, [R2+UR12+0x1e380] ;  /* 0x01e3800c02617984 */ /* 0x000fe80008000800 */
[----:B------:R-:W-:Y:S04]  /*7f3b0*/  LDS R96, [R0+UR12+0x1e380] ;  /* 0x01e3800c00607984 */ /* 0x000fe80008000800 */
[----:B------:R-:W-:Y:S01]  /*7f3c0*/  LDS R98, [R0+UR12+0x1f380] ;  /* 0x01f3800c00627984 */ /* 0x000fe20008000800 */
[C---:B--2---:R-:W-:Y:S06]  /*7f3d0*/  HMMA.1688.F32.TF32 R76, R40.reuse, R14, R168 ;  /* 0x0000000e284c723c */ /* 0x044fec00000810a8 */
[C---:B----4-:R-:W-:Y:S01]  /*7f3e0*/  HMMA.1688.F32.TF32 R36, R40.reuse, R26, R172 ;  /* 0x0000001a2824723c */ /* 0x050fe200000810ac */
        /* <DEDUP_REMOVED lines=11> */
[C---:B-1----:R-:W-:Y:S06]  /*7f4a0*/  HMMA.1688.F32.TF32 R72, R40.reuse, R10, R188 ;  /* 0x0000000a2848723c */ /* 0x042fec00000810bc */
[----:B------:R-:W-:Y:S01]  /*7f4b0*/  HMMA.1688.F32.TF32 R40, R40, R6, R192 ;  /* 0x000000062828723c */ /* 0x000fe200000810c0 */
[----:B------:R-:W-:Y:S04]  /*7f4c0*/  LDS R194, [R3+UR12+0x1f380] ;  /* 0x01f3800c03c27984 */ /* 0x000fe80008000800 */
[----:B------:R-:W-:Y:S04]  /*7f4d0*/  STL.64 [R1+0x800], R76 ;  /* 0x0008004c01007387 */ /* 0x000fe80000100a00 */
[----:B------:R-:W-:Y:S04]  /*7f4e0*/  STL.64 [R1+0x808], R78 ;  /* 0x0008084e01007387 */ /* 0x000fe80000100a00 */
[----:B------:R-:W-:Y:S04]  /*7f4f0*/  LDS R192, [R3+UR12+0x1e380] ;  /* 0x01e3800c03c07984 */ /* 0x000fe80008000800 */
[----:B------:R-:W-:Y:S04]  /*7f500*/  LDS R195, [R252+UR12+0x1f380] ;  /* 0x01f3800cfcc37984 */ /* 0x000fe80008000800 */
[----:B------:R-:W-:Y:S04]  /*7f510*/  STL.64 [R1+0x7f0], R36 ;  /* 0x0007f02401007387 */ /* 0x000fe80000100a00 */
[----:B------:R1:W-:Y:S04]  /*7f520*/  STL.64 [R1+0x7f8], R38 ;  /* 0x0007f82601007387 */ /* 0x0003e80000100a00 */
[----:B------:R-:W-:Y:S01]  /*7f530*/  LDS R193, [R252+UR12+0x1e380] ;  /* 0x01e3800cfcc17984 */ /* 0x000fe20008000800 */
[C---:B-1----:R-:W-:Y:S03]  /*7f540*/  HMMA.1688.F32.TF32 R36, R44.reuse, R18, R196 ;  /* 0x000000122c24723c */ /* 0x042fe600000810c4 */
        /* <DEDUP_REMOVED lines=19> */
[----:B------:R-:W-:Y:S04]  /*7f680*/  STL.64 [R1+0xd8], R74 ;  /* 0x0000d84a01007387 */ /* 0x000fe80000100a00 */
[----:B------:R-:W-:Y:S04]  /*7f690*/  STL.64 [R1+0xc0], R40 ;  /* 0x0000c02801007387 */ /* 0x000fe80000100a00 */
[----:B------:R1:W-:Y:S01]  /*7f6a0*/  STL.64 [R1+0xc8], R42 ;  /* 0x0000c82a01007387 */ /* 0x0003e20000100a00 */
[C---:B------:R-:W-:Y:S03]  /*7f6b0*/  HMMA.1688.F32.TF32 R44, R60.reuse, R22, R64 ;  /* 0x000000163c2c723c */ /* 0x040fe60000081040 */
        /* <DEDUP_REMOVED lines=8> */
[C---:B-1----:R-:W-:Y:S03]  /*7f740*/  HMMA.1688.F32.TF32 R40, R60.reuse, R26, R68 ;  /* 0x0000001a3c28723c */ /* 0x042fe60000081044 */
[----:B------:R-:W-:Y:S04]  /*7f750*/  LDS R68, [R0+UR12+0x1e300] ;  /* 0x01e3000c00447984 */ /* 0x000fe80008000800 */
[----:B------:R-:W-:Y:S04]  /*7f760*/  LDS R70, [R0+UR12+0x1f300] ;  /* 0x01f3000c00467984 */ /* 0x000fe80008000800 */
[----:B------:R-:W-:Y:S04]  /*7f770*/  STL.64 [R1+0xb0], R36 ;  /* 0x0000b02401007387 */ /* 0x000fe80000100a00 */
[----:B------:R1:W-:Y:S04]  /*7f780*/  STL.64 [R1+0xb8], R38 ;  /* 0x0000b82601007387 */ /* 0x0003e80000100a00 */
[----:B------:R-:W-:Y:S04]  /*7f790*/  LDS R69, [R2+UR12+0x1e300] ;  /* 0x01e3000c02457984 */ /* 0x000fe80008000800 */
[----:B------:R-:W2:Y:S01]  /*7f7a0*/  LDS R71, [R2+UR12+0x1f300] ;  /* 0x01f3000c02477984 */ /* 0x000ea20008000800 */
[C---:B-1----:R-:W-:Y:S06]  /*7f7b0*/  HMMA.1688.F32.TF32 R36, R60.reuse, R14, R232 ;  /* 0x0000000e3c24723c */ /* 0x042fec00000810e8 */
[----:B------:R-:W-:Y:S01]  /*7f7c0*/  HMMA.1688.F32.TF32 R60, R60, R6, R248 ;  /* 0x000000063c3c723c */ /* 0x000fe200000810f8 */
        /* <DEDUP_REMOVED lines=52> */
[----:B--2---:R-:W-:Y:S06]  /*7fb10*/  HMMA.1688.F32.TF32 R84, R68, R18, R84 ;  /* 0x000000124454723c */ /* 0x004fec0000081054 */
[C---:B----4-:R-:W-:Y:S06]  /*7fb20*/  HMMA.1688.F32.TF32 R88, R64.reuse, R6, R88 ;  /* 0x000000064058723c */ /* 0x050fec0000081058 */
[C---:B---3--:R-:W-:Y:S06]  /*7fb30*/  HMMA.1688.F32.TF32 R100, R64.reuse, R30, R100 ;  /* 0x0000001e4064723c */ /* 0x048fec0000081064 */
[C---:B------:R-:W-:Y:S06]  /*7fb40*/  HMMA.1688.F32.TF32 R120, R64.reuse, R18, R116 ;  /* 0x000000124078723c */ /* 0x040fec0000081074 */
[C---:B------:R-:W-:Y:S06]  /*7fb50*/  HMMA.1688.F32.TF32 R116, R64.reuse, R14, R112 ;  /* 0x0000000e4074723c */ /* 0x040fec0000081070 */
[C---:B------:R-:W-:Y:S06]  /*7fb60*/  HMMA.1688.F32.TF32 R112, R64.reuse, R26, R108 ;  /* 0x0000001a4070723c */ /* 0x040fec000008106c */
[C---:B------:R-:W-:Y:S06]  /*7fb70*/  HMMA.1688.F32.TF32 R108, R64.reuse, R22, R104 ;  /* 0x00000016406c723c */ /* 0x040fec0000081068 */
[C---:B------:R-:W-:Y:S06]  /*7fb80*/  HMMA.1688.F32.TF32 R104, R64.reuse, R34, R236 ;  /* 0x000000224068723c */ /* 0x040fec00000810ec */
[----:B------:R-:W-:Y:S06]  /*7fb90*/  HMMA.1688.F32.TF32 R92, R64, R10, R92 ;  /* 0x0000000a405c723c */ /* 0x000fec000008105c */
        /* <DEDUP_REMOVED lines=21> */
[----:B------:R-:W-:Y:S04]  /*7fcf0*/  STL.64 [R1+0x720], R64 ;  /* 0x0007204001007387 */ /* 0x000fe80000100a00 */
[----:B------:R1:W-:Y:S02]  /*7fd00*/  STL.64 [R1+0x728], R66 ;  /* 0x0007284201007387 */ /* 0x0003e40000100a00 */
[----:B-1----:R-:W-:Y:S01]  /*7fd10*/  HMMA.1688.F32.TF32 R64, R68, R34, R248 ;  /* 0x000000224440723c */ /* 0x002fe200000810f8 */
[----:B------:R-:W-:-:S05]  /*7fd20*/  MOV R232, R12 ;  /* 0x0000000c00e87202 */ /* 0x000fca0000000f00 */
[----:B------:R-:W-:Y:S04]  /*7fd30*/  STL.64 [R1+0x790], R80 ;  /* 0x0007905001007387 */ /* 0x000fe80000100a00 */
[----:B------:R-:W-:Y:S04]  /*7fd40*/  STL.64 [R1+0x798], R82 ;  /* 0x0007985201007387 */ /* 0x000fe80000100a00 */
[----:B------:R1:W-:Y:S04]  /*7fd50*/  STL.64 [R1+0x780], R76 ;  /* 0x0007804c01007387 */ /* 0x0003e80000100a00 */
[----:B------:R2:W-:Y:S04]  /*7fd60*/  STL.64 [R1+0x788], R78 ;  /* 0x0007884e01007387 */ /* 0x0005e80000100a00 */
[----:B------:R-:W3:Y:S01]  /*7fd70*/  LDL.LU R12, [R1+0x3fbc] ;  /* 0x003fbc00010c7983 */ /* 0x000ee20000300800 */
[----:B------:R-:W-:Y:S01]  /*7fd80*/  IMAD.MOV.U32 R233, RZ, RZ, R13 ;  /* 0x000000ffffe97224 */ /* 0x000fe200078e000d */
[----:B------:R-:W-:Y:S01]  /*7fd90*/  MOV R234, R16 ;  /* 0x0000001000ea7202 */ /* 0x000fe20000000f00 */
[----:B------:R-:W-:Y:S01]  /*7fda0*/  IMAD.MOV.U32 R235, RZ, RZ, R17 ;  /* 0x000000ffffeb7224 */ /* 0x000fe200078e0011 */
[----:B------:R-:W-:Y:S01]  /*7fdb0*/  MOV R236, R24 ;  /* 0x0000001800ec7202 */ /* 0x000fe20000000f00 */
[----:B------:R-:W-:Y:S01]  /*7fdc0*/  IMAD.MOV.U32 R237, RZ, RZ, R25 ;  /* 0x000000ffffed7224 */ /* 0x000fe200078e0019 */
        /* <DEDUP_REMOVED lines=29> */
[----:B-1----:R-:W3:Y:S04]  /*7ffa0*/  LDL.LU R76, [R1+0x330] ;  /* 0x00033000014c7983 */ /* 0x002ee80000300800 */
[----:B------:R-:W3:Y:S04]  /*7ffb0*/  LDL.LU R77, [R1+0x334] ;  /* 0x00033400014d7983 */ /* 0x000ee80000300800 */
[----:B--2---:R-:W2:Y:S04]  /*7ffc0*/  LDL.LU R78, [R1+0x338] ;  /* 0x00033800014e7983 */ /* 0x004ea80000300800 */
[----:B------:R-:W2:Y:S04]  /*7ffd0*/  LDL.LU R79, [R1+0x33c] ;  /* 0x00033c00014f7983 */ /* 0x000ea80000300800 */
        /* <DEDUP_REMOVED lines=63> */
[C---:B----4-:R-:W-:Y:S06]  /*803d0*/  HMMA.1688.F32.TF32 R64, R68.reuse, R10, R184 ;  /* 0x0000000a4440723c */ /* 0x050fec00000810b8 */
[C---:B---3--:R-:W-:Y:S06]  /*803e0*/  HMMA.1688.F32.TF32 R188, R68.reuse, R30, R188 ;  /* 0x0000001e44bc723c */ /* 0x048fec00000810bc */
[----:B--2---:R-:W-:Y:S06]  /*803f0*/  HMMA.1688.F32.TF32 R180, R68, R6, R180 ;  /* 0x0000000644b4723c */ /* 0x004fec00000810b4 */
[C---:B------:R-:W-:Y:S06]  /*80400*/  HMMA.1688.F32.TF32 R68, R72.reuse, R18, R176 ;  /* 0x000000124844723c */ /* 0x040fec00000810b0 */
[C---:B------:R-:W-:Y:S05]  /*80410*/  HMMA.1688.F32.TF32 R168, R72.reuse, R26, R168 ;  /* 0x0000001a48a8723c */ /* 0x040fea00000810a8 */
[----:B------:R-:W-:Y:S04]  /*80420*/  STL.64 [R1+0x740], R188 ;  /* 0x000740bc01007387 */ /* 0x000fe80000100a00 */
[----:B------:R-:W-:Y:S04]  /*80430*/  STL.64 [R1+0x748], R190 ;  /* 0x000748be01007387 */ /* 0x000fe80000100a00 */
[----:B------:R-:W-:Y:S04]  /*80440*/  STL.64 [R1+0x730], R64 ;  /* 0x0007304001007387 */ /* 0x000fe80000100a00 */
[----:B------:R1:W-:Y:S04]  /*80450*/  STL.64 [R1+0x738], R66 ;  /* 0x0007384201007387 */ /* 0x0003e80000100a00 */
[----:B------:R-:W-:Y:S04]  /*80460*/  STL.64 [R1+0x540], R180 ;  /* 0x000540b401007387 */ /* 0x000fe80000100a00 */
[----:B------:R-:W-:Y:S04]  /*80470*/  STL.64 [R1+0x548], R182 ;  /* 0x000548b601007387 */ /* 0x000fe80000100a00 */
[----:B------:R-:W-:Y:S04]  /*80480*/  STL.64 [R1+0x530], R68 ;  /* 0x0005304401007387 */ /* 0x000fe80000100a00 */
[----:B------:R2:W-:Y:S01]  /*80490*/  STL.64 [R1+0x538], R70 ;  /* 0x0005384601007387 */ /* 0x0005e20000100a00 */
[C---:B-1----:R-:W-:Y:S06]  /*804a0*/  HMMA.1688.F32.TF32 R64, R72.reuse, R14, R172 ;  /* 0x0000000e4840723c */ /* 0x042fec00000810ac */
[C---:B--2---:R-:W-:Y:S06]  /*804b0*/  HMMA.1688.F32.TF32 R68, R72.reuse, R22, R144 ;  /* 0x000000164844723c */ /* 0x044fec0000081090 */
[C---:B------:R-:W-:Y:S11]  /*804c0*/  HMMA.1688.F32.TF32 R136, R72.reuse, R30, R136 ;  /* 0x0000001e4888723c */ /* 0x040ff60000081088 */
[----:B------:R-:W-:Y:S04]  /*804d0*/  STL.64 [R1+0x520], R64 ;  /* 0x0005204001007387 */ /* 0x000fe80000100a00 */
[----:B------:R1:W-:Y:S04]  /*804e0*/  STL.64 [R1+0x528], R66 ;  /* 0x0005284201007387 */ /* 0x0003e80000100a00 */
[----:B------:R-:W-:Y:S04]  /*804f0*/  STL.64 [R1+0x510], R168 ;  /* 0x000510a801007387 */ /* 0x000fe80000100a00 */
[----:B------:R-:W-:Y:S04]  /*80500*/  STL.64 [R1+0x518], R170 ;  /* 0x000518aa01007387 */ /* 0x000fe80000100a00 */
[----:B------:R-:W-:Y:S04]  /*80510*/  STL.64 [R1+0x500], R68 ;  /* 0x0005004401007387 */ /* 0x000fe80000100a00 */
[----:B------:R2:W-:Y:S01]  /*80520*/  STL.64 [R1+0x508], R70 ;  /* 0x0005084601007387 */ /* 0x0005e20000100a00 */
[C---:B-1----:R-:W-:Y:S06]  /*80530*/  HMMA.1688.F32.TF32 R64, R72.reuse, R34, R140 ;  /* 0x000000224840723c */ /* 0x042fec000008108c */
[----:B--2---:R-:W-:Y:S01]  /*80540*/  HMMA.1688.F32.TF32 R68, R72, R10, R240 ;  /* 0x0000000a4844723c */ /* 0x004fe200000810f0 */
[----:B------:R-:W-:-:S15]  /*80550*/  MOV R104, R17 ;  /* 0x0000001100687202 */ /* 0x000fde0000000f00 */
[----:B------:R-:W-:-:S01]  /*80560*/  NOP ;  /* 0x0000000000007918 */ /* 0x000fc20000000000 */
[----:B------:R-:W-:Y:S04]  /*80570*/  STL.64 [R1+0x4f0], R64 ;  /* 0x0004f04001007387 */ /* 0x000fe80000100a00 */
[----:B------:R1:W-:Y:S04]  /*80580*/  STL.64 [R1+0x4f8], R66 ;  /* 0x0004f84201007387 */ /* 0x0003e80000100a00 */
[----:B------:R-:W-:Y:S04]  /*80590*/  STL.64 [R1+0x4e0], R136 ;  /* 0x0004e08801007387 */ /* 0x000fe80000100a00 */
[----:B------:R-:W-:Y:S04]  /*805a0*/  STL.64 [R1+0x4e8], R138 ;  /* 0x0004e88a01007387 */ /* 0x000fe80000100a00 */
[----:B------:R-:W2:Y:S04]  /*805b0*/  LDL.LU R4, [R1+0x318c] ;  /* 0x00318c0001047983 */ /* 0x000ea80000300800 */
[----:B------:R-:W-:Y:S04]  /*805c0*/  STL.64 [R1+0x4d0], R68 ;  /* 0x0004d04401007387 */ /* 0x000fe80000100a00 */
[----:B------:R3:W-:Y:S04]  /*805d0*/  STL.64 [R1+0x4d8], R70 ;  /* 0x0004d84601007387 */ /* 0x0007e80000100a00 */
[----:B------:R-:W4:Y:S04]  /*805e0*/  LDL.LU R17, [R1+0x3194] ;  /* 0x0031940001117983 */ /* 0x000f280000300800 */
[----:B------:R-:W4:Y:S04]  /*805f0*/  LDL.LU R5, [R1+0x3188] ;  /* 0x0031880001057983 */ /* 0x000f280000300800 */
[----:B------:R-:W4:Y:S01]  /*80600*/  LDL.LU R20, [R1+0x3190] ;  /* 0x0031900001147983 */ /* 0x000f220000300800 */
[----:B------:R-:W-:Y:S06]  /*80610*/  HMMA.1688.F32.TF32 R116, R192, R18, R116 ;  /* 0x00000012c074723c */ /* 0x000fec0000081074 */
[----:B-1----:R-:W-:Y:S01]  /*80620*/  HMMA.1688.F32.TF32 R64, R72, R6, R132 ;  /* 0x000000064840723c */ /* 0x002fe20000081084 */
[----:B------:R-:W-:Y:S01]  /*80630*/  MOV R106, R13 ;  /* 0x0000000d006a7202 */ /* 0x000fe20000000f00 */
[----:B------:R-:W-:-:S04]  /*80640*/  IMAD.MOV.U32 R107, RZ, RZ, R12 ;  /* 0x000000ffff6b7224 */ /* 0x000fc800078e000c */
[-C--:B------:R-:W-:Y:S06]  /*80650*/  HMMA.1688.F32.TF32 R72, R96, R14.reuse, R124 ;  /* 0x0000000e6048723c */ /* 0x080fec000008107c */
[----:B------:R-:W-:Y:S01]  /*80660*/  HMMA.1688.F32.TF32 R12, R192, R14, R112 ;  /* 0x0000000ec00c723c */ /* 0x000fe20000081070 */
[----:B------:R-:W-:Y:S02]  /*80670*/  IMAD.MOV.U32 R105, RZ, RZ, R16 ;  /* 0x000000ffff697224 */ /* 0x000fe400078e0010 */
[----:B------:R-:W1:Y:S01]  /*80680*/  S2R R16, SR_TID.X ;  /* 0x0000000000107919 */ /* 0x000e620000002100 */
[----:B------:R-:W-:-:S02]  /*80690*/  UIMAD UR18, UR4, -0x80, UR6 ;  /* 0xffffff80041278a4 */ /* 0x000fc4000f8e0206 */
[----:B------:R-:W-:Y:S01]  /*806a0*/  UIADD3 UR13, UR9, -0x2, URZ ;  /* 0xfffffffe090d7890 */ /* 0x000fe2000fffe03f */
[----:B---3--:R-:W-:Y:S01]  /*806b0*/  HMMA.1688.F32.TF32 R68, R96, R18, R128 ;  /* 0x000000126044723c */ /* 0x008fe20000081080 */
[----:B------:R-:W-:-:S05]  /*806c0*/  UISETP.GT.AND UP1, UPT, UR18, URZ, UPT ;  /* 0x0000003f1200728c */ /* 0x000fca000bf24270 */
[C---:B------:R-:W-:Y:S06]  /*806d0*/  HMMA.1688.F32.TF32 R76, R96.reuse, R26, R76 ;  /* 0x0000001a604c723c */ /* 0x040fec000008104c */
[C---:B------:R-:W-:Y:S01]  /*806e0*/  HMMA.1688.F32.TF32 R80, R96.reuse, R22, R80 ;  /* 0x000000166050723c */ /* 0x040fe20000081050 */
[----:B------:R-:W-:Y:S04]  /*806f0*/  STL.64 [R1+0x660], R116 ;  /* 0x0006607401007387 */ /* 0x000fe80000100a00 */
[----:B------:R3:W-:Y:S04]  /*80700*/  STL.64 [R1+0x668], R118 ;  /* 0x0006687601007387 */ /* 0x0007e80000100a00 */
[----:B------:R-:W-:Y:S04]  /*80710*/  STL.64 [R1+0x4c0], R12 ;  /* 0x0004c00c01007387 */ /* 0x000fe80000100a00 */
[----:B------:R4:W-:Y:S01]  /*80720*/  STL.64 [R1+0x4c8], R14 ;  /* 0x0004c80e01007387 */ /* 0x0009e20000100a00 */
[C---:B------:R-:W-:Y:S06]  /*80730*/  HMMA.1688.F32.TF32 R84, R96.reuse, R34, R84 ;  /* 0x000000226054723c */ /* 0x040fec0000081054 */
[C---:B------:R-:W-:Y:S06]  /*80740*/  HMMA.1688.F32.TF32 R88, R96.reuse, R30, R88 ;  /* 0x0000001e6058723c */ /* 0x040fec0000081058 */
[C---:B------:R-:W-:Y:S06]  /*80750*/  HMMA.1688.F32.TF32 R92, R96.reuse, R10, R92 ;  /* 0x0000000a605c723c */ /* 0x040fec000008105c */
[----:B------:R-:W-:Y:S01]  /*80760*/  HMMA.1688.F32.TF32 R96, R96, R6, R120 ;  /* 0x000000066060723c */ /* 0x000fe20000081078 */
[----:B------:R-:W-:-:S02]  /*80770*/  UIADD3 UR12, UR11, 0x1, URZ ;  /* 0x000000010b0c7890 */ /* 0x000fc4000fffe03f */
[----:B------:R-:W-:Y:S02]  /*80780*/  UISETP.GE.AND UP0, UPT, UR4, UR13, UPT ;  /* 0x0000000d0400728c */ /* 0x000fe4000bf06270 */
[----:B------:R-:W-:Y:S01]  /*80790*/  USEL UR11, URZ, 0x4, !UP1 ;  /* 0x000000043f0b7887 */ /* 0x000fe2000c800000 */
[----:B------:R-:W-:Y:S01]  /*807a0*/  MOV R238, R29 ;  /* 0x0000001d00ee7202 */ /* 0x000fe20000000f00 */
[----:B------:R-:W-:Y:S01]  /*807b0*/  IMAD.MOV.U32 R239, RZ, RZ, R28 ;  /* 0x000000ffffef7224 */ /* 0x000fe200078e001c */
[----:B------:R-:W-:Y:S01]  /*807c0*/  MOV R108, R33 ;  /* 0x00000021006c7202 */ /* 0x000fe20000000f00 */
[----:B------:R-:W-:Y:S01]  /*807d0*/  IMAD.MOV.U32 R109, RZ, RZ, R32 ;  /* 0x000000ffff6d7224 */ /* 0x000fe200078e0020 */
[----:B------:R-:W-:Y:S02]  /*807e0*/  MOV R110, R21 ;  /* 0x00000015006e7202 */ /* 0x000fe40000000f00 */
[----:B------:R-:W-:Y:S01]  /*807f0*/  MOV R102, R25 ;  /* 0x0000001900667202 */ /* 0x000fe20000000f00 */
[----:B------:R-:W-:Y:S01]  /*80800*/  IMAD.MOV.U32 R103, RZ, RZ, R24 ;  /* 0x000000ffff677224 */ /* 0x000fe200078e0018 */
[----:B------:R-:W-:Y:S01]  /*80810*/  UISETP.GT.AND UP1, UPT, UR12, 0x1, UPT ;  /* 0x000000010c00788c */ /* 0x000fe2000bf24270 */
[----:B------:R-:W-:Y:S01]  /*80820*/  MOV R248, R9 ;  /* 0x0000000900f87202 */ /* 0x000fe20000000f00 */
[----:B------:R-:W-:Y:S01]  /*80830*/  IMAD.MOV.U32 R249, RZ, RZ, R8 ;  /* 0x000000fffff97224 */ /* 0x000fe200078e0008 */
[----:B------:R-:W-:-:S02]  /*80840*/  USEL UR13, UR11, URZ, !UP0 ;  /* 0x0000003f0b0d7287 */ /* 0x000fc4000c000000 */
[----:B------:R-:W-:Y:S01]  /*80850*/  USEL UR11, UR12, URZ, !UP1 ;  /* 0x0000003f0c0b7287 */ /* 0x000fe2000c800000 */
[----:B-1----:R-:W-:Y:S01]  /*80860*/  LOP3.LUT R252, R16, 0x1f, RZ, 0xc0, !PT ;  /* 0x0000001f10fc7812 */ /* 0x002fe200078ec0ff */
[C---:B------:R-:W-:Y:S06]  /*80870*/  HMMA.1688.F32.TF32 R100, R192.reuse, R26, R100 ;  /* 0x0000001ac064723c */ /* 0x040fec0000081064 */
[C---:B------:R-:W-:Y:S06]  /*80880*/  HMMA.1688.F32.TF32 R104, R192.reuse, R22, R104 ;  /* 0x00000016c068723c */ /* 0x040fec0000081068 */
[C---:B------:R-:W-:Y:S06]  /*80890*/  HMMA.1688.F32.TF32 R108, R192.reuse, R34, R108 ;  /* 0x00000022c06c723c */ /* 0x040fec000008106c */
[C---:B------:R-:W-:Y:S06]  /*808a0*/  HMMA.1688.F32.TF32 R112, R192.reuse, R30, R236 ;  /* 0x0000001ec070723c */ /* 0x040fec00000810ec */
[----:B---3--:R-:W-:Y:S01]  /*808b0*/  HMMA.1688.F32.TF32 R116, R192, R10, R232 ;  /* 0x0000000ac074723c */ /* 0x008fe200000810e8 */
[----:B------:R-:W-:-:S05]  /*808c0*/  ISETP.NE.U32.AND P0, PT, RZ, UR13, PT ;  /* 0x0000000dff007c0c */ /* 0x000fca000bf05070 */
[----:B------:R-:W-:Y:S01]  /*808d0*/  HMMA.1688.F32.TF32 R192, R192, R6, R248 ;  /* 0x00000006c0c0723c */ /* 0x000fe200000810f8 */
[----:B------:R-:W-:-:S06]  /*808e0*/  ULEA UR13, UR11, UR5, 0x11 ;  /* 0x000000050b0d7291 */ /* 0x000fcc000f8e883f */
[----:B------:R-:W-:-:S05]  /*808f0*/  SHF.L.U32 R251, R252, 0x2, RZ ;  /* 0x00000002fcfb7819 */ /* 0x000fca00000006ff */
[----:B------:R-:W-:Y:S01]  /*80900*/  VIADD R3, R251, UR13 ;  /* 0x0000000dfb037c36 */ /* 0x000fe20008000000 */
[----:B--2---:R-:W-:Y:S02]  /*80910*/  IADD3 R4, P1, R4, UR16, RZ ;  /* 0x0000001004047c10 */ /* 0x004fe4000ff3e0ff */
[----:B----4-:R-:W-:Y:S02]  /*80920*/  IADD3 R17, P2, R17, UR16, RZ ;  /* 0x0000001011117c10 */ /* 0x010fe4000ff5e0ff */
[----:B------:R-:W-:Y:S01]  /*80930*/  IADD3.X R5, R5, UR7, RZ, P1, !PT ;  /* 0x0000000705057c10 */ /* 0x000fe20008ffe4ff */
[----:B------:R-:W-:Y:S01]  /*80940*/  STL [R1+0x318c], R4 ;  /* 0x00318c0401007387 */ /* 0x000fe20000100800 */
[----:B------:R-:W-:-:S03]  /*80950*/  IADD3.X R20, R20, UR7, RZ, P2, !PT ;  /* 0x0000000714147c10 */ /* 0x000fc600097fe4ff */
[----:B------:R-:W-:Y:S04]  /*80960*/  STL [R1+0x3194], R17 ;  /* 0x0031941101007387 */ /* 0x000fe80000100800 */
[----:B------:R1:W-:Y:S04]  /*80970*/  STL [R1+0x3188], R5 ;  /* 0x0031880501007387 */ /* 0x0003e80000100800 */
[----:B------:R-:W-:Y:S04]  /*80980*/  STL [R1+0x3190], R20 ;  /* 0x0031901401007387 */ /* 0x000fe80000100800 */
        /* <DEDUP_REMOVED lines=66> */
[----:B------:R-:W4:Y:S01]  /*80db0*/  LDL.LU R14, [R1+0x31b8] ;  /* 0x0031b800010e7983 */ /* 0x000f220000300800 */
[----:B------:R-:W-:Y:S06]  /*80dc0*/  BAR.SYNC.DEFER_BLOCKING 0x0 ;  /* 0x0000000000007b1d */ /* 0x000fec0000010000 */
[----:B------:R-:W4:Y:S04]  /*80dd0*/  LDL.LU R6, [R1+0x31c4] ;  /* 0x0031c40001067983 */ /* 0x000f280000300800 */
[----:B------:R-:W4:Y:S04]  /*80de0*/  LDL.LU R11, [R1+0x30c8] ;  /* 0x0030c800010b7983 */ /* 0x000f280000300800 */
[----:B------:R-:W-:Y:S01]  /*80df0*/  @!PT LDS RZ, [RZ] ;  /* 0x00000000fffff984 */ /* 0x000fe20000000800 */
[----:B------:R-:W-:Y:S01]  /*80e00*/  @!PT LDS RZ, [RZ] ;  /* 0x00000000fffff984 */ /* 0x000fe20000000800 */
[----:B------:R-:W-:Y:S01]  /*80e10*/  @!PT LDS RZ, [RZ] ;  /* 0x00000000fffff984 */ /* 0x000fe20000000800 */
[----:B------:R1:W-:Y:S01]  /*80e20*/  LDGSTS.E [R3], desc[UR14][R4.64], P0 ;  /* 0x0000000004037fae */ /* 0x0003e2000812184e */
[----:B---3--:R-:W-:Y:S01]  /*80e30*/  IADD3 R15, P1, R15, UR16, RZ ;  /* 0x000000100f0f7c10 */ /* 0x008fe2000ff3e0ff */
[----:B-1----:R-:W-:Y:S01]  /*80e40*/  IMAD.MOV.U32 R5, RZ, RZ, R20 ;  /* 0x000000ffff057224 */ /* 0x002fe200078e0014 */
[----:B------:R-:W-:-:S02]  /*80e50*/  MOV R4, R17 ;  /* 0x0000001100047202 */ /* 0x000fc40000000f00 */
[----:B--2---:R-:W-:Y:S01]  /*80e60*/  IADD3.X R16, R16, UR7, RZ, P1, !PT ;  /* 0x0000000710107c10 */ /* 0x004fe20008ffe4ff */
[----:B------:R-:W-:Y:S01]  /*80e70*/  STL [R1+0x319c], R15 ;  /* 0x00319c0f01007387 */ /* 0x000fe20000100800 */
[----:B----4-:R-:W-:-:S03]  /*80e80*/  IADD3 R7, P2, R7, UR16, RZ ;  /* 0x0000001007077c10 */ /* 0x010fc6000ff5e0ff */
[----:B------:R1:W-:Y:S04]  /*80e90*/  LDGSTS.E [R3+0x80], desc[UR14][R4.64], P0 ;  /* 0x0008000004037fae */ /* 0x0003e8000812184e */
[----:B------:R2:W-:Y:S01]  /*80ea0*/  STL [R1+0x3198], R16 ;  /* 0x0031981001007387 */ /* 0x0005e20000100800 */
[----:B------:R-:W-:-:S03]  /*80eb0*/  IADD3.X R8, R8, UR7, RZ, P2, !PT ;  /* 0x0000000708087c10 */ /* 0x000fc600097fe4ff */
[----:B------:R-:W-:Y:S01]  /*80ec0*/  STL [R1+0x31a4], R7 ;  /* 0x0031a40701007387 */ /* 0x000fe20000100800 */
[----:B-1----:R-:W-:-:S03]  /*80ed0*/  IMAD.MOV.U32 R5, RZ, RZ, R16 ;  /* 0x000000ffff057224 */ /* 0x002fc600078e0010 */
[----:B--2---:R-:W2:Y:S01]  /*80ee0*/  LDL.LU R16, [R1+0x31c0] ;  /* 0x0031c00001107983 */ /* 0x004ea20000300800 */
[----:B------:R-:W-:Y:S02]  /*80ef0*/  MOV R4, R15 ;  /* 0x0000000f00047202 */ /* 0x000fe40000000f00 */
[----:B------:R-:W-:Y:S01]  /*80f00*/  IADD3 R10, P1, R10, UR16, RZ ;  /* 0x000000100a0a7c10 */ /* 0x000fe2000ff3e0ff */
[----:B------:R1:W-:Y:S01]  /*80f10*/  STL [R1+0x31a0], R8 ;  /* 0x0031a00801007387 */ /* 0x0003e20000100800 */
[----:B------:R-:W-:Y:S02]  /*80f20*/  IADD3 R2, P2, R2, UR16, RZ ;  /* 0x0000001002027c10 */ /* 0x000fe4000ff5e0ff */
[----:B------:R-:W-:Y:S01]  /*80f30*/  IADD3.X R13, R13, UR7, RZ, P1, !PT ;  /* 0x000000070d0d7c10 */ /* 0x000fe20008ffe4ff */
[----:B------:R-:W3:Y:S04]  /*80f40*/  LDL.LU R15, [R1+0x30c4] ;  /* 0x0030c400010f7983 */ /* 0x000ee80000300800 */
[----:B------:R4:W-:Y:S01]  /*80f50*/  LDGSTS.E [R3+0x100], desc[UR14][R4.64], P0 ;  /* 0x0010000004037fae */ /* 0x0009e2000812184e */
[----:B------:R-:W-:-:S02]  /*80f60*/  IADD3.X R12, R12, UR7, RZ, P2, !PT ;  /* 0x000000070c0c7c10 */ /* 0x000fc400097fe4ff */
[----:B----4-:R-:W-:Y:S01]  /*80f70*/  MOV R4, R7 ;  /* 0x0000000700047202 */ /* 0x010fe20000000f00 */
[----:B------:R-:W-:Y:S02]  /*80f80*/  IMAD.MOV.U32 R5, RZ, RZ, R8 ;  /* 0x000000ffff057224 */ /* 0x000fe400078e0008 */
[----:B-1----:R-:W4:Y:S04]  /*80f90*/  LDL.LU R8, [R1+0x30cc] ;  /* 0x0030cc0001087983 */ /* 0x002f280000300800 */
[----:B------:R-:W4:Y:S04]  /*80fa0*/  LDL.LU R7, [R1+0x30bc] ;  /* 0x0030bc0001077983 */ /* 0x000f280000300800 */
[----:B------:R-:W-:Y:S04]  /*80fb0*/  STL [R1+0x31ac], R10 ;  /* 0x0031ac0a01007387 */ /* 0x000fe80000100800 */
[----:B------:R1:W-:Y:S04]  /*80fc0*/  LDGSTS.E [R3+0x180], desc[UR14][R4.64], P0 ;  /* 0x0018000004037fae */ /* 0x0003e8000812184e */
[----:B------:R1:W-:Y:S04]  /*80fd0*/  STL [R1+0x31a8], R13 ;  /* 0x0031a80d01007387 */ /* 0x0003e80000100800 */
[----:B------:R-:W-:Y:S01]  /*80fe0*/  STL [R1+0x31b4], R2 ;  /* 0x0031b40201007387 */ /* 0x000fe20000100800 */
[----:B-1----:R-:W-:-:S03]  /*80ff0*/  IMAD.MOV.U32 R5, RZ, RZ, R13 ;  /* 0x000000ffff057224 */ /* 0x002fc600078e000d */
[----:B------:R-:W4:Y:S01]  /*81000*/  LDL.LU R13, [R1+0x30b8] ;  /* 0x0030b800010d7983 */ /* 0x000f220000300800 */
[----:B------:R-:W-:-:S03]  /*81010*/  MOV R4, R10 ;  /* 0x0000000a00047202 */ /* 0x000fc60000000f00 */
[----:B------:R1:W-:Y:S04]  /*81020*/  STL [R1+0x31b0], R12 ;  /* 0x0031b00c01007387 */ /* 0x0003e80000100800 */
[----:B------:R-:W4:Y:S04]  /*81030*/  LDL.LU R10, [R1+0x30b0] ;  /* 0x0030b000010a7983 */ /* 0x000f280000300800 */
[----:B------:R1:W-:Y:S02]  /*81040*/  LDGSTS.E [R3+0x200], desc[UR14][R4.64], P0 ;  /* 0x0020000004037fae */ /* 0x0003e4000812184e */
[----:B-1----:R-:W-:Y:S01]  /*81050*/  MOV R4, R2 ;  /* 0x0000000200047202 */ /* 0x002fe20000000f00 */
[----:B------:R-:W-:-:S02]  /*81060*/  IMAD.MOV.U32 R5, RZ, RZ, R12 ;  /* 0x000000ffff057224 */ /* 0x000fc400078e000c */
[----:B------:R-:W4:Y:S04]  /*81070*/  LDL.LU R12, [R1+0x30b4] ;  /* 0x0030b400010c7983 */ /* 0x000f280000300800 */
[----:B------:R-:W4:Y:S04]  /*81080*/  LDL.LU R2, [R1+0x30ac] ;  /* 0x0030ac0001027983 */ /* 0x000f280000300800 */
[----:B------:R1:W-:Y:S01]  /*81090*/  LDGSTS.E [R3+0x280], desc[UR14][R4.64], P0 ;  /* 0x0028000004037fae */ /* 0x0003e2000812184e */
[----:B------:R-:W-:-:S04]  /*810a0*/  IADD3 R9, P1, R9, UR16, RZ ;  /* 0x0000001009097c10 */ /* 0x000fc8000ff3e0ff */
[----:B------:R-:W-:Y:S01]  /*810b0*/  IADD3.X R14, R14, UR7, RZ, P1, !PT ;  /* 0x000000070e0e7c10 */ /* 0x000fe20008ffe4ff */
[----:B------:R-:W-:Y:S04]  /*810c0*/  STL [R1+0x31bc], R9 ;  /* 0x0031bc0901007387 */ /* 0x000fe80000100800 */
[----:B------:R1:W-:Y:S02]  /*810d0*/  STL [R1+0x31b8], R14 ;  /* 0x0031b80e01007387 */ /* 0x0003e40000100800 */
[----:B-1----:R-:W-:Y:S01]  /*810e0*/  IMAD.MOV.U32 R5, RZ, RZ, R14 ;  /* 0x000000ffff057224 */ /* 0x002fe200078e000e */
[----:B------:R-:W-:Y:S01]  /*810f0*/  MOV R4, R9 ;  /* 0x0000000900047202 */ /* 0x000fe20000000f00 */
[----:B------:R-:W-:Y:S01]  /*81100*/  UISETP.GT.AND UP1, UPT, UR18, 0x4, UPT ;  /* 0x000000041200788c */ /* 0x000fe2000bf24270 */
[----:B------:R-:W4:Y:S04]  /*81110*/  LDL.LU R14, [R1+0x30a8] ;  /* 0x0030a800010e7983 */ /* 0x000f280000300800 */
[----:B------:R-:W4:Y:S01]  /*81120*/  LDL.LU R9, [R1+0x30a0] ;  /* 0x0030a00001097983 */ /* 0x000f220000300800 */
[----:B------:R-:W-:Y:S01]  /*81130*/  IADD3 R6, P2, R6, UR16, RZ ;  /* 0x0000001006067c10 */ /* 0x000fe2000ff5e0ff */
[----:B------:R-:W-:Y:S01]  /*81140*/  USEL UR12, URZ, 0x4, !UP1 ;  /* 0x000000043f0c7887 */ /* 0x000fe2000c800000 */
[----:B------:R-:W-:Y:S01]  /*81150*/  IADD3 R11, P3, R11, UR16, RZ ;  /* 0x000000100b0b7c10 */ /* 0x000fe2000ff7e0ff */
[----:B------:R1:W-:Y:S02]  /*81160*/  LDGSTS.E [R3+0x300], desc[UR14][R4.64], P0 ;  /* 0x0030000004037fae */ /* 0x0003e4000812184e */
[----:B------:R-:W-:-:S02]  /*81170*/  USEL UR12, UR12, URZ, !UP0 ;  /* 0x0000003f0c0c7287 */ /* 0x000fc4000c000000 */
[----:B------:R3:W-:Y:S04]  /*81180*/  STL [R1+0x31c4], R6 ;  /* 0x0031c40601007387 */ /* 0x0007e80000100800 */
[----:B------:R-:W-:Y:S02]  /*81190*/  ISETP.NE.U32.AND P1, PT, RZ, UR12, PT ;  /* 0x0000000cff007c0c */ /* 0x000fe4000bf25070 */
[----:B-1----:R-:W-:Y:S02]  /*811a0*/  MOV R4, R6 ;  /* 0x0000000600047202 */ /* 0x002fe40000000f00 */
[----:B--2---:R-:W-:-:S05]  /*811b0*/  IADD3.X R16, R16, UR7, RZ, P2, !PT ;  /* 0x0000000710107c10 */ /* 0x004fca00097fe4ff */
[----:B------:R-:W-:Y:S01]  /*811c0*/  IMAD.MOV.U32 R5, RZ, RZ, R16 ;  /* 0x000000ffff057224 */ /* 0x000fe200078e0010 */
[----:B------:R-:W-:Y:S01]  /*811d0*/  STL [R1+0x31c0], R16 ;  /* 0x0031c01001007387 */ /* 0x000fe20000100800 */
[----:B---3--:R-:W-:-:S03]  /*811e0*/  IADD3.X R15, R15, UR7, RZ, P3, !PT ;  /* 0x000000070f0f7c10 */ /* 0x008fc60009ffe4ff */
[----:B------:R1:W-:Y:S04]  /*811f0*/  STL [R1+0x30c8], R11 ;  /* 0x0030c80b01007387 */ /* 0x0003e80000100800 */
[----:B------:R-:W2:Y:S04]  /*81200*/  LDL.LU R17, [R1+0x30a4] ;  /* 0x0030a40001117983 */ /* 0x000ea80000300800 */
[----:B------:R3:W-:Y:S04]  /*81210*/  LDGSTS.E [R3+0x380], desc[UR14][R4.64], P0 ;  /* 0x0038000004037fae */ /* 0x0007e8000812184e */
[----:B------:R-:W-:Y:S04]  /*81220*/  STL [R1+0x30c4], R15 ;  /* 0x0030c40f01007387 */ /* 0x000fe80000100800 */
[----:B------:R-:W2:Y:S01]  /*81230*/  LDL.LU R6, [R1+0x309c] ;  /* 0x00309c0001067983 */ /* 0x000ea20000300800 */
[----:B----4-:R-:W-:-:S03]  /*81240*/  IADD3 R8, P0, R8, UR16, RZ ;  /* 0x0000001008087c10 */ /* 0x010fc6000ff1e0ff */
[----:B------:R-:W4:Y:S01]  /*81250*/  LDL.LU R18, [R1+0x3098] ;  /* 0x0030980001127983 */ /* 0x000f220000300800 */
[----:B---3--:R-:W-:Y:S01]  /*81260*/  MOV R4, R11 ;  /* 0x0000000b00047202 */ /* 0x008fe20000000f00 */
[----:B------:R-:W-:Y:S01]  /*81270*/  IMAD.MOV.U32 R5, RZ, RZ, R15 ;  /* 0x000000ffff057224 */ /* 0x000fe200078e000f */
[----:B------:R-:W-:Y:S01]  /*81280*/  IADD3 R7, P2, R7, UR16, RZ ;  /* 0x0000001007077c10 */ /* 0x000fe2000ff5e0ff */
[----:B-1----:R-:W3:Y:S04]  /*81290*/  LDL.LU R11, [R1+0x3090] ;  /* 0x00309000010b7983 */ /* 0x002ee80000300800 */
[----:B------:R1:W-:Y:S04]  /*812a0*/  STL [R1+0x30cc], R8 ;  /* 0x0030cc0801007387 */ /* 0x0003e80000100800 */
[----:B------:R1:W-:Y:S01]  /*812b0*/  LDGSTS.E [R3+0x1000], desc[UR14][R4.64], P1 ;  /* 0x0100000004037fae */ /* 0x0003e2000892184e */
[----:B------:R-:W-:-:S02]  /*812c0*/  IADD3.X R13, R13, UR7, RZ, P0, !PT ;  /* 0x000000070d0d7c10 */ /* 0x000fc400087fe4ff */
[----:B-1----:R-:W-:-:S03]  /*812d0*/  MOV R4, R8 ;  /* 0x0000000800047202 */ /* 0x002fc60000000f00 */
[----:B------:R1:W-:Y:S01]  /*812e0*/  STL [R1+0x30b8], R13 ;  /* 0x0030b80d01007387 */ /* 0x0003e20000100800 */
[----:B------:R-:W-:-:S03]  /*812f0*/  IADD3.X R10, R10, UR7, RZ, P2, !PT ;  /* 0x000000070a0a7c10 */ /* 0x000fc600097fe4ff */
[----:B------:R1:W-:Y:S01]  /*81300*/  STL [R1+0x30bc], R7 ;  /* 0x0030bc0701007387 */ /* 0x0003e20000100800 */
[----:B------:R-:W-:-:S03]  /*81310*/  IMAD.MOV.U32 R5, RZ, RZ, R13 ;  /* 0x000000ffff057224 */ /* 0x000fc600078e000d */
[----:B------:R-:W3:Y:S04]  /*81320*/  LDL.LU R8, [R1+0x3094] ;  /* 0x0030940001087983 */ /* 0x000ee80000300800 */
[----:B------:R1:W-:Y:S04]  /*81330*/  STL [R1+0x30b0], R10 ;  /* 0x0030b00a01007387 */ /* 0x0003e80000100800 */
[----:B-1----:R-:W3:Y:S04]  /*81340*/  LDL.LU R13, [R1+0x3080] ;  /* 0x00308000010d7983 */ /* 0x002ee80000300800 */
[----:B------:R1:W-:Y:S01]  /*81350*/  LDGSTS.E [R3+0x1080], desc[UR14][R4.64], P1 ;  /* 0x0108000004037fae */ /* 0x0003e2000892184e */
[----:B------:R-:W-:-:S02]  /*81360*/  IADD3 R12, P0, R12, UR16, RZ ;  /* 0x000000100c0c7c10 */ /* 0x000fc4000ff1e0ff */
[----:B------:R-:W-:Y:S02]  /*81370*/  IADD3 R2, P2, R2, UR16, RZ ;  /* 0x0000001002027c10 */ /* 0x000fe4000ff5e0ff */
[----:B-1----:R-:W-:Y:S01]  /*81380*/  MOV R4, R7 ;  /* 0x0000000700047202 */ /* 0x002fe20000000f00 */
[----:B------:R-:W-:Y:S01]  /*81390*/  IMAD.MOV.U32 R5, RZ, RZ, R10 ;  /* 0x000000ffff057224 */ /* 0x000fe200078e000a */
[----:B------:R-:W3:Y:S04]  /*813a0*/  LDL.LU R7, [R1+0x2fc8] ;  /* 0x002fc80001077983 */ /* 0x000ee80000300800 */
[----:B------:R-:W3:Y:S04]  /*813b0*/  LDL.LU R10, [R1+0x2fcc] ;  /* 0x002fcc00010a7983 */ /* 0x000ee80000300800 */
[----:B------:R-:W-:Y:S04]  /*813c0*/  STL [R1+0x30b4], R12 ;  /* 0x0030b40c01007387 */ /* 0x000fe80000100800 */
[----:B------:R1:W-:Y:S01]  /*813d0*/  LDGSTS.E [R3+0x1100], desc[UR14][R4.64], P1 ;  /* 0x0110000004037fae */ /* 0x0003e2000892184e */
[----:B------:R-:W-:-:S05]  /*813e0*/  IADD3.X R14, R14, UR7, RZ, P0, !PT ;  /* 0x000000070e0e7c10 */ /* 0x000fca00087fe4ff */
[----:B------:R1:W-:Y:S01]  /*813f0*/  STL [R1+0x30a8], R14 ;  /* 0x0030a80e01007387 */ /* 0x0003e20000100800 */
[----:B------:R-:W-:-:S03]  /*81400*/  IADD3.X R9, R9, UR7, RZ, P2, !PT ;  /* 0x0000000709097c10 */ /* 0x000fc600097fe4ff */
[----:B------:R-:W-:Y:S04]  /*81410*/  STL [R1+0x30ac], R2 ;  /* 0x0030ac0201007387 */ /* 0x000fe80000100800 */
[----:B------:R-:W3:Y:S04]  /*81420*/  LDL.LU R16, [R1+0x2fc4] ;  /* 0x002fc40001107983 */ /* 0x000ee80000300800 */
[----:B------:R1:W-:Y:S04]  /*81430*/  STL [R1+0x30a0], R9 ;  /* 0x0030a00901007387 */ /* 0x0003e80000100800 */
[----:B------:R-:W3:Y:S01]  /*81440*/  LDL.LU R15, [R1+0x2fb8] ;  /* 0x002fb800010f7983 */ /* 0x000ee20000300800 */
[----:B-1----:R-:W-:Y:S01]  /*81450*/  MOV R4, R12 ;  /* 0x0000000c00047202 */ /* 0x002fe20000000f00 */
[----:B------:R-:W-:-:S02]  /*81460*/  IMAD.MOV.U32 R5, RZ, RZ, R14 ;  /* 0x000000ffff057224 */ /* 0x000fc400078e000e */
[----:B------:R-:W3:Y:S04]  /*81470*/  LDL.LU R14, [R1+0x2fb0] ;  /* 0x002fb000010e7983 */ /* 0x000ee80000300800 */
[----:B------:R1:W-:Y:S02]  /*81480*/  LDGSTS.E [R3+0x1180], desc[UR14][R4.64], P1 ;  /* 0x0118000004037fae */ /* 0x0003e4000892184e */
[----:B-1----:R-:W-:Y:S02]  /*81490*/  IMAD.MOV.U32 R5, RZ, RZ, R9 ;  /* 0x000000ffff057224 */ /* 0x002fe400078e0009 */
[----:B------:R-:W3:Y:S01]  /*814a0*/  LDL.LU R9, [R1+0x2fbc] ;  /* 0x002fbc0001097983 */ /* 0x000ee20000300800 */
[----:B------:R-:W-:-:S03]  /*814b0*/  MOV R4, R2 ;  /* 0x0000000200047202 */ /* 0x000fc60000000f00 */
[----:B------:R-:W3:Y:S04]  /*814c0*/  LDL.LU R12, [R1+0x2fa8] ;  /* 0x002fa800010c7983 */ /* 0x000ee80000300800 */
[----:B------:R-:W3:Y:S04]  /*814d0*/  LDL.LU R2, [R1+0x2fb4] ;  /* 0x002fb40001027983 */ /* 0x000ee80000300800 */
[----:B------:R1:W-:Y:S01]  /*814e0*/  LDGSTS.E [R3+0x1200], desc[UR14][R4.64], P1 ;  /* 0x0120000004037fae */ /* 0x0003e2000892184e */
[----:B--2---:R-:W-:-:S04]  /*814f0*/  IADD3 R17, P0, R17, UR16, RZ ;  /* 0x0000001011117c10 */ /* 0x004fc8000ff1e0ff */
[----:B-1----:R-:W-:Y:S02]  /*81500*/  MOV R4, R17 ;  /* 0x0000001100047202 */ /* 0x002fe40000000f00 */
[----:B------:R-:W-:Y:S02]  /*81510*/  IADD3 R6, P2, R6, UR16, RZ ;  /* 0x0000001006067c10 */ /* 0x000fe4000ff5e0ff */
[----:B----4-:R-:W-:Y:S02]  /*81520*/  IADD3.X R18, R18, UR7, RZ, P0, !PT ;  /* 0x0000000712127c10 */ /* 0x010fe400087fe4ff */
[----:B---3--:R-:W-:-:S03]  /*81530*/  IADD3.X R11, R11, UR7, RZ, P2, !PT ;  /* 0x000000070b0b7c10 */ /* 0x008fc600097fe4ff */
[----:B------:R-:W-:Y:S01]  /*81540*/  IMAD.MOV.U32 R5, RZ, RZ, R18 ;  /* 0x000000ffff057224 */ /* 0x000fe200078e0012 */
[----:B------:R-:W-:Y:S01]  /*81550*/  UISETP.GT.AND UP1, UPT, UR18, 0x8, UPT ;  /* 0x000000081200788c */ /* 0x000fe2000bf24270 */
[----:B------:R-:W-:Y:S04]  /*81560*/  STL [R1+0x30a4], R17 ;  /* 0x0030a41101007387 */ /* 0x000fe80000100800 */
[----:B------:R1:W-:Y:S01]  /*81570*/  LDGSTS.E [R3+0x1280], desc[UR14][R4.64], P1 ;  /* 0x0128000004037fae */ /* 0x0003e2000892184e */
[----:B------:R-:W-:-:S03]  /*81580*/  USEL UR12, URZ, 0x4, !UP1 ;  /* 0x000000043f0c7887 */ /* 0x000fc6000c800000 */
[----:B------:R-:W-:Y:S04]  /*81590*/  STL [R1+0x3098], R18 ;  /* 0x0030981201007387 */ /* 0x000fe80000100800 */
[----:B------:R-:W-:Y:S01]  /*815a0*/  STL [R1+0x309c], R6 ;  /* 0x00309c0601007387 */ /* 0x000fe20000100800 */
[----:B-1----:R-:W-:Y:S01]  /*815b0*/  MOV R4, R6 ;  /* 0x0000000600047202 */ /* 0x002fe20000000f00 */
[----:B------:R-:W-:Y:S02]  /*815c0*/  IMAD.MOV.U32 R5, RZ, RZ, R11 ;  /* 0x000000ffff057224 */ /* 0x000fe400078e000b */
[----:B------:R1:W-:Y:S01]  /*815d0*/  STL [R1+0x3090], R11 ;  /* 0x0030900b01007387 */ /* 0x0003e20000100800 */
[----:B------:R-:W-:-:S03]  /*815e0*/  USEL UR12, UR12, URZ, !UP0 ;  /* 0x0000003f0c0c7287 */ /* 0x000fc6000c000000 */
[----:B------:R2:W-:Y:S04]  /*815f0*/  LDGSTS.E [R3+0x1300], desc[UR14][R4.64], P1 ;  /* 0x0130000004037fae */ /* 0x0005e8000892184e */
[----:B-1----:R-:W3:Y:S01]  /*81600*/  LDL.LU R11, [R1+0x2fac] ;  /* 0x002fac00010b7983 */ /* 0x002ee20000300800 */
[----:B------:R-:W-:-:S03]  /*81610*/  IADD3 R8, P0, R8, UR16, RZ ;  /* 0x0000001008087c10 */ /* 0x000fc6000ff1e0ff */
[----:B------:R-:W4:Y:S01]  /*81620*/  LDL.LU R6, [R1+0x2fa4] ;  /* 0x002fa40001067983 */ /* 0x000f220000300800 */
[----:B------:R-:W-:-:S03]  /*81630*/  IADD3.X R13, R13, UR7, RZ, P0, !PT ;  /* 0x000000070d0d7c10 */ /* 0x000fc600087fe4ff */
[----:B------:R-:W-:Y:S01]  /*81640*/  STL [R1+0x3094], R8 ;  /* 0x0030940801007387 */ /* 0x000fe20000100800 */
[----:B--2---:R-:W-:Y:S01]  /*81650*/  MOV R4, R8 ;  /* 0x0000000800047202 */ /* 0x004fe20000000f00 */
[----:B------:R-:W-:Y:S02]  /*81660*/  IMAD.MOV.U32 R5, RZ, RZ, R13 ;  /* 0x000000ffff057224 */ /* 0x000fe400078e000d */
[----:B------:R1:W-:Y:S01]  /*81670*/  STL [R1+0x3080], R13 ;  /* 0x0030800d01007387 */ /* 0x0003e20000100800 */
[----:B------:R-:W-:-:S03]  /*81680*/  ISETP.NE.U32.AND P0, PT, RZ, UR12, PT ;  /* 0x0000000cff007c0c */ /* 0x000fc6000bf05070 */
[----:B------:R2:W-:Y:S04]  /*81690*/  LDGSTS.E [R3+0x1380], desc[UR14][R4.64], P1 ;  /* 0x0138000004037fae */ /* 0x0005e8000892184e */
[----:B-1----:R-:W4:Y:S01]  /*816a0*/  LDL.LU R13, [R1+0x2fa0] ;  /* 0x002fa000010d7983 */ /* 0x002f220000300800 */
[----:B------:R-:W-:-:S03]  /*816b0*/  IADD3 R7, P1, R7, UR16, RZ ;  /* 0x0000001007077c10 */ /* 0x000fc6000ff3e0ff */
[----:B------:R-:W4:Y:S01]  /*816c0*/  LDL.LU R8, [R1+0x2f98] ;  /* 0x002f980001087983 */ /* 0x000f220000300800 */
[----:B------:R-:W-:-:S03]  /*816d0*/  IADD3 R10, P2, R10, UR16, RZ ;  /* 0x000000100a0a7c10 */ /* 0x000fc6000ff5e0ff */
[----:B------:R1:W-:Y:S01]  /*816e0*/  STL [R1+0x2fc8], R7 ;  /* 0x002fc80701007387 */ /* 0x0003e20000100800 */
[----:B--2---:R-:W-:Y:S02]  /*816f0*/  MOV R4, R7 ;  /* 0x0000000700047202 */ /* 0x004fe40000000f00 */
[----:B------:R-:W-:-:S05]  /*81700*/  IADD3.X R16, R16, UR7, RZ, P1, !PT ;  /* 0x0000000710107c10 */ /* 0x000fca0008ffe4ff */
[----:B------:R-:W-:Y:S01]  /*81710*/  IMAD.MOV.U32 R5, RZ, RZ, R16 ;  /* 0x000000ffff057224 */ /* 0x000fe200078e0010 */
[----:B------:R-:W-:Y:S01]  /*81720*/  STL [R1+0x2fc4], R16 ;  /* 0x002fc41001007387 */ /* 0x000fe20000100800 */
[----:B------:R-:W-:-:S03]  /*81730*/  IADD3.X R15, R15, UR7, RZ, P2, !PT ;  /* 0x000000070f0f7c10 */ /* 0x000fc600097fe4ff */
[----:B------:R2:W-:Y:S04]  /*81740*/  STL [R1+0x2fcc], R10 ;  /* 0x002fcc0a01007387 */ /* 0x0005e80000100800 */
[----:B-1----:R-:W4:Y:S04]  /*81750*/  LDL.LU R7, [R1+0x2f9c] ;  /* 0x002f9c0001077983 */ /* 0x002f280000300800 */
[----:B------:R1:W-:Y:S04]  /*81760*/  LDGSTS.E [R3+0x2000], desc[UR14][R4.64], P0 ;  /* 0x0200000004037fae */ /* 0x0003e8000812184e */
[----:B------:R-:W-:Y:S01]  /*81770*/  STL [R1+0x2fb8], R15 ;  /* 0x002fb80f01007387 */ /* 0x000fe20000100800 */
[----:B-1----:R-:W-:-:S03]  /*81780*/  MOV R4, R10 ;  /* 0x0000000a00047202 */ /* 0x002fc60000000f00 */
[----:B--2---:R-:W2:Y:S01]  /*81790*/  LDL.LU R10, [R1+0x2f90] ;  /* 0x002f9000010a7983 */ /* 0x004ea20000300800 */
[----:B------:R-:W-:Y:S01]  /*817a0*/  IADD3 R9, P1, R9, UR16, RZ ;  /* 0x0000001009097c10 */ /* 0x000fe2000ff3e0ff */
[----:B------:R-:W-:-:S03]  /*817b0*/  IMAD.MOV.U32 R5, RZ, RZ, R15 ;  /* 0x000000ffff057224 */ /* 0x000fc600078e000f */
[----:B------:R-:W-:Y:S02]  /*817c0*/  IADD3.X R14, R14, UR7, RZ, P1, !PT ;  /* 0x000000070e0e7c10 */ /* 0x000fe40008ffe4ff */
[----:B------:R-:W-:Y:S01]  /*817d0*/  IADD3 R2, P2, R2, UR16, RZ ;  /* 0x0000001002027c10 */ /* 0x000fe2000ff5e0ff */
[----:B------:R1:W-:Y:S03]  /*817e0*/  STL [R1+0x2fbc], R9 ;  /* 0x002fbc0901007387 */ /* 0x0003e60000100800 */
[----:B------:R-:W-:Y:S01]  /*817f0*/  IADD3.X R12, R12, UR7, RZ, P2, !PT ;  /* 0x000000070c0c7c10 */ /* 0x000fe200097fe4ff */
[----:B------:R1:W-:Y:S04]  /*81800*/  LDGSTS.E [R3+0x2080], desc[UR14][R4.64], P0 ;  /* 0x0208000004037fae */ /* 0x0003e8000812184e */
[----:B------:R-:W-:Y:S04]  /*81810*/  STL [R1+0x2fb0], R14 ;  /* 0x002fb00e01007387 */ /* 0x000fe80000100800 */
[----:B------:R-:W-:Y:S01]  /*81820*/  STL [R1+0x2fb4], R2 ;  /* 0x002fb40201007387 */ /* 0x000fe20000100800 */
[----:B-1----:R-:W-:-:S03]  /*81830*/  MOV R4, R9 ;  /* 0x0000000900047202 */ /* 0x002fc60000000f00 */
[----:B------:R-:W2:Y:S04]  /*81840*/  LDL.LU R9, [R1+0x2f94] ;  /* 0x002f940001097983 */ /* 0x000ea80000300800 */
[----:B------:R1:W-:Y:S01]  /*81850*/  STL [R1+0x2fa8], R12 ;  /* 0x002fa80c01007387 */ /* 0x0003e20000100800 */
[----:B------:R-:W-:-:S03]  /*81860*/  IMAD.MOV.U32 R5, RZ, RZ, R14 ;  /* 0x000000ffff057224 */ /* 0x000fc600078e000e */
[----:B------:R-:W2:Y:S04]  /*81870*/  LDL.LU R17, [R1+0x2ec8] ;  /* 0x002ec80001117983 */ /* 0x000ea80000300800 */
[----:B------:R-:W2:Y:S04]  /*81880*/  LDL.LU R16, [R1+0x2f80] ;  /* 0x002f800001107983 */ /* 0x000ea80000300800 */
[----:B------:R1:W-:Y:S04]  /*81890*/  LDGSTS.E [R3+0x2100], desc[UR14][R4.64], P0 ;  /* 0x0210000004037fae */ /* 0x0003e8000812184e */
[----:B------:R-:W2:Y:S01]  /*818a0*/  LDL.LU R18, [R1+0x2ec4] ;  /* 0x002ec40001127983 */ /* 0x000ea20000300800 */
[----:B-1----:R-:W-:Y:S01]  /*818b0*/  MOV R4, R2 ;  /* 0x0000000200047202 */ /* 0x002fe20000000f00 */
[----:B------:R-:W-:-:S02]  /*818c0*/  IMAD.MOV.U32 R5, RZ, RZ, R12 ;  /* 0x000000ffff057224 */ /* 0x000fc400078e000c */
[----:B------:R-:W2:Y:S04]  /*818d0*/  LDL.LU R12, [R1+0x2ecc] ;  /* 0x002ecc00010c7983 */ /* 0x000ea80000300800 */
[----:B------:R-:W2:Y:S04]  /*818e0*/  LDL.LU R2, [R1+0x2ebc] ;  /* 0x002ebc0001027983 */ /* 0x000ea80000300800 */
[----:B------:R1:W-:Y:S01]  /*818f0*/  LDGSTS.E [R3+0x2180], desc[UR14][R4.64], P0 ;  /* 0x0218000004037fae */ /* 0x0003e2000812184e */
[----:B---3--:R-:W-:Y:S02]  /*81900*/  IADD3 R11, P1, R11, UR16, RZ ;  /* 0x000000100b0b7c10 */ /* 0x008fe4000ff3e0ff */
[----:B----4-:R-:W-:-:S03]  /*81910*/  IADD3 R6, P2, R6, UR16, RZ ;  /* 0x0000001006067c10 */ /* 0x010fc6000ff5e0ff */
[----:B------:R-:W-:Y:S01]  /*81920*/  STL [R1+0x2fac], R11 ;  /* 0x002fac0b01007387 */ /* 0x000fe20000100800 */
[----:B-1----:R-:W-:Y:S02]  /*81930*/  MOV R4, R11 ;  /* 0x0000000b00047202 */ /* 0x002fe40000000f00 */
[----:B------:R-:W-:Y:S02]  /*81940*/  IADD3.X R13, R13, UR7, RZ, P1, !PT ;  /* 0x000000070d0d7c10 */ /* 0x000fe40008ffe4ff */
[----:B------:R-:W-:-:S03]  /*81950*/  IADD3.X R8, R8, UR7, RZ, P2, !PT ;  /* 0x0000000708087c10 */ /* 0x000fc600097fe4ff */
[----:B------:R1:W-:Y:S01]  /*81960*/  STL [R1+0x2fa0], R13 ;  /* 0x002fa00d01007387 */ /* 0x0003e20000100800 */
[----:B------:R-:W-:-:S03]  /*81970*/  IMAD.MOV.U32 R5, RZ, RZ, R13 ;  /* 0x000000ffff057224 */ /* 0x000fc600078e000d */
[----:B------:R-:W-:Y:S04]  /*81980*/  STL [R1+0x2fa4], R6 ;  /* 0x002fa40601007387 */ /* 0x000fe80000100800 */
[----:B------:R3:W-:Y:S04]  /*81990*/  LDGSTS.E [R3+0x2200], desc[UR14][R4.64], P0 ;  /* 0x0220000004037fae */ /* 0x0007e8000812184e */
[----:B-1----:R-:W4:Y:S04]  /*819a0*/  LDL.LU R13, [R1+0x2eb8] ;  /* 0x002eb800010d7983 */ /* 0x002f280000300800 */
[----:B------:R1:W-:Y:S04]  /*819b0*/  STL [R1+0x2f98], R8 ;  /* 0x002f980801007387 */ /* 0x0003e80000100800 */
[----:B------:R-:W4:Y:S01]  /*819c0*/  LDL.LU R11, [R1+0x2eb0] ;  /* 0x002eb000010b7983 */ /* 0x000f220000300800 */
[----:B---3--:R-:W-:Y:S01]  /*819d0*/  IMAD.MOV.U32 R5, RZ, RZ, R8 ;  /* 0x000000ffff057224 */ /* 0x008fe200078e0008 */
[----:B------:R-:W-:-:S02]  /*819e0*/  MOV R4, R6 ;  /* 0x0000000600047202 */ /* 0x000fc40000000f00 */
[----:B-1----:R-:W3:Y:S04]  /*819f0*/  LDL.LU R8, [R1+0x2eb4] ;  /* 0x002eb40001087983 */ /* 0x002ee80000300800 */
[----:B------:R-:W3:Y:S01]  /*81a00*/  LDL.LU R6, [R1+0x2eac] ;  /* 0x002eac0001067983 */ /* 0x000ee20000300800 */
[----:B------:R-:W-:-:S03]  /*81a10*/  UISETP.GT.AND UP1, UPT, UR18, 0xc, UPT ;  /* 0x0000000c1200788c */ /* 0x000fc6000bf24270 */
[----:B------:R1:W-:Y:S01]  /*81a20*/  LDGSTS.E [R3+0x2280], desc[UR14][R4.64], P0 ;  /* 0x0228000004037fae */ /* 0x0003e2000812184e */
[----:B------:R-:W-:-:S05]  /*81a30*/  IADD3 R7, P1, R7, UR16, RZ ;  /* 0x0000001007077c10 */ /* 0x000fca000ff3e0ff */
[----:B------:R-:W-:Y:S01]  /*81a40*/  STL [R1+0x2f9c], R7 ;  /* 0x002f9c0701007387 */ /* 0x000fe20000100800 */
[----:B--2---:R-:W-:-:S05]  /*81a50*/  IADD3.X R10, R10, UR7, RZ, P1, !PT ;  /* 0x000000070a0a7c10 */ /* 0x004fca0008ffe4ff */
[----:B------:R2:W-:Y:S04]  /*81a60*/  STL [R1+0x2f90], R10 ;  /* 0x002f900a01007387 */ /* 0x0005e80000100800 */
[----:B------:R-:W3:Y:S04]  /*81a70*/  LDL.LU R14, [R1+0x2ea8] ;  /* 0x002ea800010e7983 */ /* 0x000ee80000300800 */
[----:B------:R-:W3:Y:S01]  /*81a80*/  LDL.LU R15, [R1+0x2ea0] ;  /* 0x002ea000010f7983 */ /* 0x000ee20000300800 */
[----:B------:R-:W-:Y:S01]  /*81a90*/  USEL UR12, URZ, 0x4, !UP1 ;  /* 0x000000043f0c7887 */ /* 0x000fe2000c800000 */
[----:B-1----:R-:W-:Y:S01]  /*81aa0*/  MOV R4, R7 ;  /* 0x0000000700047202 */ /* 0x002fe20000000f00 */
[----:B------:R-:W-:-:S02]  /*81ab0*/  IMAD.MOV.U32 R5, RZ, RZ, R10 ;  /* 0x000000ffff057224 */ /* 0x000fc400078e000a */
[----:B------:R-:W-:Y:S01]  /*81ac0*/  USEL UR12, UR12, URZ, !UP0 ;  /* 0x0000003f0c0c7287 */ /* 0x000fe2000c000000 */
[----:B--2---:R-:W2:Y:S04]  /*81ad0*/  LDL.LU R10, [R1+0x2ea4] ;  /* 0x002ea400010a7983 */ /* 0x004ea80000300800 */
[----:B------:R1:W-:Y:S01]  /*81ae0*/  LDGSTS.E [R3+0x2300], desc[UR14][R4.64], P0 ;  /* 0x0230000004037fae */ /* 0x0003e2000812184e */
[----:B------:R-:W-:-:S03]  /*81af0*/  IADD3 R9, P2, R9, UR16, RZ ;  /* 0x0000001009097c10 */ /* 0x000fc6000ff5e0ff */
[----:B------:R-:W2:Y:S01]  /*81b00*/  LDL.LU R7, [R1+0x2e9c] ;  /* 0x002e9c0001077983 */ /* 0x000ea20000300800 */
[----:B------:R-:W-:-:S03]  /*81b10*/  ISETP.NE.U32.AND P1, PT, RZ, UR12, PT ;  /* 0x0000000cff007c0c */ /* 0x000fc6000bf25070 */
[----:B------:R-:W-:Y:S01]  /*81b20*/  STL [R1+0x2f94], R9 ;  /* 0x002f940901007387 */ /* 0x000fe20000100800 */
[----:B------:R-:W-:Y:S02]  /*81b30*/  IADD3 R17, P3, R17, UR16, RZ ;  /* 0x0000001011117c10 */ /* 0x000fe4000ff7e0ff */
[----:B------:R-:W-:Y:S02]  /*81b40*/  IADD3.X R16, R16, UR7, RZ, P2, !PT ;  /* 0x0000000710107c10 */ /* 0x000fe400097fe4ff */
[----:B-1----:R-:W-:-:S03]  /*81b50*/  MOV R4, R9 ;  /* 0x0000000900047202 */ /* 0x002fc60000000f00 */
[----:B------:R-:W-:Y:S01]  /*81b60*/  IMAD.MOV.U32 R5, RZ, RZ, R16 ;  /* 0x000000ffff057224 */ /* 0x000fe200078e0010 */
[----:B------:R1:W-:Y:S01]  /*81b70*/  STL [R1+0x2f80], R16 ;  /* 0x002f801001007387 */ /* 0x0003e20000100800 */
[----:B------:R-:W-:-:S03]  /*81b80*/  IADD3.X R18, R18, UR7, RZ, P3, !PT ;  /* 0x0000000712127c10 */ /* 0x000fc60009ffe4ff */
[----:B------:R-:W-:Y:S04]  /*81b90*/  STL [R1+0x2ec8], R17 ;  /* 0x002ec81101007387 */ /* 0x000fe80000100800 */
[----:B------:R1:W-:Y:S04]  /*81ba0*/  LDGSTS.E [R3+0x2380], desc[UR14][R4.64], P0 ;  /* 0x0238000004037fae */ /* 0x0003e8000812184e */
[----:B-1----:R-:W2:Y:S01]  /*81bb0*/  LDL.LU R16, [R1+0x2e98] ;  /* 0x002e980001107983 */ /* 0x002ea20000300800 */
[----:B------:R-:W-:-:S03]  /*81bc0*/  IADD3 R12, P0, R12, UR16, RZ ;  /* 0x000000100c0c7c10 */ /* 0x000fc6000ff1e0ff */
[----:B------:R-:W-:Y:S01]  /*81bd0*/  STL [R1+0x2ec4], R18 ;  /* 0x002ec41201007387 */ /* 0x000fe20000100800 */
[----:B------:R-:W-:Y:S02]  /*81be0*/  IADD3 R2, P2, R2, UR16, RZ ;  /* 0x0000001002027c10 */ /* 0x000fe4000ff5e0ff */
[----:B------:R-:W-:Y:S01]  /*81bf0*/  MOV R4, R17 ;  /* 0x0000001100047202 */ /* 0x000fe20000000f00 */
[----:B------:R-:W-:Y:S01]  /*81c00*/  IMAD.MOV.U32 R5, RZ, RZ, R18 ;  /* 0x000000ffff057224 */ /* 0x000fe200078e0012 */
[----:B------:R-:W2:Y:S04]  /*81c10*/  LDL.LU R9, [R1+0x2e90] ;  /* 0x002e900001097983 */ /* 0x000ea80000300800 */
[----:B------:R1:W-:Y:S04]  /*81c20*/  STL [R1+0x2ecc], R12 ;  /* 0x002ecc0c01007387 */ /* 0x0003e80000100800 */
[----:B------:R1:W-:Y:S02]  /*81c30*/  LDGSTS.E [R3+0x3000], desc[UR14][R4.64], P1 ;  /* 0x0300000004037fae */ /* 0x0003e4000892184e */
[----:B-1----:R-:W-:-:S02]  /*81c40*/  MOV R4, R12 ;  /* 0x0000000c00047202 */ /* 0x002fc40000000f00 */
[----:B----4-:R-:W-:-:S05]  /*81c50*/  IADD3.X R13, R13, UR7, RZ, P0, !PT ;  /* 0x000000070d0d7c10 */ /* 0x010fca00087fe4ff */
[----:B------:R1:W-:Y:S01]  /*81c60*/  STL [R1+0x2eb8], R13 ;  /* 0x002eb80d01007387 */ /* 0x0003e20000100800 */
[----:B------:R-:W-:-:S03]  /*81c70*/  IADD3.X R11, R11, UR7, RZ, P2, !PT ;  /* 0x000000070b0b7c10 */ /* 0x000fc600097fe4ff */
[----:B------:R-:W-:Y:S01]  /*81c80*/  STL [R1+0x2ebc], R2 ;  /* 0x002ebc0201007387 */ /* 0x000fe20000100800 */
[----:B------:R-:W-:-:S03]  /*81c90*/  IMAD.MOV.U32 R5, RZ, RZ, R13 ;  /* 0x000000ffff057224 */ /* 0x000fc600078e000d */
[----:B------:R-:W4:Y:S04]  /*81ca0*/  LDL.LU R12, [R1+0x2e94] ;  /* 0x002e9400010c7983 */ /* 0x000f280000300800 */
[----:B------:R3:W-:Y:S04]  /*81cb0*/  STL [R1+0x2eb0], R11 ;  /* 0x002eb00b01007387 */ /* 0x0007e80000100800 */
[----:B-1----:R-:W4:Y:S01]  /*81cc0*/  LDL.LU R13, [R1+0x2e80] ;  /* 0x002e8000010d7983 */ /* 0x002f220000300800 */
[----:B---3--:R-:W-:-:S03]  /*81cd0*/  IADD3 R8, P0, R8, UR16, RZ ;  /* 0x0000001008087c10 */ /* 0x008fc6000ff1e0ff */
[----:B------:R1:W-:Y:S01]  /*81ce0*/  LDGSTS.E [R3+0x3080], desc[UR14][R4.64], P1 ;  /* 0x0308000004037fae */ /* 0x0003e2000892184e */
[----:B------:R-:W-:Y:S02]  /*81cf0*/  IADD3 R6, P2, R6, UR16, RZ ;  /* 0x0000001006067c10 */ /* 0x000fe4000ff5e0ff */
[----:B-1----:R-:W-:Y:S01]  /*81d00*/  MOV R4, R2 ;  /* 0x0000000200047202 */ /* 0x002fe20000000f00 */
[----:B------:R-:W-:Y:S02]  /*81d10*/  IMAD.MOV.U32 R5, RZ, RZ, R11 ;  /* 0x000000ffff057224 */ /* 0x000fe400078e000b */
[----:B------:R-:W3:Y:S04]  /*81d20*/  LDL.LU R11, [R1+0x2dc8] ;  /* 0x002dc800010b7983 */ /* 0x000ee80000300800 */
[----:B------:R-:W3:Y:S04]  /*81d30*/  LDL.LU R2, [R1+0x2dcc] ;  /* 0x002dcc0001027983 */ /* 0x000ee80000300800 */
[----:B------:R-:W-:Y:S04]  /*81d40*/  STL [R1+0x2eb4], R8 ;  /* 0x002eb40801007387 */ /* 0x000fe80000100800 */
[----:B------:R1:W-:Y:S02]  /*81d50*/  LDGSTS.E [R3+0x3100], desc[UR14][R4.64], P1 ;  /* 0x0310000004037fae */ /* 0x0003e4000892184e */
[----:B-1----:R-:W-:-:S02]  /*81d60*/  MOV R4, R8 ;  /* 0x0000000800047202 */ /* 0x002fc40000000f00 */
[----:B------:R-:W-:Y:S02]  /*81d70*/  IADD3.X R14, R14, UR7, RZ, P0, !PT ;  /* 0x000000070e0e7c10 */ /* 0x000fe400087fe4ff */
[----:B------:R-:W-:-:S03]  /*81d80*/  IADD3.X R15, R15, UR7, RZ, P2, !PT ;  /* 0x000000070f0f7c10 */ /* 0x000fc600097fe4ff */
[----:B------:R1:W-:Y:S01]  /*81d90*/  STL [R1+0x2ea8], R14 ;  /* 0x002ea80e01007387 */ /* 0x0003e20000100800 */
[----:B------:R-:W-:-:S03]  /*81da0*/  IMAD.MOV.U32 R5, RZ, RZ, R14 ;  /* 0x000000ffff057224 */ /* 0x000fc600078e000e */
[----:B------:R-:W-:Y:S01]  /*81db0*/  STL [R1+0x2eac], R6 ;  /* 0x002eac0601007387 */ /* 0x000fe20000100800 */
[----:B--2---:R-:W-:-:S03]  /*81dc0*/  IADD3 R10, P0, R10, UR16, RZ ;  /* 0x000000100a0a7c10 */ /* 0x004fc6000ff1e0ff */
[----:B------:R2:W-:Y:S04]  /*81dd0*/  LDGSTS.E [R3+0x3180], desc[UR14][R4.64], P1 ;  /* 0x0318000004037fae */ /* 0x0005e8000892184e */
[----:B-1----:R-:W3:Y:S04]  /*81de0*/  LDL.LU R14, [R1+0x2dc4] ;  /* 0x002dc400010e7983 */ /* 0x002ee80000300800 */
[----:B------:R1:W-:Y:S04]  /*81df0*/  STL [R1+0x2ea0], R15 ;  /* 0x002ea00f01007387 */ /* 0x0003e80000100800 */
[----:B------:R-:W3:Y:S01]  /*81e00*/  LDL.LU R8, [R1+0x2db8] ;  /* 0x002db80001087983 */ /* 0x000ee20000300800 */
[----:B--2---:R-:W-:Y:S01]  /*81e10*/  MOV R4, R6 ;  /* 0x0000000600047202 */ /* 0x004fe20000000f00 */
[----:B------:R-:W-:Y:S01]  /*81e20*/  IMAD.MOV.U32 R5, RZ, RZ, R15 ;  /* 0x000000ffff057224 */ /* 0x000fe200078e000f */
[----:B------:R-:W-:Y:S01]  /*81e30*/  IADD3 R7, P2, R7, UR16, RZ ;  /* 0x0000001007077c10 */ /* 0x000fe2000ff5e0ff */
[----:B-1----:R-:W2:Y:S04]  /*81e40*/  LDL.LU R15, [R1+0x2dbc] ;  /* 0x002dbc00010f7983 */ /* 0x002ea80000300800 */
[----:B------:R-:W2:Y:S04]  /*81e50*/  LDL.LU R6, [R1+0x2db4] ;  /* 0x002db40001067983 */ /* 0x000ea80000300800 */
[----:B------:R-:W-:Y:S04]  /*81e60*/  STL [R1+0x2ea4], R10 ;  /* 0x002ea40a01007387 */ /* 0x000fe80000100800 */
[----:B------:R1:W-:Y:S01]  /*81e70*/  LDGSTS.E [R3+0x3200], desc[UR14][R4.64], P1 ;  /* 0x0320000004037fae */ /* 0x0003e2000892184e */
[----:B------:R-:W-:-:S05]  /*81e80*/  IADD3.X R16, R16, UR7, RZ, P0, !PT ;  /* 0x0000000710107c10 */ /* 0x000fca00087fe4ff */
[----:B------:R1:W-:Y:S02]  /*81e90*/  STL [R1+0x2e98], R16 ;  /* 0x002e981001007387 */ /* 0x0003e40000100800 */
[----:B-1----:R-:W-:Y:S02]  /*81ea0*/  IMAD.MOV.U32 R5, RZ, RZ, R16 ;  /* 0x000000ffff057224 */ /* 0x002fe400078e0010 */
[----:B------:R-:W-:Y:S01]  /*81eb0*/  STL [R1+0x2e9c], R7 ;  /* 0x002e9c0701007387 */ /* 0x000fe20000100800 */
[----:B------:R-:W-:Y:S02]  /*81ec0*/  IADD3.X R9, R9, UR7, RZ, P2, !PT ;  /* 0x0000000709097c10 */ /* 0x000fe400097fe4ff */
[----:B------:R-:W-:Y:S01]  /*81ed0*/  MOV R4, R10 ;  /* 0x0000000a00047202 */ /* 0x000fe20000000f00 */
[----:B------:R-:W2:Y:S04]  /*81ee0*/  LDL.LU R16, [R1+0x2db0] ;  /* 0x002db00001107983 */ /* 0x000ea80000300800 */
[----:B------:R1:W-:Y:S04]  /*81ef0*/  STL [R1+0x2e90], R9 ;  /* 0x002e900901007387 */ /* 0x0003e80000100800 */
[----:B------:R1:W-:Y:S04]  /*81f00*/  LDGSTS.E [R3+0x3280], desc[UR14][R4.64], P1 ;  /* 0x0328000004037fae */ /* 0x0003e8000892184e */
[----:B------:R-:W2:Y:S01]  /*81f10*/  LDL.LU R10, [R1+0x2da8] ;  /* 0x002da800010a7983 */ /* 0x000ea20000300800 */
[----:B-1----:R-:W-:Y:S01]  /*81f20*/  MOV R4, R7 ;  /* 0x0000000700047202 */ /* 0x002fe20000000f00 */
[----:B------:R-:W-:-:S02]  /*81f30*/  IMAD.MOV.U32 R5, RZ, RZ, R9 ;  /* 0x000000ffff057224 */ /* 0x000fc400078e0009 */
[----:B------:R-:W2:Y:S04]  /*81f40*/  LDL.LU R9, [R1+0x2dac] ;  /* 0x002dac0001097983 */ /* 0x000ea80000300800 */
[----:B------:R-:W2:Y:S04]  /*81f50*/  LDL.LU R7, [R1+0x2da4] ;  /* 0x002da40001077983 */ /* 0x000ea80000300800 */
[----:B------:R1:W-:Y:S01]  /*81f60*/  LDGSTS.E [R3+0x3300], desc[UR14][R4.64], P1 ;  /* 0x0330000004037fae */ /* 0x0003e2000892184e */
[----:B----4-:R-:W-:-:S04]  /*81f70*/  IADD3 R12, P0, R12, UR16, RZ ;  /* 0x000000100c0c7c10 */ /* 0x010fc8000ff1e0ff */
[----:B------:R-:W-:Y:S01]  /*81f80*/  IADD3.X R13, R13, UR7, RZ, P0, !PT ;  /* 0x000000070d0d7c10 */ /* 0x000fe200087fe4ff */
[----:B------:R-:W-:Y:S01]  /*81f90*/  STL [R1+0x2e94], R12 ;  /* 0x002e940c01007387 */ /* 0x000fe20000100800 */
[----:B-1----:R-:W-:-:S03]  /*81fa0*/  MOV R4, R12 ;  /* 0x0000000c00047202 */ /* 0x002fc60000000f00 */
[----:B------:R1:W-:Y:S01]  /*81fb0*/  STL [R1+0x2e80], R13 ;  /* 0x002e800d01007387 */ /* 0x0003e20000100800 */
[----:B------:R-:W-:-:S05]  /*81fc0*/  IMAD.MOV.U32 R5, RZ, RZ, R13 ;  /* 0x000000ffff057224 */ /* 0x000fca00078e000d */
[----:B------:R4:W-:Y:S04]  /*81fd0*/  LDGSTS.E [R3+0x3380], desc[UR14][R4.64], P1 ;  /* 0x0338000004037fae */ /* 0x0009e8000892184e */
[----:B-1----:R-:W2:Y:S01]  /*81fe0*/  LDL.LU R13, [R1+0x2da0] ;  /* 0x002da000010d7983 */ /* 0x002ea20000300800 */
[----:B---3--:R-:W-:-:S03]  /*81ff0*/  IADD3 R11, P1, R11, UR16, RZ ;  /* 0x000000100b0b7c10 */ /* 0x008fc6000ff3e0ff */
[----:B------:R-:W3:Y:S01]  /*82000*/  LDL.LU R12, [R1+0x2d98] ;  /* 0x002d9800010c7983 */ /* 0x000ee20000300800 */
[----:B------:R-:W-:-:S03]  /*82010*/  IADD3 R2, P2, R2, UR16, RZ ;  /* 0x0000001002027c10 */ /* 0x000fc6000ff5e0ff */
[----:B------:R1:W-:Y:S01]  /*82020*/  STL [R1+0x2dc8], R11 ;  /* 0x002dc80b01007387 */ /* 0x0003e20000100800 */
[----:B----4-:R-:W-:Y:S02]  /*82030*/  MOV R4, R11 ;  /* 0x0000000b00047202 */ /* 0x010fe40000000f00 */
[----:B------:R-:W-:-:S05]  /*82040*/  IADD3.X R14, R14, UR7, RZ, P1, !PT ;  /* 0x000000070e0e7c10 */ /* 0x000fca0008ffe4ff */
[----:B------:R4:W-:Y:S01]  /*82050*/  STL [R1+0x2dc4], R14 ;  /* 0x002dc40e01007387 */ /* 0x0009e20000100800 */
[----:B------:R-:W-:-:S03]  /*82060*/  IADD3.X R8, R8, UR7, RZ, P2, !PT ;  /* 0x0000000708087c10 */ /* 0x000fc600097fe4ff */
[----:B------:R2:W-:Y:S01]  /*82070*/  STL [R1+0x2dcc], R2 ;  /* 0x002dcc0201007387 */ /* 0x0005e20000100800 */
[----:B------:R-:W-:-:S03]  /*82080*/  IMAD.MOV.U32 R5, RZ, RZ, R14 ;  /* 0x000000ffff057224 */ /* 0x000fc600078e000e */
[----:B-1----:R-:W3:Y:S04]  /*82090*/  LDL.LU R11, [R1+0x2d9c] ;  /* 0x002d9c00010b7983 */ /* 0x002ee80000300800 */
[----:B------:R1:W-:Y:S04]  /*820a0*/  STL [R1+0x2db8], R8 ;  /* 0x002db80801007387 */ /* 0x0003e80000100800 */
[----:B----4-:R-:W4:Y:S01]  /*820b0*/  LDL.LU R14, [R1+0x2d90] ;  /* 0x002d9000010e7983 */ /* 0x010f220000300800 */
[----:B------:R-:W-:-:S04]  /*820c0*/  UISETP.GT.AND UP1, UPT, UR18, 0x10, UPT ;  /* 0x000000101200788c */ /* 0x000fc8000bf24270 */
[----:B------:R-:W-:-:S04]  /*820d0*/  USEL UR12, URZ, 0x4, !UP1 ;  /* 0x000000043f0c7887 */ /* 0x000fc8000c800000 */
[----:B------:R-:W-:-:S06]  /*820e0*/  USEL UR12, UR12, URZ, !UP0 ;  /* 0x0000003f0c0c7287 */ /* 0x000fcc000c000000 */
[----:B------:R-:W-:Y:S02]  /*820f0*/  ISETP.NE.U32.AND P0, PT, RZ, UR12, PT ;  /* 0x0000000cff007c0c */ /* 0x000fe4000bf05070 */
[----:B--2---:R-:W-:Y:S02]  /*82100*/  IADD3 R15, P1, R15, UR16, RZ ;  /* 0x000000100f0f7c10 */ /* 0x004fe4000ff3e0ff */
[----:B------:R-:W-:Y:S02]  /*82110*/  IADD3 R6, P2, R6, UR16, RZ ;  /* 0x0000001006067c10 */ /* 0x000fe4000ff5e0ff */
[----:B------:R-:W-:-:S07]  /*82120*/  IADD3.X R16, R16, UR7, RZ, P1, !PT ;  /* 0x0000000710107c10 */ /* 0x000fce0008ffe4ff */
[----:B------:R2:W-:Y:S02]  /*82130*/  LDGSTS.E [R3+0x4000], desc[UR14][R4.64], P0 ;  /* 0x0400000004037fae */ /* 0x0005e4000812184e */
[----:B--2---:R-:W-:Y:S01]  /*82140*/  MOV R4, R2 ;  /* 0x0000000200047202 */ /* 0x004fe20000000f00 */
[----:B------:R-:W-:Y:S01]  /*82150*/  IMAD.MOV.U32 R5, RZ, RZ, R8 ;  /* 0x000000ffff057224 */ /* 0x000fe200078e0008 */
[----:B------:R-:W2:Y:S04]  /*82160*/  LDL.LU R2, [R1+0x2d94] ;  /* 0x002d940001027983 */ /* 0x000ea80000300800 */
[----:B-1----:R-:W2:Y:S04]  /*82170*/  LDL.LU R8, [R1+0x1a24] ;  /* 0x001a240001087983 */ /* 0x002ea80000300800 */
[----:B------:R-:W-:Y:S01]  /*82180*/  STL [R1+0x2dbc], R15 ;  /* 0x002dbc0f01007387 */ /* 0x000fe20000100800 */
[----:B------:R-:W-:-:S03]  /*82190*/  IADD3.X R10, R10, UR7, RZ, P2, !PT ;  /* 0x000000070a0a7c10 */ /* 0x000fc600097fe4ff */
[----:B------:R1:W-:Y:S04]  /*821a0*/  LDGSTS.E [R3+0x4080], desc[UR14][R4.64], P0 ;  /* 0x0408000004037fae */ /* 0x0003e8000812184e */
[----:B------:R1:W-:Y:S04]  /*821b0*/  STL [R1+0x2db0], R16 ;  /* 0x002db01001007387 */ /* 0x0003e80000100800 */
[----:B------:R-:W-:Y:S01]  /*821c0*/  STL [R1+0x2db4], R6 ;  /* 0x002db40601007387 */ /* 0x000fe20000100800 */
[----:B-1----:R-:W-:-:S03]  /*821d0*/  IMAD.MOV.U32 R5, RZ, RZ, R16 ;  /* 0x000000ffff057224 */ /* 0x002fc600078e0010 */
[----:B------:R-:W2:Y:S01]  /*821e0*/  LDL.LU R16, [R1+0x2d80] ;  /* 0x002d800001107983 */ /* 0x000ea20000300800 */
[----:B------:R-:W-:Y:S02]  /*821f0*/  MOV R4, R15 ;  /* 0x0000000f00047202 */ /* 0x000fe40000000f00 */
[----:B------:R-:W-:Y:S01]  /*82200*/  IADD3 R9, P1, R9, UR16, RZ ;  /* 0x0000001009097c10 */ /* 0x000fe2000ff3e0ff */
[----:B------:R1:W-:Y:S01]  /*82210*/  STL [R1+0x2da8], R10 ;  /* 0x002da80a01007387 */ /* 0x0003e20000100800 */
[----:B------:R-:W-:-:S03]  /*82220*/  IADD3 R7, P2, R7, UR16, RZ ;  /* 0x0000001007077c10 */ /* 0x000fc6000ff5e0ff */
[----:B------:R-:W2:Y:S04]  /*82230*/  LDL.LU R15, [R1+0x1a20] ;  /* 0x001a2000010f7983 */ /* 0x000ea80000300800 */
[----:B------:R1:W-:Y:S02]  /*82240*/  LDGSTS.E [R3+0x4100], desc[UR14][R4.64], P0 ;  /* 0x0410000004037fae */ /* 0x0003e4000812184e */
[----:B-1----:R-:W-:Y:S01]  /*82250*/  MOV R4, R6 ;  /* 0x0000000600047202 */ /* 0x002fe20000000f00 */
[----:B------:R-:W-:Y:S02]  /*82260*/  IMAD.MOV.U32 R5, RZ, RZ, R10 ;  /* 0x000000ffff057224 */ /* 0x000fe400078e000a */
[----:B------:R-:W2:Y:S01]  /*82270*/  LDL.LU R10, [R1+0x1a2c] ;  /* 0x001a2c00010a7983 */ /* 0x000ea20000300800 */
[----:B------:R-:W-:-:S03]  /*82280*/  IADD3.X R13, R13, UR7, RZ, P1, !PT ;  /* 0x000000070d0d7c10 */ /* 0x000fc60008ffe4ff */
[----:B------:R-:W2:Y:S04]  /*82290*/  LDL.LU R6, [R1+0x1a34] ;  /* 0x001a340001067983 */ /* 0x000ea80000300800 */
[----:B------:R-:W-:Y:S01]  /*822a0*/  STL [R1+0x2dac], R9 ;  /* 0x002dac0901007387 */ /* 0x000fe20000100800 */
[----:B---3--:R-:W-:-:S03]  /*822b0*/  IADD3.X R12, R12, UR7, RZ, P2, !PT ;  /* 0x000000070c0c7c10 */ /* 0x008fc600097fe4ff */
[----:B------:R1:W-:Y:S04]  /*822c0*/  LDGSTS.E [R3+0x4180], desc[UR14][R4.64], P0 ;  /* 0x0418000004037fae */ /* 0x0003e8000812184e */
[----:B------:R3:W-:Y:S04]  /*822d0*/  STL [R1+0x2da0], R13 ;  /* 0x002da00d01007387 */ /* 0x0007e80000100800 */
[----:B------:R-:W-:Y:S01]  /*822e0*/  STL [R1+0x2da4], R7 ;  /* 0x002da40701007387 */ /* 0x000fe20000100800 */
[----:B-1----:R-:W-:-:S03]  /*822f0*/  IMAD.MOV.U32 R5, RZ, RZ, R13 ;  /* 0x000000ffff057224 */ /* 0x002fc600078e000d */
[----:B---3--:R-:W3:Y:S01]  /*82300*/  LDL.LU R13, [R1+0x1a28] ;  /* 0x001a2800010d7983 */ /* 0x008ee20000300800 */
[----:B------:R-:W-:-:S03]  /*82310*/  MOV R4, R9 ;  /* 0x0000000900047202 */ /* 0x000fc60000000f00 */
[----:B------:R1:W-:Y:S04]  /*82320*/  STL [R1+0x2d98], R12 ;  /* 0x002d980c01007387 */ /* 0x0003e80000100800 */
[----:B------:R-:W3:Y:S04]  /*82330*/  LDL.LU R9, [R1+0x1a30] ;  /* 0x001a300001097983 */ /* 0x000ee80000300800 */
[----:B------:R1:W-:Y:S02]  /*82340*/  LDGSTS.E [R3+0x4200], desc[UR14][R4.64], P0 ;  /* 0x0420000004037fae */ /* 0x0003e4000812184e */
[----:B-1----:R-:W-:Y:S01]  /*82350*/  MOV R4, R7 ;  /* 0x0000000700047202 */ /* 0x002fe20000000f00 */
[----:B------:R-:W-:-:S02]  /*82360*/  IMAD.MOV.U32 R5, RZ, RZ, R12 ;  /* 0x000000ffff057224 */ /* 0x000fc400078e000c */
[----:B------:R-:W3:Y:S04]  /*82370*/  LDL.LU R12, [R1+0x1a3c] ;  /* 0x001a3c00010c7983 */ /* 0x000ee80000300800 */
[----:B------:R-:W3:Y:S04]  /*82380*/  LDL.LU R7, [R1+0x1a44] ;  /* 0x001a440001077983 */ /* 0x000ee80000300800 */
[----:B------:R1:W-:Y:S01]  /*82390*/  LDGSTS.E [R3+0x4280], desc[UR14][R4.64], P0 ;  /* 0x0428000004037fae */ /* 0x0003e2000812184e */
[----:B------:R-:W-:-:S04]  /*823a0*/  IADD3 R11, P1, R11, UR16, RZ ;  /* 0x000000100b0b7c10 */ /* 0x000fc8000ff3e0ff */
[----:B----4-:R-:W-:Y:S01]  /*823b0*/  IADD3.X R14, R14, UR7, RZ, P1, !PT ;  /* 0x000000070e0e7c10 */ /* 0x010fe20008ffe4ff */
[----:B------:R-:W-:Y:S04]  /*823c0*/  STL [R1+0x2d9c], R11 ;  /* 0x002d9c0b01007387 */ /* 0x000fe80000100800 */
[----:B------:R4:W-:Y:S01]  /*823d0*/  STL [R1+0x2d90], R14 ;  /* 0x002d900e01007387 */ /* 0x0009e20000100800 */
[----:B-1----:R-:W-:Y:S01]  /*823e0*/  IMAD.MOV.U32 R5, RZ, RZ, R14 ;  /* 0x000000ffff057224 */ /* 0x002fe200078e000e */
[----:B------:R-:W-:Y:S01]  /*823f0*/  MOV R4, R11 ;  /* 0x0000000b00047202 */ /* 0x000fe20000000f00 */
[----:B------:R-:W-:Y:S01]  /*82400*/  UISETP.GT.AND UP1, UPT, UR18, 0x14, UPT ;  /* 0x000000141200788c */ /* 0x000fe2000bf24270 */
[----:B----4-:R-:W4:Y:S04]  /*82410*/  LDL.LU R14, [R1+0x1a38] ;  /* 0x001a3800010e7983 */ /* 0x010f280000300800 */
[----:B------:R-:W4:Y:S01]  /*82420*/  LDL.LU R11, [R1+0x1a40] ;  /* 0x001a4000010b7983 */ /* 0x000f220000300800 */
[----:B------:R-:W-:-:S03]  /*82430*/  USEL UR12, URZ, 0x4, !UP1 ;  /* 0x000000043f0c7887 */ /* 0x000fc6000c800000 */
[----:B------:R1:W-:Y:S01]  /*82440*/  LDGSTS.E [R3+0x4300], desc[UR14][R4.64], P0 ;  /* 0x0430000004037fae */ /* 0x0003e2000812184e */
[----:B------:R-:W-:-:S06]  /*82450*/  USEL UR12, UR12, URZ, !UP0 ;  /* 0x0000003f0c0c7287 */ /* 0x000fcc000c000000 */
[----:B------:R-:W-:Y:S02]  /*82460*/  ISETP.NE.U32.AND P1, PT, RZ, UR12, PT ;  /* 0x0000000cff007c0c */ /* 0x000fe4000bf25070 */
[----:B--2---:R-:W-:Y:S02]  /*82470*/  IADD3 R2, P2, R2, UR16, RZ ;  /* 0x0000001002027c10 */ /* 0x004fe4000ff5e0ff */
[----:B------:R-:W-:Y:S02]  /*82480*/  IADD3 R8, P3, R8, UR16, RZ ;  /* 0x0000001008087c10 */ /* 0x000fe4000ff7e0ff */
[----:B-1----:R-:W-:Y:S01]  /*82490*/  MOV R4, R2 ;  /* 0x0000000200047202 */ /* 0x002fe20000000f00 */
[----:B------:R1:W-:Y:S01]  /*824a0*/  STL [R1+0x2d94], R2 ;  /* 0x002d940201007387 */ /* 0x0003e20000100800 */
[----:B------:R-:W-:-:S05]  /*824b0*/  IADD3.X R16, R16, UR7, RZ, P2, !PT ;  /* 0x0000000710107c10 */ /* 0x000fca00097fe4ff */
[----:B------:R-:W-:Y:S01]  /*824c0*/  IMAD.MOV.U32 R5, RZ, RZ, R16 ;  /* 0x000000ffff057224 */ /* 0x000fe200078e0010 */
[----:B------:R-:W-:Y:S01]  /*824d0*/  STL [R1+0x2d80], R16 ;  /* 0x002d801001007387 */ /* 0x000fe20000100800 */
[----:B------:R-:W-:-:S03]  /*824e0*/  IADD3.X R15, R15, UR7, RZ, P3, !PT ;  /* 0x000000070f0f7c10 */ /* 0x000fc60009ffe4ff */
[----:B------:R2:W-:Y:S04]  /*824f0*/  STL [R1+0x1a24], R8 ;  /* 0x001a240801007387 */ /* 0x0005e80000100800 */
[----:B------:R-:W4:Y:S04]  /*82500*/  LDL.LU R17, [R1+0x1a4c] ;  /* 0x001a4c0001117983 */ /* 0x000f280000300800 */
[----:B------:R1:W-:Y:S04]  /*82510*/  LDGSTS.E [R3+0x4380], desc[UR14][R4.64], P0 ;  /* 0x0438000004037fae */ /* 0x0003e8000812184e */
[----:B------:R-:W-:Y:S04]  /*82520*/  STL [R1+0x1a20], R15 ;  /* 0x001a200f01007387 */ /* 0x000fe80000100800 */
[----:B-1----:R-:W4:Y:S01]  /*82530*/  LDL.LU R2, [R1+0x1a54] ;  /* 0x001a540001027983 */ /* 0x002f220000300800 */
[----:B------:R-:W-:-:S03]  /*82540*/  IADD3 R10, P0, R10, UR16, RZ ;  /* 0x000000100a0a7c10 */ /* 0x000fc6000ff1e0ff */
[----:B------:R-:W4:Y:S01]  /*82550*/  LDL.LU R18, [R1+0x1a48] ;  /* 0x001a480001127983 */ /* 0x000f220000300800 */
[----:B------:R-:W-:Y:S01]  /*82560*/  MOV R4, R8 ;  /* 0x0000000800047202 */ /* 0x000fe20000000f00 */
[----:B------:R-:W-:Y:S01]  /*82570*/  IMAD.MOV.U32 R5, RZ, RZ, R15 ;  /* 0x000000ffff057224 */ /* 0x000fe200078e000f */
[----:B------:R-:W-:Y:S01]  /*82580*/  IADD3 R6, P2, R6, UR16, RZ ;  /* 0x0000001006067c10 */ /* 0x000fe2000ff5e0ff */
[----:B--2---:R-:W2:Y:S04]  /*82590*/  LDL.LU R8, [R1+0x1a50] ;  /* 0x001a500001087983 */ /* 0x004ea80000300800 */
[----:B------:R1:W-:Y:S04]  /*825a0*/  STL [R1+0x1a2c], R10 ;  /* 0x001a2c0a01007387 */ /* 0x0003e80000100800 */
[----:B------:R1:W-:Y:S01]  /*825b0*/  LDGSTS.E [R3+0x5000], desc[UR14][R4.64], P1 ;  /* 0x0500000004037fae */ /* 0x0003e2000892184e */
[----:B---3--:R-:W-:-:S02]  /*825c0*/  IADD3.X R13, R13, UR7, RZ, P0, !PT ;  /* 0x000000070d0d7c10 */ /* 0x008fc400087fe4ff */
[----:B-1----:R-:W-:-:S03]  /*825d0*/  MOV R4, R10 ;  /* 0x0000000a00047202 */ /* 0x002fc60000000f00 */
[----:B------:R1:W-:Y:S01]  /*825e0*/  STL [R1+0x1a28], R13 ;  /* 0x001a280d01007387 */ /* 0x0003e20000100800 */
[----:B------:R-:W-:-:S03]  /*825f0*/  IADD3.X R9, R9, UR7, RZ, P2, !PT ;  /* 0x0000000709097c10 */ /* 0x000fc600097fe4ff */
[----:B------:R3:W-:Y:S01]  /*82600*/  STL [R1+0x1a34], R6 ;  /* 0x001a340601007387 */ /* 0x0007e20000100800 */
[----:B------:R-:W-:-:S03]  /*82610*/  IMAD.MOV.U32 R5, RZ, RZ, R13 ;  /* 0x000000ffff057224 */ /* 0x000fc600078e000d */
[----:B------:R-:W2:Y:S04]  /*82620*/  LDL.LU R10, [R1+0x1a5c] ;  /* 0x001a5c00010a7983 */ /* 0x000ea80000300800 */
[----:B------:R3:W-:Y:S04]  /*82630*/  STL [R1+0x1a30], R9 ;  /* 0x001a300901007387 */ /* 0x0007e80000100800 */
[----:B-1----:R-:W2:Y:S04]  /*82640*/  LDL.LU R13, [R1+0x1a58] ;  /* 0x001a5800010d7983 */ /* 0x002ea80000300800 */
[----:B------:R1:W-:Y:S01]  /*82650*/  LDGSTS.E [R3+0x5080], desc[UR14][R4.64], P1 ;  /* 0x0508000004037fae */ /* 0x0003e2000892184e */
[----:B------:R-:W-:-:S02]  /*82660*/  IADD3 R12, P0, R12, UR16, RZ ;  /* 0x000000100c0c7c10 */ /* 0x000fc4000ff1e0ff */
[----:B------:R-:W-:Y:S02]  /*82670*/  IADD3 R7, P2, R7, UR16, RZ ;  /* 0x0000001007077c10 */ /* 0x000fe4000ff5e0ff */
[----:B-1----:R-:W-:Y:S01]  /*82680*/  MOV R4, R6 ;  /* 0x0000000600047202 */ /* 0x002fe20000000f00 */
[----:B------:R-:W-:Y:S01]  /*82690*/  IMAD.MOV.U32 R5, RZ, RZ, R9 ;  /* 0x000000ffff057224 */ /* 0x000fe200078e0009 */
[----:B---3--:R-:W3:Y:S04]  /*826a0*/  LDL.LU R6, [R1+0x1b24] ;  /* 0x001b240001067983 */ /* 0x008ee80000300800 */
[----:B------:R-:W3:Y:S04]  /*826b0*/  LDL.LU R9, [R1+0x1b2c] ;  /* 0x001b2c0001097983 */ /* 0x000ee80000300800 */
[----:B------:R-:W-:Y:S04]  /*826c0*/  STL [R1+0x1a3c], R12 ;  /* 0x001a3c0c01007387 */ /* 0x000fe80000100800 */
[----:B------:R1:W-:Y:S01]  /*826d0*/  LDGSTS.E [R3+0x5100], desc[UR14][R4.64], P1 ;  /* 0x0510000004037fae */ /* 0x0003e2000892184e */
[----:B----4-:R-:W-:-:S05]  /*826e0*/  IADD3.X R14, R14, UR7, RZ, P0, !PT ;  /* 0x000000070e0e7c10 */ /* 0x010fca00087fe4ff */
        /* <DEDUP_REMOVED lines=8> */
[----:B----4-:R-:W4:Y:S04]  /*82770*/  LDL.LU R14, [R1+0x1b30] ;  /* 0x001b3000010e7983 */ /* 0x010f280000300800 */
[----:B------:R-:W4:Y:S04]  /*82780*/  LDL.LU R12, [R1+0x1b34] ;  /* 0x001b3400010c7983 */ /* 0x000f280000300800 */
[----:B------:R1:W-:Y:S02]  /*82790*/  LDGSTS.E [R3+0x5180], desc[UR14][R4.64], P1 ;  /* 0x0518000004037fae */ /* 0x0003e4000892184e */
[----:B-1----:R-:W-:Y:S01]  /*827a0*/  IMAD.MOV.U32 R5, RZ, RZ, R11 ;  /* 0x000000ffff057224 */ /* 0x002fe200078e000b */
[----:B------:R-:W-:Y:S01]  /*827b0*/  MOV R4, R7 ;  /* 0x0000000700047202 */ /* 0x000fe20000000f00 */
[----:B------:R-:W4:Y:S04]  /*827c0*/  LDL.LU R11, [R1+0x1b38] ;  /* 0x001b3800010b7983 */ /* 0x000f280000300800 */
[----:B------:R-:W4:Y:S04]  /*827d0*/  LDL.LU R7, [R1+0x1b3c] ;  /* 0x001b3c0001077983 */ /* 0x000f280000300800 */
[----:B------:R1:W-:Y:S01]  /*827e0*/  LDGSTS.E [R3+0x5200], desc[UR14][R4.64], P1 ;  /* 0x0520000004037fae */ /* 0x0003e2000892184e */
[----:B------:R-:W-:-:S04]  /*827f0*/  IADD3 R17, P0, R17, UR16, RZ ;  /* 0x0000001011117c10 */ /* 0x000fc8000ff1e0ff */
[----:B-1----:R-:W-:Y:S02]  /*82800*/  MOV R4, R17 ;  /* 0x0000001100047202 */ /* 0x002fe40000000f00 */
[----:B------:R-:W-:Y:S02]  /*82810*/  IADD3 R2, P2, R2, UR16, RZ ;  /* 0x0000001002027c10 */ /* 0x000fe4000ff5e0ff */
[----:B------:R-:W-:Y:S02]  /*82820*/  IADD3.X R18, R18, UR7, RZ, P0, !PT ;  /* 0x0000000712127c10 */ /* 0x000fe400087fe4ff */
[----:B--2---:R-:W-:-:S03]  /*82830*/  IADD3.X R8, R8, UR7, RZ, P2, !PT ;  /* 0x0000000708087c10 */ /* 0x004fc600097fe4ff */
        /* <DEDUP_REMOVED lines=12> */
[----:B-1----:R-:W4:Y:S01]  /*82900*/  LDL.LU R8, [R1+0x1b44] ;  /* 0x001b440001087983 */ /* 0x002f220000300800 */
        /* <DEDUP_REMOVED lines=10> */
[----:B---3--:R-:W-:-:S03]  /*829b0*/  IADD3 R6, P1, R6, UR16, RZ ;  /* 0x0000001006067c10 */ /* 0x008fc6000ff3e0ff */
[----:B------:R-:W3:Y:S01]  /*829c0*/  LDL.LU R10, [R1+0x1b48] ;  /* 0x001b4800010a7983 */ /* 0x000ee20000300800 */
        /* <DEDUP_REMOVED lines=8> */
[----:B-1----:R-:W3:Y:S04]  /*82a50*/  LDL.LU R6, [R1+0x1b54] ;  /* 0x001b540001067983 */ /* 0x002ee80000300800 */
[----:B------:R1:W-:Y:S04]  /*82a60*/  LDGSTS.E [R3+0x6000], desc[UR14][R4.64], P0 ;  /* 0x0600000004037fae */ /* 0x0003e8000812184e */
[----:B------:R-:W-:Y:S01]  /*82a70*/  STL [R1+0x1b28], R15 ;  /* 0x001b280f01007387 */ /* 0x000fe20000100800 */
[----:B-1----:R-:W-:-:S03]  /*82a80*/  MOV R4, R9 ;  /* 0x0000000900047202 */ /* 0x002fc60000000f00 */
[----:B--2---:R-:W2:Y:S01]  /*82a90*/  LDL.LU R9, [R1+0x1b50] ;  /* 0x001b500001097983 */ /* 0x004ea20000300800 */
[----:B----4-:R-:W-:Y:S01]  /*82aa0*/  IADD3 R12, P1, R12, UR16, RZ ;  /* 0x000000100c0c7c10 */ /* 0x010fe2000ff3e0ff */
        /* <DEDUP_REMOVED lines=8> */
[----:B----4-:R-:W-:-:S03]  /*82b30*/  MOV R4, R12 ;  /* 0x0000000c00047202 */ /* 0x010fc60000000f00 */
[----:B-1----:R-:W4:Y:S04]  /*82b40*/  LDL.LU R12, [R1+0x1b5c] ;  /* 0x001b5c00010c7983 */ /* 0x002f280000300800 */
[----:B------:R1:W-:Y:S01]  /*82b50*/  STL [R1+0x1b38], R11 ;  /* 0x001b380b01007387 */ /* 0x0003e20000100800 */
[----:B------:R-:W-:-:S03]  /*82b60*/  IMAD.MOV.U32 R5, RZ, RZ, R14 ;  /* 0x000000ffff057224 */ /* 0x000fc600078e000e */
[----:B------:R-:W4:Y:S04]  /*82b70*/  LDL.LU R17, [R1+0x1c24] ;  /* 0x001c240001117983 */ /* 0x000f280000300800 */
[----:B------:R-:W4:Y:S04]  /*82b80*/  LDL.LU R16, [R1+0x1b58] ;  /* 0x001b580001107983 */ /* 0x000f280000300800 */
[----:B------:R1:W-:Y:S04]  /*82b90*/  LDGSTS.E [R3+0x6100], desc[UR14][R4.64], P0 ;  /* 0x0610000004037fae */ /* 0x0003e8000812184e */
[----:B------:R-:W4:Y:S01]  /*82ba0*/  LDL.LU R18, [R1+0x1c20] ;  /* 0x001c200001127983 */ /* 0x000f220000300800 */
[----:B-1----:R-:W-:Y:S01]  /*82bb0*/  MOV R4, R7 ;  /* 0x0000000700047202 */ /* 0x002fe20000000f00 */
[----:B------:R-:W-:-:S02]  /*82bc0*/  IMAD.MOV.U32 R5, RZ, RZ, R11 ;  /* 0x000000ffff057224 */ /* 0x000fc400078e000b */
[----:B------:R-:W4:Y:S04]  /*82bd0*/  LDL.LU R11, [R1+0x1c2c] ;  /* 0x001c2c00010b7983 */ /* 0x000f280000300800 */
[----:B------:R-:W4:Y:S04]  /*82be0*/  LDL.LU R7, [R1+0x1c34] ;  /* 0x001c340001077983 */ /* 0x000f280000300800 */
[----:B------:R1:W-:Y:S01]  /*82bf0*/  LDGSTS.E [R3+0x6180], desc[UR14][R4.64], P0 ;  /* 0x0618000004037fae */ /* 0x0003e2000812184e */
[----:B------:R-:W-:Y:S02]  /*82c00*/  IADD3 R8, P1, R8, UR16, RZ ;  /* 0x0000001008087c10 */ /* 0x000fe4000ff3e0ff */
[----:B------:R-:W-:-:S03]  /*82c10*/  IADD3 R2, P2, R2, UR16, RZ ;  /* 0x0000001002027c10 */ /* 0x000fc6000ff5e0ff */
[----:B------:R-:W-:Y:S01]  /*82c20*/  STL [R1+0x1b44], R8 ;  /* 0x001b440801007387 */ /* 0x000fe20000100800 */
[----:B-1----:R-:W-:Y:S02]  /*82c30*/  MOV R4, R8 ;  /* 0x0000000800047202 */ /* 0x002fe40000000f00 */
[----:B------:R-:W-:Y:S02]  /*82c40*/  IADD3.X R13, R13, UR7, RZ, P1, !PT ;  /* 0x000000070d0d7c10 */ /* 0x000fe40008ffe4ff */
[----:B---3--:R-:W-:-:S03]  /*82c50*/  IADD3.X R10, R10, UR7, RZ, P2, !PT ;  /* 0x000000070a0a7c10 */ /* 0x008fc600097fe4ff */
        /* <DEDUP_REMOVED lines=25> */
[----:B----4-:R-:W-:-:S03]  /*82df0*/  IADD3 R12, P2, R12, UR16, RZ ;  /* 0x000000100c0c7c10 */ /* 0x010fc6000ff5e0ff */
[----:B------:R-:W4:Y:S01]  /*82e00*/  LDL.LU R6, [R1+0x1c54] ;  /* 0x001c540001067983 */ /* 0x000f220000300800 */
        /* <DEDUP_REMOVED lines=10> */
[----:B-1----:R-:W4:Y:S01]  /*82eb0*/  LDL.LU R16, [R1+0x1c48] ;  /* 0x001c480001107983 */ /* 0x002f220000300800 */
[----:B------:R-:W-:-:S03]  /*82ec0*/  IADD3 R11, P0, R11, UR16, RZ ;  /* 0x000000100b0b7c10 */ /* 0x000fc6000ff1e0ff */
[----:B------:R-:W-:Y:S01]  /*82ed0*/  STL [R1+0x1c20], R18 ;  /* 0x001c201201007387 */ /* 0x000fe20000100800 */
[----:B------:R-:W-:Y:S02]  /*82ee0*/  IADD3 R7, P2, R7, UR16, RZ ;  /* 0x0000001007077c10 */ /* 0x000fe4000ff5e0ff */
[----:B------:R-:W-:Y:S01]  /*82ef0*/  MOV R4, R17 ;  /* 0x0000001100047202 */ /* 0x000fe20000000f00 */
[----:B------:R-:W-:Y:S01]  /*82f00*/  IMAD.MOV.U32 R5, RZ, RZ, R18 ;  /* 0x000000ffff057224 */ /* 0x000fe200078e0012 */
[----:B------:R-:W4:Y:S04]  /*82f10*/  LDL.LU R12, [R1+0x1c50] ;  /* 0x001c5000010c7983 */ /* 0x000f280000300800 */
[----:B------:R1:W-:Y:S04]  /*82f20*/  STL [R1+0x1c2c], R11 ;  /* 0x001c2c0b01007387 */ /* 0x0003e80000100800 */
[----:B------:R1:W-:Y:S02]  /*82f30*/  LDGSTS.E [R3+0x7000], desc[UR14][R4.64], P1 ;  /* 0x0700000004037fae */ /* 0x0003e4000892184e */
[----:B-1----:R-:W-:-:S02]  /*82f40*/  MOV R4, R11 ;  /* 0x0000000b00047202 */ /* 0x002fc40000000f00 */
[----:B------:R-:W-:-:S05]  /*82f50*/  IADD3.X R13, R13, UR7, RZ, P0, !PT ;  /* 0x000000070d0d7c10 */ /* 0x000fca00087fe4ff */
        /* <DEDUP_REMOVED lines=29> */
[----:B----4-:R-:W-:Y:S01]  /*83130*/  IADD3 R6, P2, R6, UR16, RZ ;  /* 0x0000001006067c10 */ /* 0x010fe2000ff5e0ff */
[----:B-1----:R-:W2:Y:S04]  /*83140*/  LDL.LU R15, [R1+0x1d34] ;  /* 0x001d3400010f7983 */ /* 0x002ea80000300800 */
[----:B------:R-:W4:Y:S04]  /*83150*/  LDL.LU R2, [R1+0x1d3c] ;  /* 0x001d3c0001027983 */ /* 0x000f280000300800 */
        /* <DEDUP_REMOVED lines=8> */
[----:B------:R-:W4:Y:S04]  /*831e0*/  LDL.LU R16, [R1+0x1d30] ;  /* 0x001d300001107983 */ /* 0x000f280000300800 */
[----:B------:R1:W-:Y:S04]  /*831f0*/  STL [R1+0x1c50], R12 ;  /* 0x001c500c01007387 */ /* 0x0003e80000100800 */
[----:B------:R1:W-:Y:S04]  /*83200*/  LDGSTS.E [R3+0x7280], desc[UR14][R4.64], P1 ;  /* 0x0728000004037fae */ /* 0x0003e8000892184e */
[----:B------:R-:W4:Y:S01]  /*83210*/  LDL.LU R9, [R1+0x1d38] ;  /* 0x001d380001097983 */ /* 0x000f220000300800 */
[----:B-1----:R-:W-:Y:S01]  /*83220*/  MOV R4, R6 ;  /* 0x0000000600047202 */ /* 0x002fe20000000f00 */
[----:B------:R-:W-:-:S02]  /*83230*/  IMAD.MOV.U32 R5, RZ, RZ, R12 ;  /* 0x000000ffff057224 */ /* 0x000fc400078e000c */
[----:B------:R-:W4:Y:S04]  /*83240*/  LDL.LU R12, [R1+0x1d44] ;  /* 0x001d4400010c7983 */ /* 0x000f280000300800 */
[----:B------:R-:W4:Y:S04]  /*83250*/  LDL.LU R6, [R1+0x1d4c] ;  /* 0x001d4c0001067983 */ /* 0x000f280000300800 */
[----:B------:R1:W-:Y:S01]  /*83260*/  LDGSTS.E [R3+0x7300], desc[UR14][R4.64], P1 ;  /* 0x0730000004037fae */ /* 0x0003e2000892184e */
[----:B------:R-:W-:-:S04]  /*83270*/  IADD3 R11, P0, R11, UR16, RZ ;  /* 0x000000100b0b7c10 */ /* 0x000fc8000ff1e0ff */
[----:B------:R-:W-:Y:S01]  /*83280*/  IADD3.X R13, R13, UR7, RZ, P0, !PT ;  /* 0x000000070d0d7c10 */ /* 0x000fe200087fe4ff */
[----:B------:R-:W-:Y:S01]  /*83290*/  STL [R1+0x1c5c], R11 ;  /* 0x001c5c0b01007387 */ /* 0x000fe20000100800 */
[----:B-1----:R-:W-:-:S03]  /*832a0*/  MOV R4, R11 ;  /* 0x0000000b00047202 */ /* 0x002fc60000000f00 */
[----:B------:R1:W-:Y:S01]  /*832b0*/  STL [R1+0x1c58], R13 ;  /* 0x001c580d01007387 */ /* 0x0003e20000100800 */
[----:B------:R-:W-:-:S05]  /*832c0*/  IMAD.MOV.U32 R5, RZ, RZ, R13 ;  /* 0x000000ffff057224 */ /* 0x000fca00078e000d */
[----:B------:R3:W-:Y:S04]  /*832d0*/  LDGSTS.E [R3+0x7380], desc[UR14][R4.64], P1 ;  /* 0x0738000004037fae */ /* 0x0007e8000892184e */
[----:B-1----:R-:W4:Y:S01]  /*832e0*/  LDL.LU R13, [R1+0x1d40] ;  /* 0x001d4000010d7983 */ /* 0x002f220000300800 */
[----:B---3--:R-:W-:-:S03]  /*832f0*/  IADD3 R8, P1, R8, UR16, RZ ;  /* 0x0000001008087c10 */ /* 0x008fc6000ff3e0ff */
[----:B------:R-:W3:Y:S01]  /*83300*/  LDL.LU R11, [R1+0x1d48] ;  /* 0x001d4800010b7983 */ /* 0x000ee20000300800 */
[----:B------:R-:W-:-:S03]  /*83310*/  IADD3 R7, P2, R7, UR16, RZ ;  /* 0x0000001007077c10 */ /* 0x000fc6000ff5e0ff */
[----:B------:R1:W-:Y:S01]  /*83320*/  STL [R1+0x1d24], R8 ;  /* 0x001d240801007387 */ /* 0x0003e20000100800 */
[----:B------:R-:W-:Y:S02]  /*83330*/  MOV R4, R8 ;  /* 0x0000000800047202 */ /* 0x000fe40000000f00 */
[----:B------:R-:W-:-:S05]  /*83340*/  IADD3.X R14, R14, UR7, RZ, P1, !PT ;  /* 0x000000070e0e7c10 */ /* 0x000fca0008ffe4ff */
[----:B------:R2:W-:Y:S01]  /*83350*/  STL [R1+0x1d20], R14 ;  /* 0x001d200e01007387 */ /* 0x0005e20000100800 */
[----:B------:R-:W-:-:S03]  /*83360*/  IADD3.X R10, R10, UR7, RZ, P2, !PT ;  /* 0x000000070a0a7c10 */ /* 0x000fc600097fe4ff */
[----:B------:R4:W-:Y:S01]  /*83370*/  STL [R1+0x1d2c], R7 ;  /* 0x001d2c0701007387 */ /* 0x0009e20000100800 */
[----:B------:R-:W-:-:S03]  /*83380*/  IMAD.MOV.U32 R5, RZ, RZ, R14 ;  /* 0x000000ffff057224 */ /* 0x000fc600078e000e */
[----:B-1----:R-:W3:Y:S04]  /*83390*/  LDL.LU R8, [R1+0x1d54] ;  /* 0x001d540001087983 */ /* 0x002ee80000300800 */
[----:B------:R1:W-:Y:S04]  /*833a0*/  STL [R1+0x1d28], R10 ;  /* 0x001d280a01007387 */ /* 0x0003e80000100800 */
[----:B--2---:R-:W2:Y:S01]  /*833b0*/  LDL.LU R14, [R1+0x1d50] ;  /* 0x001d5000010e7983 */ /* 0x004ea20000300800 */
[----:B------:R-:W-:-:S04]  /*833c0*/  UISETP.GT.AND UP1, UPT, UR18, 0x20, UPT ;  /* 0x000000201200788c */ /* 0x000fc8000bf24270 */
[----:B------:R-:W-:-:S04]  /*833d0*/  USEL UR12, URZ, 0x4, !UP1 ;  /* 0x000000043f0c7887 */ /* 0x000fc8000c800000 */
[----:B------:R-:W-:-:S06]  /*833e0*/  USEL UR12, UR12, URZ, !UP0 ;  /* 0x0000003f0c0c7287 */ /* 0x000fcc000c000000 */
[----:B------:R-:W-:Y:S02]  /*833f0*/  ISETP.NE.U32.AND P0, PT, RZ, UR12, PT ;  /* 0x0000000cff007c0c */ /* 0x000fe4000bf05070 */
[----:B------:R-:W-:Y:S02]  /*83400*/  IADD3 R15, P1, R15, UR16, RZ ;  /* 0x000000100f0f7c10 */ /* 0x000fe4000ff3e0ff */
[----:B----4-:R-:W-:Y:S02]  /*83410*/  IADD3 R2, P2, R2, UR16, RZ ;  /* 0x0000001002027c10 */ /* 0x010fe4000ff5e0ff */
[----:B------:R-:W-:-:S07]  /*83420*/  IADD3.X R16, R16, UR7, RZ, P1, !PT ;  /* 0x0000000710107c10 */ /* 0x000fce0008ffe4ff */
[----:B------:R4:W-:Y:S02]  /*83430*/  LDGSTS.E [R3+0x8000], desc[UR14][R4.64], P0 ;  /* 0x0800000004037fae */ /* 0x0009e4000812184e */
[----:B----4-:R-:W-:Y:S01]  /*83440*/  MOV R4, R7 ;  /* 0x0000000700047202 */ /* 0x010fe20000000f00 */
[----:B------:R-:W-:Y:S01]  /*83450*/  IMAD.MOV.U32 R5, RZ, RZ, R10 ;  /* 0x000000ffff057224 */ /* 0x000fe200078e000a */
[----:B------:R-:W4:Y:S04]  /*83460*/  LDL.LU R7, [R1+0x1d5c] ;  /* 0x001d5c0001077983 */ /* 0x000f280000300800 */
[----:B-1----:R-:W4:Y:S04]  /*83470*/  LDL.LU R10, [R1+0x1e24] ;  /* 0x001e2400010a7983 */ /* 0x002f280000300800 */
[----:B------:R-:W-:Y:S01]  /*83480*/  STL [R1+0x1d34], R15 ;  /* 0x001d340f01007387 */ /* 0x000fe20000100800 */
[----:B------:R-:W-:-:S03]  /*83490*/  IADD3.X R9, R9, UR7, RZ, P2, !PT ;  /* 0x0000000709097c10 */ /* 0x000fc600097fe4ff */
[----:B------:R1:W-:Y:S04]  /*834a0*/  LDGSTS.E [R3+0x8080], desc[UR14][R4.64], P0 ;  /* 0x0808000004037fae */ /* 0x0003e8000812184e */
[----:B------:R1:W-:Y:S04]  /*834b0*/  STL [R1+0x1d30], R16 ;  /* 0x001d301001007387 */ /* 0x0003e80000100800 */
[----:B------:R-:W-:Y:S01]  /*834c0*/  STL [R1+0x1d3c], R2 ;  /* 0x001d3c0201007387 */ /* 0x000fe20000100800 */
[----:B-1----:R-:W-:-:S03]  /*834d0*/  IMAD.MOV.U32 R5, RZ, RZ, R16 ;  /* 0x000000ffff057224 */ /* 0x002fc600078e0010 */
[----:B------:R-:W4:Y:S01]  /*834e0*/  LDL.LU R16, [R1+0x1d58] ;  /* 0x001d580001107983 */ /* 0x000f220000300800 */
[----:B------:R-:W-:Y:S02]  /*834f0*/  MOV R4, R15 ;  /* 0x0000000f00047202 */ /* 0x000fe40000000f00 */
[----:B------:R-:W-:Y:S01]  /*83500*/  IADD3 R12, P1, R12, UR16, RZ ;  /* 0x000000100c0c7c10 */ /* 0x000fe2000ff3e0ff */
[----:B------:R1:W-:Y:S01]  /*83510*/  STL [R1+0x1d38], R9 ;  /* 0x001d380901007387 */ /* 0x0003e20000100800 */
[----:B------:R-:W-:-:S03]  /*83520*/  IADD3 R6, P2, R6, UR16, RZ ;  /* 0x0000001006067c10 */ /* 0x000fc6000ff5e0ff */
[----:B------:R-:W4:Y:S04]  /*83530*/  LDL.LU R15, [R1+0x1e20] ;  /* 0x001e2000010f7983 */ /* 0x000f280000300800 */
[----:B------:R1:W-:Y:S02]  /*83540*/  LDGSTS.E [R3+0x8100], desc[UR14][R4.64], P0 ;  /* 0x0810000004037fae */ /* 0x0003e4000812184e */
[----:B-1----:R-:W-:Y:S01]  /*83550*/  MOV R4, R2 ;  /* 0x0000000200047202 */ /* 0x002fe20000000f00 */
[----:B------:R-:W-:Y:S02]  /*83560*/  IMAD.MOV.U32 R5, RZ, RZ, R9 ;  /* 0x000000ffff057224 */ /* 0x000fe400078e0009 */
[----:B------:R-:W4:Y:S04]  /*83570*/  LDL.LU R9, [R1+0x1e2c] ;  /* 0x001e2c0001097983 */ /* 0x000f280000300800 */
[----:B------:R-:W4:Y:S01]  /*83580*/  LDL.LU R2, [R1+0x1e34] ;  /* 0x001e340001027983 */ /* 0x000f220000300800 */
[----:B------:R-:W-:-:S03]  /*83590*/  IADD3.X R13, R13, UR7, RZ, P1, !PT ;  /* 0x000000070d0d7c10 */ /* 0x000fc60008ffe4ff */
[----:B------:R-:W-:Y:S04]  /*835a0*/  STL [R1+0x1d44], R12 ;  /* 0x001d440c01007387 */ /* 0x000fe80000100800 */
[----:B------:R1:W-:Y:S01]  /*835b0*/  LDGSTS.E [R3+0x8180], desc[UR14][R4.64], P0 ;  /* 0x0818000004037fae */ /* 0x0003e2000812184e */
[----:B---3--:R-:W-:-:S03]  /*835c0*/  IADD3.X R11, R11, UR7, RZ, P2, !PT ;  /* 0x000000070b0b7c10 */ /* 0x008fc600097fe4ff */
        /* <DEDUP_REMOVED lines=14> */
[----:B--2---:R-:W-:Y:S01]  /*836b0*/  IADD3.X R14, R14, UR7, RZ, P1, !PT ;  /* 0x000000070e0e7c10 */ /* 0x004fe20008ffe4ff */
[----:B------:R-:W-:Y:S04]  /*836c0*/  STL [R1+0x1d54], R8 ;  /* 0x001d540801007387 */ /* 0x000fe80000100800 */
[----:B------:R2:W-:Y:S01]  /*836d0*/  STL [R1+0x1d50], R14 ;  /* 0x001d500e01007387 */ /* 0x0005e20000100800 */
[----:B-1----:R-:W-:Y:S01]  /*836e0*/  IMAD.MOV.U32 R5, RZ, RZ, R14 ;  /* 0x000000ffff057224 */ /* 0x002fe200078e000e */
[----:B------:R-:W-:Y:S01]  /*836f0*/  MOV R4, R8 ;  /* 0x0000000800047202 */ /* 0x000fe20000000f00 */
[----:B------:R-:W-:Y:S01]  /*83700*/  UISETP.GT.AND UP1, UPT, UR18, 0x24, UPT ;  /* 0x000000241200788c */ /* 0x000fe2000bf24270 */
[----:B--2---:R-:W2:Y:S04]  /*83710*/  LDL.LU R14, [R1+0x1e38] ;  /* 0x001e3800010e7983 */ /* 0x004ea80000300800 */
[----:B------:R-:W2:Y:S01]  /*83720*/  LDL.LU R8, [R1+0x1e40] ;  /* 0x001e400001087983 */ /* 0x000ea20000300800 */
[----:B------:R-:W-:-:S03]  /*83730*/  USEL UR12, URZ, 0x4, !UP1 ;  /* 0x000000043f0c7887 */ /* 0x000fc6000c800000 */
[----:B------:R1:W-:Y:S01]  /*83740*/  LDGSTS.E [R3+0x8300], desc[UR14][R4.64], P0 ;  /* 0x0830000004037fae */ /* 0x0003e2000812184e */
[----:B------:R-:W-:-:S06]  /*83750*/  USEL UR12, UR12, URZ, !UP0 ;  /* 0x0000003f0c0c7287 */ /* 0x000fcc000c000000 */
[----:B------:R-:W-:Y:S02]  /*83760*/  ISETP.NE.U32.AND P1, PT, RZ, UR12, PT ;  /* 0x0000000cff007c0c */ /* 0x000fe4000bf25070 */
[----:B----4-:R-:W-:Y:S02]  /*83770*/  IADD3 R7, P2, R7, UR16, RZ ;  /* 0x0000001007077c10 */ /* 0x010fe4000ff5e0ff */
        /* <DEDUP_REMOVED lines=8> */
[----:B------:R-:W2:Y:S04]  /*83800*/  LDL.LU R17, [R1+0x1e4c] ;  /* 0x001e4c0001117983 */ /* 0x000ea80000300800 */
[----:B------:R4:W-:Y:S04]  /*83810*/  LDGSTS.E [R3+0x8380], desc[UR14][R4.64], P0 ;  /* 0x0838000004037fae */ /* 0x0009e8000812184e */
[----:B------:R-:W-:Y:S04]  /*83820*/  STL [R1+0x1e20], R15 ;  /* 0x001e200f01007387 */ /* 0x000fe80000100800 */
[----:B-1----:R-:W2:Y:S01]  /*83830*/  LDL.LU R7, [R1+0x1e54] ;  /* 0x001e540001077983 */ /* 0x002ea20000300800 */
[----:B------:R-:W-:-:S03]  /*83840*/  IADD3 R9, P0, R9, UR16, RZ ;  /* 0x0000001009097c10 */ /* 0x000fc6000ff1e0ff */
[----:B------:R-:W2:Y:S01]  /*83850*/  LDL.LU R18, [R1+0x1e48] ;  /* 0x001e480001127983 */ /* 0x000ea20000300800 */
[----:B----4-:R-:W-:Y:S01]  /*83860*/  MOV R4, R10 ;  /* 0x0000000a00047202 */ /* 0x010fe20000000f00 */
[----:B------:R-:W-:Y:S01]  /*83870*/  IMAD.MOV.U32 R5, RZ, RZ, R15 ;  /* 0x000000ffff057224 */ /* 0x000fe200078e000f */
[----:B------:R-:W-:Y:S01]  /*83880*/  IADD3 R2, P2, R2, UR16, RZ ;  /* 0x0000001002027c10 */ /* 0x000fe2000ff5e0ff */
[----:B------:R-:W4:Y:S04]  /*83890*/  LDL.LU R10, [R1+0x1e50] ;  /* 0x001e5000010a7983 */ /* 0x000f280000300800 */
        /* <DEDUP_REMOVED lines=8> */
[----:B------:R-:W4:Y:S04]  /*83920*/  LDL.LU R9, [R1+0x1e5c] ;  /* 0x001e5c0001097983 */ /* 0x000f280000300800 */
[----:B------:R3:W-:Y:S04]  /*83930*/  STL [R1+0x1e30], R12 ;  /* 0x001e300c01007387 */ /* 0x0007e80000100800 */
[----:B-1----:R-:W4:Y:S04]  /*83940*/  LDL.LU R13, [R1+0x1e58] ;  /* 0x001e5800010d7983 */ /* 0x002f280000300800 */
        /* <DEDUP_REMOVED lines=9> */
[----:B--2---:R-:W-:-:S05]  /*839e0*/  IADD3.X R14, R14, UR7, RZ, P0, !PT ;  /* 0x000000070e0e7c10 */ /* 0x004fca00087fe4ff */
        /* <DEDUP_REMOVED lines=8> */
[----:B--2---:R-:W2:Y:S04]  /*83a70*/  LDL.LU R14, [R1+0x1f30] ;  /* 0x001f3000010e7983 */ /* 0x004ea80000300800 */
[----:B------:R1:W-:Y:S02]  /*83a80*/  LDGSTS.E [R3+0x9180], desc[UR14][R4.64], P1 ;  /* 0x0918000004037fae */ /* 0x0003e4000892184e */
[----:B-1----:R-:W-:Y:S02]  /*83a90*/  IMAD.MOV.U32 R5, RZ, RZ, R8 ;  /* 0x000000ffff057224 */ /* 0x002fe400078e0008 */
[----:B------:R-:W2:Y:S01]  /*83aa0*/  LDL.LU R8, [R1+0x1f34] ;  /* 0x001f340001087983 */ /* 0x000ea20000300800 */
[----:B------:R-:W-:-:S03]  /*83ab0*/  MOV R4, R6 ;  /* 0x0000000600047202 */ /* 0x000fc60000000f00 */
[----:B------:R-:W2:Y:S04]  /*83ac0*/  LDL.LU R11, [R1+0x1f38] ;  /* 0x001f3800010b7983 */ /* 0x000ea80000300800 */
[----:B------:R-:W2:Y:S04]  /*83ad0*/  LDL.LU R6, [R1+0x1f3c] ;  /* 0x001f3c0001067983 */ /* 0x000ea80000300800 */
[----:B------:R1:W-:Y:S01]  /*83ae0*/  LDGSTS.E [R3+0x9200], desc[UR14][R4.64], P1 ;  /* 0x0920000004037fae */ /* 0x0003e2000892184e */
[----:B------:R-:W-:-:S04]  /*83af0*/  IADD3 R17, P0, R17, UR16, RZ ;  /* 0x0000001011117c10 */ /* 0x000fc8000ff1e0ff */
[----:B-1----:R-:W-:Y:S02]  /*83b00*/  MOV R4, R17 ;  /* 0x0000001100047202 */ /* 0x002fe40000000f00 */
[----:B------:R-:W-:Y:S02]  /*83b10*/  IADD3 R7, P2, R7, UR16, RZ ;  /* 0x0000001007077c10 */ /* 0x000fe4000ff5e0ff */
[----:B------:R-:W-:Y:S02]  /*83b20*/  IADD3.X R18, R18, UR7, RZ, P0, !PT ;  /* 0x0000000712127c10 */ /* 0x000fe400087fe4ff */
[----:B----4-:R-:W-:-:S03]  /*83b30*/  IADD3.X R10, R10, UR7, RZ, P2, !PT ;  /* 0x000000070a0a7c10 */ /* 0x010fc600097fe4ff */
        /* <DEDUP_REMOVED lines=12> */
[----:B-1----:R-:W2:Y:S01]  /*83c00*/  LDL.LU R10, [R1+0x1f44] ;  /* 0x001f4400010a7983 */ /* 0x002ea20000300800 */
[----:B------:R-:W-:-:S03]  /*83c10*/  IADD3 R9, P0, R9, UR16, RZ ;  /* 0x0000001009097c10 */ /* 0x000fc6000ff1e0ff */
[----:B------:R-:W2:Y:S01]  /*83c20*/  LDL.LU R7, [R1+0x1f4c] ;  /* 0x001f4c0001077983 */ /* 0x000ea20000300800 */
[----:B------:R-:W-:-:S03]  /*83c30*/  IADD3.X R13, R13, UR7, RZ, P0, !PT ;  /* 0x000000070d0d7c10 */ /* 0x000fc600087fe4ff */
[----:B------:R-:W-:Y:S01]  /*83c40*/  STL [R1+0x1e5c], R9 ;  /* 0x001e5c0901007387 */ /* 0x000fe20000100800 */
[----:B----4-:R-:W-:Y:S01]  /*83c50*/  MOV R4, R9 ;  /* 0x0000000900047202 */ /* 0x010fe20000000f00 */
[----:B------:R-:W-:Y:S02]  /*83c60*/  IMAD.MOV.U32 R5, RZ, RZ, R13 ;  /* 0x000000ffff057224 */ /* 0x000fe400078e000d */
[----:B------:R1:W-:Y:S01]  /*83c70*/  STL [R1+0x1e58], R13 ;  /* 0x001e580d01007387 */ /* 0x0003e20000100800 */
[----:B------:R-:W-:-:S03]  /*83c80*/  ISETP.NE.U32.AND P0, PT, RZ, UR12, PT ;  /* 0x0000000cff007c0c */ /* 0x000fc6000bf05070 */
        /* <DEDUP_REMOVED lines=16> */
[----:B----4-:R-:W4:Y:S01]  /*83d90*/  LDL.LU R12, [R1+0x1f50] ;  /* 0x001f5000010c7983 */ /* 0x010f220000300800 */
[----:B--2---:R-:W-:Y:S01]  /*83da0*/  IADD3 R8, P1, R8, UR16, RZ ;  /* 0x0000001008087c10 */ /* 0x004fe2000ff3e0ff */
        /* <DEDUP_REMOVED lines=8> */
[----:B--2---:R-:W-:-:S03]  /*83e30*/  MOV R4, R8 ;  /* 0x0000000800047202 */ /* 0x004fc60000000f00 */
[----:B-1----:R-:W2:Y:S04]  /*83e40*/  LDL.LU R8, [R1+0x1f5c] ;  /* 0x001f5c0001087983 */ /* 0x002ea80000300800 */
        /* <DEDUP_REMOVED lines=21> */
[----:B-1----:R-:W2:Y:S04]  /*83fa0*/  LDL.LU R13, [R1+0x2028] ;  /* 0x00202800010d7983 */ /* 0x002ea80000300800 */
[----:B------:R1:W-:Y:S04]  /*83fb0*/  STL [R1+0x1f48], R9 ;  /* 0x001f480901007387 */ /* 0x0003e80000100800 */
[----:B------:R-:W2:Y:S01]  /*83fc0*/  LDL.LU R10, [R1+0x2030] ;  /* 0x00203000010a7983 */ /* 0x000ea20000300800 */
        /* <DEDUP_REMOVED lines=8> */
[----:B----4-:R-:W-:-:S05]  /*84050*/  IADD3.X R12, R12, UR7, RZ, P1, !PT ;  /* 0x000000070c0c7c10 */ /* 0x010fca0008ffe4ff */
[----:B------:R4:W-:Y:S04]  /*84060*/  STL [R1+0x1f50], R12 ;  /* 0x001f500c01007387 */ /* 0x0009e80000100800 */
[----:B------:R-:W3:Y:S04]  /*84070*/  LDL.LU R14, [R1+0x2038] ;  /* 0x00203800010e7983 */ /* 0x000ee80000300800 */
[----:B------:R-:W3:Y:S01]  /*84080*/  LDL.LU R15, [R1+0x2040] ;  /* 0x00204000010f7983 */ /* 0x000ee20000300800 */
[----:B------:R-:W-:Y:S01]  /*84090*/  USEL UR12, URZ, 0x4, !UP1 ;  /* 0x000000043f0c7887 */ /* 0x000fe2000c800000 */
[----:B-1----:R-:W-:Y:S01]  /*840a0*/  MOV R4, R2 ;  /* 0x0000000200047202 */ /* 0x002fe20000000f00 */
[----:B------:R-:W-:-:S02]  /*840b0*/  IMAD.MOV.U32 R5, RZ, RZ, R12 ;  /* 0x000000ffff057224 */ /* 0x000fc400078e000c */
[----:B------:R-:W-:Y:S01]  /*840c0*/  USEL UR12, UR12, URZ, !UP0 ;  /* 0x0000003f0c0c7287 */ /* 0x000fe2000c000000 */
[----:B----4-:R-:W4:Y:S04]  /*840d0*/  LDL.LU R12, [R1+0x204c] ;  /* 0x00204c00010c7983 */ /* 0x010f280000300800 */
[----:B------:R1:W-:Y:S01]  /*840e0*/  LDGSTS.E [R3+0xa300], desc[UR14][R4.64], P0 ;  /* 0x0a30000004037fae */ /* 0x0003e2000812184e */
[----:B--2---:R-:W-:-:S03]  /*840f0*/  IADD3 R8, P2, R8, UR16, RZ ;  /* 0x0000001008087c10 */ /* 0x004fc6000ff5e0ff */
        /* <DEDUP_REMOVED lines=26> */
[----:B------:R-:W2:Y:S04]  /*842a0*/  LDL.LU R11, [R1+0x205c] ;  /* 0x00205c00010b7983 */ /* 0x000ea80000300800 */
[----:B------:R3:W-:Y:S04]  /*842b0*/  STL [R1+0x2030], R10 ;  /* 0x0020300a01007387 */ /* 0x0007e80000100800 */
[----:B-1----:R-:W2:Y:S01]  /*842c0*/  LDL.LU R13, [R1+0x2058] ;  /* 0x00205800010d7983 */ /* 0x002ea20000300800 */
        /* <DEDUP_REMOVED lines=15> */
[----:B----4-:R-:W-:-:S03]  /*843c0*/  IADD3 R12, P0, R12, UR16, RZ ;  /* 0x000000100c0c7c10 */ /* 0x010fc6000ff1e0ff */
[----:B------:R4:W-:Y:S04]  /*843d0*/  LDGSTS.E [R3+0xb180], desc[UR14][R4.64], P1 ;  /* 0x0b18000004037fae */ /* 0x0009e8000892184e */
[----:B-1----:R-:W3:Y:S04]  /*843e0*/  LDL.LU R14, [R1+0x2120] ;  /* 0x00212000010e7983 */ /* 0x002ee80000300800 */
[----:B------:R1:W-:Y:S04]  /*843f0*/  STL [R1+0x2040], R15 ;  /* 0x0020400f01007387 */ /* 0x0003e80000100800 */
[----:B------:R-:W3:Y:S01]  /*84400*/  LDL.LU R9, [R1+0x2128] ;  /* 0x0021280001097983 */ /* 0x000ee20000300800 */
[----:B----4-:R-:W-:Y:S01]  /*84410*/  MOV R4, R7 ;  /* 0x0000000700047202 */ /* 0x010fe20000000f00 */
[----:B------:R-:W-:Y:S01]  /*84420*/  IMAD.MOV.U32 R5, RZ, RZ, R15 ;  /* 0x000000ffff057224 */ /* 0x000fe200078e000f */
[----:B--2---:R-:W-:Y:S01]  /*84430*/  IADD3 R2, P2, R2, UR16, RZ ;  /* 0x0000001002027c10 */ /* 0x004fe2000ff5e0ff */
        /* <DEDUP_REMOVED lines=68> */
[----:B------:R-:W4:Y:S04]  /*84880*/  LDL.LU R7, [R1+0x2234] ;  /* 0x0022340001077983 */ /* 0x000f280000300800 */
[----:B------:R-:W-:Y:S01]  /*84890*/  STL [R1+0x2144], R8 ;  /* 0x0021440801007387 */ /* 0x000fe20000100800 */
[----:B------:R-:W-:-:S03]  /*848a0*/  IADD3.X R13, R13, UR7, RZ, P1, !PT ;  /* 0x000000070d0d7c10 */ /* 0x000fc60008ffe4ff */
[----:B------:R1:W-:Y:S04]  /*848b0*/  LDGSTS.E [R3+0xc180], desc[UR14][R4.64], P0 ;  /* 0x0c18000004037fae */ /* 0x0003e8000812184e */
[----:B------:R1:W-:Y:S01]  /*848c0*/  STL [R1+0x2140], R13 ;  /* 0x0021400d01007387 */ /* 0x0003e20000100800 */
[----:B---3--:R-:W-:-:S03]  /*848d0*/  IADD3.X R11, R11, UR7, RZ, P2, !PT ;  /* 0x000000070b0b7c10 */ /* 0x008fc600097fe4ff */
[----:B------:R-:W-:Y:S01]  /*848e0*/  STL [R1+0x214c], R2 ;  /* 0x00214c0201007387 */ /* 0x000fe20000100800 */
[----:B-1----:R-:W-:-:S03]  /*848f0*/  IMAD.MOV.U32 R5, RZ, RZ, R13 ;  /* 0x000000ffff057224 */ /* 0x002fc600078e000d */
[----:B------:R-:W3:Y:S01]  /*84900*/  LDL.LU R13, [R1+0x2228] ;  /* 0x00222800010d7983 */ /* 0x000ee20000300800 */
        /* <DEDUP_REMOVED lines=552> */
[----:B------:R1:W-:Y:S02]  /*86b90*/  STL [R1+0x285c], R11 ;  /* 0x00285c0b01007387 */ /* 0x0003e40000100800 */
[----:B-1----:R-:W-:Y:S02]  /*86ba0*/  MOV R4, R11 ;  /* 0x0000000b00047202 */ /* 0x002fe40000000f00 */
[----:B------:R1:W-:Y:S01]  /*86bb0*/  STL [R1+0x2858], R13 ;  /* 0x0028580d01007387 */ /* 0x0003e20000100800 */
[----:B------:R-:W-:-:S03]  /*86bc0*/  IMAD.MOV.U32 R5, RZ, RZ, R13 ;  /* 0x000000ffff057224 */ /* 0x000fc600078e000d */
[----:B------:R-:W4:Y:S04]  /*86bd0*/  LDL.LU R11, [R1+0x2940] ;  /* 0x00294000010b7983 */ /* 0x000f280000300800 */
[----:B------:R1:W-:Y:S01]  /*86be0*/  LDGSTS.E [R3+0x13380], desc[UR14][R4.64], P1 ;  /* 0x1338000004037fae */ /* 0x0003e2000892184e */
[----:B---3--:R-:W-:-:S03]  /*86bf0*/  IADD3 R12, P1, R12, UR16, RZ ;  /* 0x000000100c0c7c10 */ /* 0x008fc6000ff3e0ff */
[----:B-1----:R-:W3:Y:S01]  /*86c00*/  LDL.LU R13, [R1+0x2948] ;  /* 0x00294800010d7983 */ /* 0x002ee20000300800 */
        /* <DEDUP_REMOVED lines=119> */
[----:B------:R-:W2:Y:S04]  /*87380*/  LDL.LU R13, [R1+0x2b34] ;  /* 0x002b3400010d7983 */ /* 0x000ea80000300800 */
[----:B------:R1:W-:Y:S02]  /*87390*/  LDGSTS.E [R3+0x15180], desc[UR14][R4.64], P1 ;  /* 0x1518000004037fae */ /* 0x0003e4000892184e */
[----:B-1----:R-:W-:Y:S01]  /*873a0*/  IMAD.MOV.U32 R5, RZ, RZ, R12 ;  /* 0x000000ffff057224 */ /* 0x002fe200078e000c */
[----:B------:R-:W-:Y:S01]  /*873b0*/  MOV R4, R6 ;  /* 0x0000000600047202 */ /* 0x000fe20000000f00 */
        /* <DEDUP_REMOVED lines=53> */
[----:B------:R1:W-:Y:S04]  /*87710*/  STL [R1+0x2b30], R14 ;  /* 0x002b300e01007387 */ /* 0x0003e80000100800 */
[----:B------:R1:W-:Y:S01]  /*87720*/  STL [R1+0x2b3c], R6 ;  /* 0x002b3c0601007387 */ /* 0x0003e20000100800 */
[----:B--2---:R-:W-:-:S03]  /*87730*/  MOV R4, R13 ;  /* 0x0000000d00047202 */ /* 0x004fc60000000f00 */
[----:B-1----:R-:W2:Y:S04]  /*87740*/  LDL.LU R13, [R1+0x2b5c] ;  /* 0x002b5c00010d7983 */ /* 0x002ea80000300800 */
[----:B------:R-:W-:Y:S04]  /*87750*/  STL [R1+0x2b38], R12 ;  /* 0x002b380c01007387 */ /* 0x000fe80000100800 */
[----:B------:R-:W2:Y:S04]  /*87760*/  LDL.LU R17, [R1+0x2c24] ;  /* 0x002c240001117983 */ /* 0x000ea80000300800 */
[----:B------:R-:W2:Y:S01]  /*87770*/  LDL.LU R16, [R1+0x2b58] ;  /* 0x002b580001107983 */ /* 0x000ea20000300800 */
[----:B------:R-:W-:-:S03]  /*87780*/  IMAD.MOV.U32 R5, RZ, RZ, R14 ;  /* 0x000000ffff057224 */ /* 0x000fc600078e000e */
[----:B------:R-:W2:Y:S04]  /*87790*/  LDL.LU R18, [R1+0x2c20] ;  /* 0x002c200001127983 */ /* 0x000ea80000300800 */
[----:B------:R1:W-:Y:S04]  /*877a0*/  LDGSTS.E [R3+0x16100], desc[UR14][R4.64], P0 ;  /* 0x1610000004037fae */ /* 0x0003e8000812184e */
[----:B------:R-:W2:Y:S01]  /*877b0*/  LDL.LU R14, [R1+0x2c2c] ;  /* 0x002c2c00010e7983 */ /* 0x000ea20000300800 */
[----:B-1----:R-:W-:Y:S01]  /*877c0*/  MOV R4, R6 ;  /* 0x0000000600047202 */ /* 0x002fe20000000f00 */
[----:B------:R-:W-:-:S02]  /*877d0*/  IMAD.MOV.U32 R5, RZ, RZ, R12 ;  /* 0x000000ffff057224 */ /* 0x000fc400078e000c */
[----:B------:R-:W2:Y:S04]  /*877e0*/  LDL.LU R6, [R1+0x2c34] ;  /* 0x002c340001067983 */ /* 0x000ea80000300800 */
[----:B------:R1:W-:Y:S01]  /*877f0*/  LDGSTS.E [R3+0x16180], desc[UR14][R4.64], P0 ;  /* 0x1618000004037fae */ /* 0x0003e2000812184e */
[----:B------:R-:W-:Y:S02]  /*87800*/  IADD3 R8, P1, R8, UR16, RZ ;  /* 0x0000001008087c10 */ /* 0x000fe4000ff3e0ff */
[----:B------:R-:W-:-:S03]  /*87810*/  IADD3 R7, P2, R7, UR16, RZ ;  /* 0x0000001007077c10 */ /* 0x000fc6000ff5e0ff */
[----:B------:R3:W-:Y:S01]  /*87820*/  STL [R1+0x2b44], R8 ;  /* 0x002b440801007387 */ /* 0x0007e20000100800 */
[----:B-1----:R-:W-:Y:S02]  /*87830*/  MOV R4, R8 ;  /* 0x0000000800047202 */ /* 0x002fe40000000f00 */
[----:B------:R-:W-:Y:S02]  /*87840*/  IADD3.X R11, R11, UR7, RZ, P1, !PT ;  /* 0x000000070b0b7c10 */ /* 0x000fe40008ffe4ff */
[----:B---3--:R-:W-:-:S03]  /*87850*/  IADD3.X R10, R10, UR7, RZ, P2, !PT ;  /* 0x000000070a0a7c10 */ /* 0x008fc600097fe4ff */
[----:B------:R-:W-:Y:S04]  /*87860*/  STL [R1+0x2b40], R11 ;  /* 0x002b400b01007387 */ /* 0x000fe80000100800 */
[----:B------:R1:W-:Y:S04]  /*87870*/  STL [R1+0x2b4c], R7 ;  /* 0x002b4c0701007387 */ /* 0x0003e80000100800 */
[----:B------:R-:W3:Y:S04]  /*87880*/  LDL.LU R15, [R1+0x2c28] ;  /* 0x002c2800010f7983 */ /* 0x000ee80000300800 */
[----:B------:R1:W-:Y:S04]  /*87890*/  STL [R1+0x2b48], R10 ;  /* 0x002b480a01007387 */ /* 0x0003e80000100800 */
[----:B------:R-:W3:Y:S01]  /*878a0*/  LDL.LU R8, [R1+0x2c30] ;  /* 0x002c300001087983 */ /* 0x000ee20000300800 */
[----:B------:R-:W-:-:S05]  /*878b0*/  IMAD.MOV.U32 R5, RZ, RZ, R11 ;  /* 0x000000ffff057224 */ /* 0x000fca00078e000b */
[----:B------:R1:W-:Y:S02]  /*878c0*/  LDGSTS.E [R3+0x16200], desc[UR14][R4.64], P0 ;  /* 0x1620000004037fae */ /* 0x0003e4000812184e */
[----:B-1----:R-:W-:Y:S01]  /*878d0*/  MOV R4, R7 ;  /* 0x0000000700047202 */ /* 0x002fe20000000f00 */
[----:B------:R-:W-:Y:S01]  /*878e0*/  IMAD.MOV.U32 R5, RZ, RZ, R10 ;  /* 0x000000ffff057224 */ /* 0x000fe200078e000a */
[----:B------:R-:W3:Y:S04]  /*878f0*/  LDL.LU R7, [R1+0x2c3c] ;  /* 0x002c3c0001077983 */ /* 0x000ee80000300800 */
[----:B------:R-:W3:Y:S04]  /*87900*/  LDL.LU R10, [R1+0x2c44] ;  /* 0x002c4400010a7983 */ /* 0x000ee80000300800 */
[----:B------:R1:W-:Y:S01]  /*87910*/  LDGSTS.E [R3+0x16280], desc[UR14][R4.64], P0 ;  /* 0x1628000004037fae */ /* 0x0003e2000812184e */
[----:B------:R-:W-:-:S05]  /*87920*/  IADD3 R2, P1, R2, UR16, RZ ;  /* 0x0000001002027c10 */ /* 0x000fca000ff3e0ff */
[----:B------:R-:W-:Y:S01]  /*87930*/  STL [R1+0x2b54], R2 ;  /* 0x002b540201007387 */ /* 0x000fe20000100800 */
[----:B----4-:R-:W-:-:S05]  /*87940*/  IADD3.X R9, R9, UR7, RZ, P1, !PT ;  /* 0x0000000709097c10 */ /* 0x010fca0008ffe4ff */
[----:B------:R4:W-:Y:S01]  /*87950*/  STL [R1+0x2b50], R9 ;  /* 0x002b500901007387 */ /* 0x0009e20000100800 */
[----:B-1----:R-:W-:-:S03]  /*87960*/  IMAD.MOV.U32 R5, RZ, RZ, R9 ;  /* 0x000000ffff057224 */ /* 0x002fc600078e0009 */
[----:B----4-:R-:W4:Y:S04]  /*87970*/  LDL.LU R9, [R1+0x2c38] ;  /* 0x002c380001097983 */ /* 0x010f280000300800 */
[----:B------:R-:W4:Y:S01]  /*87980*/  LDL.LU R12, [R1+0x2c40] ;  /* 0x002c4000010c7983 */ /* 0x000f220000300800 */
[----:B------:R-:W-:Y:S01]  /*87990*/  MOV R4, R2 ;  /* 0x0000000200047202 */ /* 0x000fe20000000f00 */
[----:B------:R-:W-:Y:S02]  /*879a0*/  UISETP.GT.AND UP1, UPT, UR18, 0x5c, UPT ;  /* 0x0000005c1200788c */ /* 0x000fe4000bf24270 */
[----:B------:R-:W4:Y:S01]  /*879b0*/  LDL.LU R11, [R1+0x2c4c] ;  /* 0x002c4c00010b7983 */ /* 0x000f220000300800 */
[----:B--2---:R-:W-:-:S03]  /*879c0*/  IADD3 R13, P2, R13, UR16, RZ ;  /* 0x000000100d0d7c10 */ /* 0x004fc6000ff5e0ff */
[----:B------:R-:W2:Y:S01]  /*879d0*/  LDL.LU R2, [R1+0x2c54] ;  /* 0x002c540001027983 */ /* 0x000ea20000300800 */
[----:B------:R-:W-:-:S03]  /*879e0*/  USEL UR12, URZ, 0x4, !UP1 ;  /* 0x000000043f0c7887 */ /* 0x000fc6000c800000 */
[----:B------:R1:W-:Y:S01]  /*879f0*/  STL [R1+0x2b5c], R13 ;  /* 0x002b5c0d01007387 */ /* 0x0003e20000100800 */
[----:B------:R-:W-:-:S03]  /*87a00*/  IADD3 R17, P3, R17, UR16, RZ ;  /* 0x0000001011117c10 */ /* 0x000fc6000ff7e0ff */
[----:B------:R1:W-:Y:S01]  /*87a10*/  LDGSTS.E [R3+0x16300], desc[UR14][R4.64], P0 ;  /* 0x1630000004037fae */ /* 0x0003e2000812184e */
[----:B------:R-:W-:Y:S01]  /*87a20*/  IADD3.X R16, R16, UR7, RZ, P2, !PT ;  /* 0x0000000710107c10 */ /* 0x000fe200097fe4ff */
[----:B------:R-:W-:-:S04]  /*87a30*/  USEL UR12, UR12, URZ, !UP0 ;  /* 0x0000003f0c0c7287 */ /* 0x000fc8000c000000 */
[----:B------:R1:W-:Y:S01]  /*87a40*/  STL [R1+0x2b58], R16 ;  /* 0x002b581001007387 */ /* 0x0003e20000100800 */
[----:B------:R-:W-:Y:S02]  /*87a50*/  IADD3.X R18, R18, UR7, RZ, P3, !PT ;  /* 0x0000000712127c10 */ /* 0x000fe40009ffe4ff */
[----:B-1----:R-:W-:Y:S01]  /*87a60*/  MOV R4, R13 ;  /* 0x0000000d00047202 */ /* 0x002fe20000000f00 */
[----:B------:R-:W-:Y:S04]  /*87a70*/  STL [R1+0x2c24], R17 ;  /* 0x002c241101007387 */ /* 0x000fe80000100800 */
[----:B------:R-:W2:Y:S01]  /*87a80*/  LDL.LU R13, [R1+0x2c48] ;  /* 0x002c4800010d7983 */ /* 0x000ea20000300800 */
[----:B------:R-:W-:Y:S01]  /*87a90*/  IMAD.MOV.U32 R5, RZ, RZ, R16 ;  /* 0x000000ffff057224 */ /* 0x000fe200078e0010 */
[----:B------:R-:W-:-:S02]  /*87aa0*/  ISETP.NE.U32.AND P1, PT, RZ, UR12, PT ;  /* 0x0000000cff007c0c */ /* 0x000fc4000bf25070 */
[----:B------:R-:W-:Y:S04]  /*87ab0*/  STL [R1+0x2c20], R18 ;  /* 0x002c201201007387 */ /* 0x000fe80000100800 */
[----:B------:R-:W2:Y:S01]  /*87ac0*/  LDL.LU R16, [R1+0x2c50] ;  /* 0x002c500001107983 */ /* 0x000ea20000300800 */
[----:B------:R-:W-:-:S03]  /*87ad0*/  IADD3 R6, P2, R6, UR16, RZ ;  /* 0x0000001006067c10 */ /* 0x000fc6000ff5e0ff */
[----:B------:R1:W-:Y:S01]  /*87ae0*/  LDGSTS.E [R3+0x16380], desc[UR14][R4.64], P0 ;  /* 0x1638000004037fae */ /* 0x0003e2000812184e */
[----:B------:R-:W-:-:S05]  /*87af0*/  IADD3 R14, P0, R14, UR16, RZ ;  /* 0x000000100e0e7c10 */ /* 0x000fca000ff1e0ff */
[----:B------:R-:W-:Y:S01]  /*87b00*/  STL [R1+0x2c2c], R14 ;  /* 0x002c2c0e01007387 */ /* 0x000fe20000100800 */
[----:B-1----:R-:W-:Y:S01]  /*87b10*/  MOV R4, R17 ;  /* 0x0000001100047202 */ /* 0x002fe20000000f00 */
[----:B------:R-:W-:-:S05]  /*87b20*/  IMAD.MOV.U32 R5, RZ, RZ, R18 ;  /* 0x000000ffff057224 */ /* 0x000fca00078e0012 */
[----:B------:R1:W-:Y:S02]  /*87b30*/  LDGSTS.E [R3+0x17000], desc[UR14][R4.64], P1 ;  /* 0x1700000004037fae */ /* 0x0003e4000892184e */
[----:B-1----:R-:W-:Y:S02]  /*87b40*/  MOV R4, R14 ;  /* 0x0000000e00047202 */ /* 0x002fe40000000f00 */
[----:B---3--:R-:W-:-:S05]  /*87b50*/  IADD3.X R15, R15, UR7, RZ, P0, !PT ;  /* 0x000000070f0f7c10 */ /* 0x008fca00087fe4ff */
[----:B------:R1:W-:Y:S01]  /*87b60*/  STL [R1+0x2c28], R15 ;  /* 0x002c280f01007387 */ /* 0x0003e20000100800 */
[----:B------:R-:W-:-:S03]  /*87b70*/  IADD3.X R8, R8, UR7, RZ, P2, !PT ;  /* 0x0000000708087c10 */ /* 0x000fc600097fe4ff */
[----:B------:R-:W-:Y:S01]  /*87b80*/  STL [R1+0x2c34], R6 ;  /* 0x002c340601007387 */ /* 0x000fe20000100800 */
[----:B------:R-:W-:-:S03]  /*87b90*/  IMAD.MOV.U32 R5, RZ, RZ, R15 ;  /* 0x000000ffff057224 */ /* 0x000fc600078e000f */
[----:B------:R3:W-:Y:S04]  /*87ba0*/  STL [R1+0x2c30], R8 ;  /* 0x002c300801007387 */ /* 0x0007e80000100800 */
[----:B-1----:R-:W2:Y:S04]  /*87bb0*/  LDL.LU R15, [R1+0x2c58] ;  /* 0x002c5800010f7983 */ /* 0x002ea80000300800 */
[----:B------:R-:W2:Y:S04]  /*87bc0*/  LDL.LU R14, [R1+0x2c5c] ;  /* 0x002c5c00010e7983 */ /* 0x000ea80000300800 */
[----:B------:R1:W-:Y:S01]  /*87bd0*/  LDGSTS.E [R3+0x17080], desc[UR14][R4.64], P1 ;  /* 0x1708000004037fae */ /* 0x0003e2000892184e */
[----:B------:R-:W-:-:S02]  /*87be0*/  IADD3 R7, P0, R7, UR16, RZ ;  /* 0x0000001007077c10 */ /* 0x000fc4000ff1e0ff */
[----:B------:R-:W-:Y:S02]  /*87bf0*/  IADD3 R10, P2, R10, UR16, RZ ;  /* 0x000000100a0a7c10 */ /* 0x000fe4000ff5e0ff */
[----:B-1----:R-:W-:Y:S01]  /*87c00*/  MOV R4, R6 ;  /* 0x0000000600047202 */ /* 0x002fe20000000f00 */
[----:B------:R-:W-:Y:S02]  /*87c10*/  IMAD.MOV.U32 R5, RZ, RZ, R8 ;  /* 0x000000ffff057224 */ /* 0x000fe400078e0008 */
[----:B---3--:R-:W3:Y:S04]  /*87c20*/  LDL.LU R8, [R1+0x2d24] ;  /* 0x002d240001087983 */ /* 0x008ee80000300800 */
[----:B------:R-:W3:Y:S04]  /*87c30*/  LDL.LU R6, [R1+0x2d2c] ;  /* 0x002d2c0001067983 */ /* 0x000ee80000300800 */
[----:B------:R-:W-:Y:S04]  /*87c40*/  STL [R1+0x2c3c], R7 ;  /* 0x002c3c0701007387 */ /* 0x000fe80000100800 */
[----:B------:R1:W-:Y:S02]  /*87c50*/  LDGSTS.E [R3+0x17100], desc[UR14][R4.64], P1 ;  /* 0x1710000004037fae */ /* 0x0003e4000892184e */
[----:B-1----:R-:W-:-:S02]  /*87c60*/  MOV R4, R7 ;  /* 0x0000000700047202 */ /* 0x002fc40000000f00 */
[----:B----4-:R-:W-:Y:S02]  /*87c70*/  IADD3.X R9, R9, UR7, RZ, P0, !PT ;  /* 0x0000000709097c10 */ /* 0x010fe400087fe4ff */
[----:B------:R-:W-:-:S03]  /*87c80*/  IADD3.X R12, R12, UR7, RZ, P2, !PT ;  /* 0x000000070c0c7c10 */ /* 0x000fc600097fe4ff */
[----:B------:R1:W-:Y:S01]  /*87c90*/  STL [R1+0x2c38], R9 ;  /* 0x002c380901007387 */ /* 0x0003e20000100800 */
[----:B------:R-:W-:-:S03]  /*87ca0*/  IMAD.MOV.U32 R5, RZ, RZ, R9 ;  /* 0x000000ffff057224 */ /* 0x000fc600078e0009 */
[----:B------:R4:W-:Y:S01]  /*87cb0*/  STL [R1+0x2c44], R10 ;  /* 0x002c440a01007387 */ /* 0x0009e20000100800 */
[----:B------:R-:W-:-:S03]  /*87cc0*/  IADD3 R11, P0, R11, UR16, RZ ;  /* 0x000000100b0b7c10 */ /* 0x000fc6000ff1e0ff */
[----:B------:R4:W-:Y:S04]  /*87cd0*/  LDGSTS.E [R3+0x17180], desc[UR14][R4.64], P1 ;  /* 0x1718000004037fae */ /* 0x0009e8000892184e */
[----:B-1----:R-:W3:Y:S04]  /*87ce0*/  LDL.LU R9, [R1+0x2d20] ;  /* 0x002d200001097983 */ /* 0x002ee80000300800 */
[----:B------:R1:W-:Y:S04]  /*87cf0*/  STL [R1+0x2c40], R12 ;  /* 0x002c400c01007387 */ /* 0x0003e80000100800 */
[----:B------:R-:W3:Y:S01]  /*87d00*/  LDL.LU R7, [R1+0x2d28] ;  /* 0x002d280001077983 */ /* 0x000ee20000300800 */
[----:B----4-:R-:W-:Y:S01]  /*87d10*/  MOV R4, R10 ;  /* 0x0000000a00047202 */ /* 0x010fe20000000f00 */
[----:B------:R-:W-:Y:S01]  /*87d20*/  IMAD.MOV.U32 R5, RZ, RZ, R12 ;  /* 0x000000ffff057224 */ /* 0x000fe200078e000c */
[----:B--2---:R-:W-:Y:S01]  /*87d30*/  IADD3 R2, P2, R2, UR16, RZ ;  /* 0x0000001002027c10 */ /* 0x004fe2000ff5e0ff */
[----:B------:R-:W2:Y:S04]  /*87d40*/  LDL.LU R10, [R1+0x2d34] ;  /* 0x002d3400010a7983 */ /* 0x000ea80000300800 */
[----:B-1----:R-:W4:Y:S01]  /*87d50*/  LDL.LU R12, [R1+0x2d3c] ;  /* 0x002d3c00010c7983 */ /* 0x002f220000300800 */
[----:B------:R-:W-:-:S03]  /*87d60*/  IADD3.X R13, R13, UR7, RZ, P0, !PT ;  /* 0x000000070d0d7c10 */ /* 0x000fc600087fe4ff */
[----:B------:R1:W-:Y:S04]  /*87d70*/  STL [R1+0x2c4c], R11 ;  /* 0x002c4c0b01007387 */ /* 0x0003e80000100800 */
[----:B------:R1:W-:Y:S04]  /*87d80*/  LDGSTS.E [R3+0x17200], desc[UR14][R4.64], P1 ;  /* 0x1720000004037fae */ /* 0x0003e8000892184e */
[----:B------:R1:W-:Y:S01]  /*87d90*/  STL [R1+0x2c48], R13 ;  /* 0x002c480d01007387 */ /* 0x0003e20000100800 */
[----:B------:R-:W-:-:S03]  /*87da0*/  IADD3.X R16, R16, UR7, RZ, P2, !PT ;  /* 0x0000000710107c10 */ /* 0x000fc600097fe4ff */
[----:B------:R1:W-:Y:S02]  /*87db0*/  STL [R1+0x2c54], R2 ;  /* 0x002c540201007387 */ /* 0x0003e40000100800 */
[----:B-1----:R-:W-:Y:S02]  /*87dc0*/  MOV R4, R11 ;  /* 0x0000000b00047202 */ /* 0x002fe40000000f00 */
[----:B------:R-:W4:Y:S01]  /*87dd0*/  LDL.LU R11, [R1+0x2d30] ;  /* 0x002d3000010b7983 */ /* 0x000f220000300800 */
[----:B------:R-:W-:-:S03]  /*87de0*/  IMAD.MOV.U32 R5, RZ, RZ, R13 ;  /* 0x000000ffff057224 */ /* 0x000fc600078e000d */
[----:B------:R-:W-:Y:S04]  /*87df0*/  STL [R1+0x2c50], R16 ;  /* 0x002c501001007387 */ /* 0x000fe80000100800 */
[----:B------:R-:W4:Y:S04]  /*87e00*/  LDL.LU R13, [R1+0x2d38] ;  /* 0x002d3800010d7983 */ /* 0x000f280000300800 */
[----:B------:R-:W4:Y:S04]  /*87e10*/  LDL.LU R19, [R1+0x2d40] ;  /* 0x002d400001137983 */ /* 0x000f280000300800 */
[----:B------:R-:W4:Y:S04]  /*87e20*/  LDL.LU R18, [R1+0x2d44] ;  /* 0x002d440001127983 */ /* 0x000f280000300800 */
[----:B------:R1:W-:Y:S04]  /*87e30*/  LDGSTS.E [R3+0x17280], desc[UR14][R4.64], P1 ;  /* 0x1728000004037fae */ /* 0x0003e8000892184e */
[----:B------:R-:W4:Y:S01]  /*87e40*/  LDL.LU R20, [R1+0x2d48] ;  /* 0x002d480001147983 */ /* 0x000f220000300800 */
[----:B-1----:R-:W-:Y:S01]  /*87e50*/  MOV R4, R2 ;  /* 0x0000000200047202 */ /* 0x002fe20000000f00 */
[----:B------:R-:W-:-:S02]  /*87e60*/  IMAD.MOV.U32 R5, RZ, RZ, R16 ;  /* 0x000000ffff057224 */ /* 0x000fc400078e0010 */
[----:B------:R-:W4:Y:S04]  /*87e70*/  LDL.LU R2, [R1+0x2d4c] ;  /* 0x002d4c0001027983 */ /* 0x000f280000300800 */
[----:B------:R1:W-:Y:S01]  /*87e80*/  LDGSTS.E [R3+0x17300], desc[UR14][R4.64], P1 ;  /* 0x1730000004037fae */ /* 0x0003e2000892184e */
[----:B------:R-:W-:-:S04]  /*87e90*/  IADD3 R14, P0, R14, UR16, RZ ;  /* 0x000000100e0e7c10 */ /* 0x000fc8000ff1e0ff */
[----:B------:R-:W-:Y:S02]  /*87ea0*/  IADD3.X R15, R15, UR7, RZ, P0, !PT ;  /* 0x000000070f0f7c10 */ /* 0x000fe400087fe4ff */
[----:B-1----:R-:W-:-:S03]  /*87eb0*/  MOV R4, R14 ;  /* 0x0000000e00047202 */ /* 0x002fc60000000f00 */
[----:B------:R-:W-:-:S05]  /*87ec0*/  IMAD.MOV.U32 R5, RZ, RZ, R15 ;  /* 0x000000ffff057224 */ /* 0x000fca00078e000f */
[----:B------:R1:W-:Y:S01]  /*87ed0*/  LDGSTS.E [R3+0x17380], desc[UR14][R4.64], P1 ;  /* 0x1738000004037fae */ /* 0x0003e2000892184e */
[----:B---3--:R-:W-:Y:S02]  /*87ee0*/  IADD3 R8, P0, R8, UR16, RZ ;  /* 0x0000001008087c10 */ /* 0x008fe4000ff1e0ff */
[----:B------:R-:W-:Y:S01]  /*87ef0*/  IADD3 R6, P1, R6, UR16, RZ ;  /* 0x0000001006067c10 */ /* 0x000fe2000ff3e0ff */
[----:B------:R-:W-:Y:S04]  /*87f00*/  STL [R1+0x2c5c], R14 ;  /* 0x002c5c0e01007387 */ /* 0x000fe80000100800 */
[----:B------:R-:W-:Y:S04]  /*87f10*/  STL [R1+0x2c58], R15 ;  /* 0x002c580f01007387 */ /* 0x000fe80000100800 */
[----:B------:R-:W-:Y:S01]  /*87f20*/  STL [R1+0x2d24], R8 ;  /* 0x002d240801007387 */ /* 0x000fe20000100800 */
[----:B------:R-:W-:-:S05]  /*87f30*/  IADD3.X R9, R9, UR7, RZ, P0, !PT ;  /* 0x0000000709097c10 */ /* 0x000fca00087fe4ff */
[----:B------:R-:W-:Y:S01]  /*87f40*/  STL [R1+0x2d20], R9 ;  /* 0x002d200901007387 */ /* 0x000fe20000100800 */
[----:B------:R-:W-:-:S03]  /*87f50*/  IADD3.X R7, R7, UR7, RZ, P1, !PT ;  /* 0x0000000707077c10 */ /* 0x000fc60008ffe4ff */
[----:B------:R-:W-:Y:S04]  /*87f60*/  STL [R1+0x2d2c], R6 ;  /* 0x002d2c0601007387 */ /* 0x000fe80000100800 */
[----:B------:R3:W-:Y:S04]  /*87f70*/  STL [R1+0x2d28], R7 ;  /* 0x002d280701007387 */ /* 0x0007e80000100800 */
[----:B------:R-:W3:Y:S01]  /*87f80*/  LDL.LU.64 R26, [R1+0x1970] ;  /* 0x00197000011a7983 */ /* 0x000ee20000300a00 */
[----:B------:R-:W-:-:S04]  /*87f90*/  UISETP.GT.AND UP1, UPT, UR18, 0x60, UPT ;  /* 0x000000601200788c */ /* 0x000fc8000bf24270 */
[----:B------:R-:W-:-:S04]  /*87fa0*/  USEL UR12, URZ, 0x4, !UP1 ;  /* 0x000000043f0c7887 */ /* 0x000fc8000c800000 */
[----:B------:R-:W-:-:S06]  /*87fb0*/  USEL UR12, UR12, URZ, !UP0 ;  /* 0x0000003f0c0c7287 */ /* 0x000fcc000c000000 */
[----:B------:R-:W-:Y:S01]  /*87fc0*/  ISETP.NE.U32.AND P6, PT, RZ, UR12, PT ;  /* 0x0000000cff007c0c */ /* 0x000fe2000bfc5070 */
[----:B-1----:R-:W-:Y:S01]  /*87fd0*/  IMAD.MOV.U32 R5, RZ, RZ, R9 ;  /* 0x000000ffff057224 */ /* 0x002fe200078e0009 */
[----:B------:R-:W-:Y:S02]  /*87fe0*/  MOV R4, R8 ;  /* 0x0000000800047202 */ /* 0x000fe40000000f00 */
[----:B--2---:R-:W-:Y:S02]  /*87ff0*/  IADD3 R10, P0, R10, UR16, RZ ;  /* 0x000000100a0a7c10 */ /* 0x004fe4000ff1e0ff */
[----:B----4-:R-:W-:Y:S02]  /*88000*/  IADD3 R12, P1, R12, UR16, RZ ;  /* 0x000000100c0c7c10 */ /* 0x010fe4000ff3e0ff */
[----:B------:R-:W-:-:S05]  /*88010*/  IADD3.X R11, R11, UR7, RZ, P0, !PT ;  /* 0x000000070b0b7c10 */ /* 0x000fca00087fe4ff */
[----:B------:R1:W-:Y:S01]  /*88020*/  LDGSTS.E [R3+0x18000], desc[UR14][R4.64], P6 ;  /* 0x1800000004037fae */ /* 0x0003e2000b12184e */
[----:B------:R-:W-:Y:S02]  /*88030*/  IADD3.X R13, R13, UR7, RZ, P1, !PT ;  /* 0x000000070d0d7c10 */ /* 0x000fe40008ffe4ff */
[----:B-1----:R-:W-:Y:S01]  /*88040*/  MOV R4, R6 ;  /* 0x0000000600047202 */ /* 0x002fe20000000f00 */
[----:B------:R-:W-:Y:S02]  /*88050*/  IMAD.MOV.U32 R5, RZ, RZ, R7 ;  /* 0x000000ffff057224 */ /* 0x000fe400078e0007 */
[----:B---3--:R-:W2:Y:S04]  /*88060*/  LDL.LU.64 R6, [R1+0x1968] ;  /* 0x0019680001067983 */ /* 0x008ea80000300a00 */
[----:B------:R-:W3:Y:S04]  /*88070*/  LDL.LU.64 R8, [R1+0x18a0] ;  /* 0x0018a00001087983 */ /* 0x000ee80000300a00 */
[----:B------:R1:W-:Y:S04]  /*88080*/  LDGSTS.E [R3+0x18080], desc[UR14][R4.64], P6 ;  /* 0x1808000004037fae */ /* 0x0003e8000b12184e */
[----:B------:R-:W-:Y:S04]  /*88090*/  STL [R1+0x2d34], R10 ;  /* 0x002d340a01007387 */ /* 0x000fe80000100800 */
[----:B------:R4:W-:Y:S01]  /*880a0*/  STL [R1+0x2d30], R11 ;  /* 0x002d300b01007387 */ /* 0x0009e20000100800 */
[----:B-1----:R-:W-:Y:S01]  /*880b0*/  MOV R4, R10 ;  /* 0x0000000a00047202 */ /* 0x002fe20000000f00 */
[----:B------:R-:W-:-:S02]  /*880c0*/  IMAD.MOV.U32 R5, RZ, RZ, R11 ;  /* 0x000000ffff057224 */ /* 0x000fc400078e000b */
[----:B------:R-:W-:Y:S04]  /*880d0*/  STL [R1+0x2d3c], R12 ;  /* 0x002d3c0c01007387 */ /* 0x000fe80000100800 */
[----:B----4-:R-:W4:Y:S04]  /*880e0*/  LDL.LU.64 R10, [R1+0x1898] ;  /* 0x00189800010a7983 */ /* 0x010f280000300a00 */
[----:B------:R1:W-:Y:S04]  /*880f0*/  LDGSTS.E [R3+0x18100], desc[UR14][R4.64], P6 ;  /* 0x1810000004037fae */ /* 0x0003e8000b12184e */
[----:B------:R1:W-:Y:S01]  /*88100*/  STL [R1+0x2d38], R13 ;  /* 0x002d380d01007387 */ /* 0x0003e20000100800 */
[----:B------:R-:W-:-:S02]  /*88110*/  IADD3 R18, P0, R18, UR16, RZ ;  /* 0x0000001012127c10 */ /* 0x000fc4000ff1e0ff */
[----:B-1----:R-:W-:Y:S01]  /*88120*/  MOV R4, R12 ;  /* 0x0000000c00047202 */ /* 0x002fe20000000f00 */
[----:B------:R-:W-:Y:S02]  /*88130*/  IMAD.MOV.U32 R5, RZ, RZ, R13 ;  /* 0x000000ffff057224 */ /* 0x000fe400078e000d */
[----:B------:R-:W4:Y:S01]  /*88140*/  LDL.LU.64 R12, [R1+0x1890] ;  /* 0x00189000010c7983 */ /* 0x000f220000300a00 */
[----:B------:R-:W-:-:S03]  /*88150*/  IADD3.X R19, R19, UR7, RZ, P0, !PT ;  /* 0x0000000713137c10 */ /* 0x000fc600087fe4ff */
[----:B------:R-:W4:Y:S01]  /*88160*/  LDL.LU.64 R14, [R1+0x1888] ;  /* 0x00188800010e7983 */ /* 0x000f220000300a00 */
[----:B------:R-:W-:-:S03]  /*88170*/  IADD3 R2, P1, R2, UR16, RZ ;  /* 0x0000001002027c10 */ /* 0x000fc6000ff3e0ff */
[----:B------:R-:W4:Y:S01]  /*88180*/  LDL.LU.64 R16, [R1+0x1880] ;  /* 0x0018800001107983 */ /* 0x000f220000300a00 */
[----:B------:R-:W-:-:S03]  /*88190*/  IADD3.X R20, R20, UR7, RZ, P1, !PT ;  /* 0x0000000714147c10 */ /* 0x000fc60008ffe4ff */
[----:B------:R1:W-:Y:S04]  /*881a0*/  LDGSTS.E [R3+0x18180], desc[UR14][R4.64], P6 ;  /* 0x1818000004037fae */ /* 0x0003e8000b12184e */
[----:B------:R-:W-:Y:S04]  /*881b0*/  STL [R1+0x2d44], R18 ;  /* 0x002d441201007387 */ /* 0x000fe80000100800 */
[----:B------:R1:W-:Y:S02]  /*881c0*/  STL [R1+0x2d40], R19 ;  /* 0x002d401301007387 */ /* 0x0003e40000100800 */
[----:B-1----:R-:W-:Y:S01]  /*881d0*/  MOV R4, R18 ;  /* 0x0000001200047202 */ /* 0x002fe20000000f00 */
[----:B------:R-:W-:Y:S01]  /*881e0*/  IMAD.MOV.U32 R5, RZ, RZ, R19 ;  /* 0x000000ffff057224 */ /* 0x000fe200078e0013 */
[----:B------:R-:W-:Y:S04]  /*881f0*/  STL [R1+0x2d4c], R2 ;  /* 0x002d4c0201007387 */ /* 0x000fe80000100800 */
[----:B------:R-:W4:Y:S04]  /*88200*/  LDL.LU.64 R18, [R1+0x1878] ;  /* 0x0018780001127983 */ /* 0x000f280000300a00 */
[----:B------:R1:W-:Y:S04]  /*88210*/  LDGSTS.E [R3+0x18200], desc[UR14][R4.64], P6 ;  /* 0x1820000004037fae */ /* 0x0003e8000b12184e */
[----:B------:R1:W-:Y:S02]  /*88220*/  STL [R1+0x2d48], R20 ;  /* 0x002d481401007387 */ /* 0x0003e40000100800 */
[----:B-1----:R-:W-:-:S02]  /*88230*/  IMAD.MOV.U32 R5, RZ, RZ, R20 ;  /* 0x000000ffff057224 */ /* 0x002fc400078e0014 */
[----:B------:R-:W4:Y:S01]  /*88240*/  LDL.LU.64 R20, [R1+0x1870] ;  /* 0x0018700001147983 */ /* 0x000f220000300a00 */
[----:B------:R-:W-:-:S03]  /*88250*/  MOV R4, R2 ;  /* 0x0000000200047202 */ /* 0x000fc60000000f00 */
[----:B------:R-:W4:Y:S04]  /*88260*/  LDL.LU.64 R22, [R1+0x1868] ;  /* 0x0018680001167983 */ /* 0x000f280000300a00 */
[----:B------:R-:W4:Y:S04]  /*88270*/  LDL.LU.64 R24, [R1+0x17a0] ;  /* 0x0017a00001187983 */ /* 0x000f280000300a00 */
[----:B------:R-:W4:Y:S04]  /*88280*/  LDL.LU R37, [R1+0x3180] ;  /* 0x0031800001257983 */ /* 0x000f280000300800 */
[----:B------:R1:W-:Y:S04]  /*88290*/  LDGSTS.E [R3+0x18280], desc[UR14][R4.64], P6 ;  /* 0x1828000004037fae */ /* 0x0003e8000b12184e */
[----:B------:R-:W4:Y:S01]  /*882a0*/  LDL.LU R36, [R1+0x31c8] ;  /* 0x0031c80001247983 */ /* 0x000f220000300800 */
[----:B------:R-:W-:-:S04]  /*882b0*/  IADD3 R2, P0, R26, UR16, RZ ;  /* 0x000000101a027c10 */ /* 0x000fc8000ff1e0ff */
[----:B-1----:R-:W-:Y:S02]  /*882c0*/  IADD3.X R4, R27, UR7, RZ, P0, !PT ;  /* 0x000000071b047c10 */ /* 0x002fe400087fe4ff */
        /* <DEDUP_REMOVED lines=10> */
[----:B--2---:R-:W-:-:S03]  /*88370*/  IADD3 R5, P0, R6, UR16, RZ ;  /* 0x0000001006057c10 */ /* 0x004fc6000ff1e0ff */
[----:B------:R-:W2:Y:S01]  /*88380*/  LDL.LU.64 R54, [R1+0x1690] ;  /* 0x0016900001367983 */ /* 0x000ea20000300a00 */
[----:B------:R-:W-:Y:S02]  /*88390*/  IADD3.X R6, R7, UR7, RZ, P0, !PT ;  /* 0x0000000707067c10 */ /* 0x000fe400087fe4ff */
[----:B---3--:R-:W-:Y:S01]  /*883a0*/  IADD3 R7, P0, R8, UR16, RZ ;  /* 0x0000001008077c10 */ /* 0x008fe2000ff1e0ff */
[----:B------:R-:W3:Y:S03]  /*883b0*/  LDL.LU.64 R52, [R1+0x1688] ;  /* 0x0016880001347983 */ /* 0x000ee60000300a00 */
[----:B------:R-:W-:Y:S01]  /*883c0*/  IADD3.X R8, R9, UR7, RZ, P0, !PT ;  /* 0x0000000709087c10 */ /* 0x000fe200087fe4ff */
[----:B------:R-:W3:Y:S04]  /*883d0*/  LDL.LU.64 R50, [R1+0x1680] ;  /* 0x0016800001327983 */ /* 0x000ee80000300a00 */
[----:B------:R-:W3:Y:S04]  /*883e0*/  LDL.LU.64 R60, [R1+0x1678] ;  /* 0x00167800013c7983 */ /* 0x000ee80000300a00 */
[----:B------:R-:W3:Y:S04]  /*883f0*/  LDL.LU.64 R48, [R1+0x1670] ;  /* 0x0016700001307983 */ /* 0x000ee80000300a00 */
[----:B------:R-:W3:Y:S01]  /*88400*/  LDL.LU.64 R46, [R1+0x1668] ;  /* 0x00166800012e7983 */ /* 0x000ee20000300a00 */
[----:B----4-:R-:W-:-:S03]  /*88410*/  IADD3 R9, P0, R10, UR16, RZ ;  /* 0x000000100a097c10 */ /* 0x010fc6000ff1e0ff */
[----:B------:R-:W4:Y:S01]  /*88420*/  LDL.LU.64 R58, [R1+0x15a0] ;  /* 0x0015a000013a7983 */ /* 0x000f220000300a00 */
[----:B------:R-:W-:Y:S02]  /*88430*/  IADD3.X R10, R11, UR7, RZ, P0, !PT ;  /* 0x000000070b0a7c10 */ /* 0x000fe400087fe4ff */
[----:B------:R-:W-:-:S04]  /*88440*/  IADD3 R11, P0, R12, UR16, RZ ;  /* 0x000000100c0b7c10 */ /* 0x000fc8000ff1e0ff */
        /* <DEDUP_REMOVED lines=27> */
[----:B------:R-:W4:Y:S01]  /*88600*/  LDL.LU.64 R44, [R1+0x1598] ;  /* 0x00159800012c7983 */ /* 0x000f220000300a00 */
[----:B------:R-:W-:-:S04]  /*88610*/  IADD3 R123, P0, R42, UR16, RZ ;  /* 0x000000102a7b7c10 */ /* 0x000fc8000ff1e0ff */
[----:B------:R-:W-:Y:S02]  /*88620*/  IADD3.X R124, R43, UR7, RZ, P0, !PT ;  /* 0x000000072b7c7c10 */ /* 0x000fe400087fe4ff */
[----:B------:R-:W4:Y:S01]  /*88630*/  LDL.LU.64 R42, [R1+0x1590] ;  /* 0x00159000012a7983 */ /* 0x000f220000300a00 */
[----:B------:R-:W-:-:S03]  /*88640*/  IADD3 R125, P0, R40, UR16, RZ ;  /* 0x00000010287d7c10 */ /* 0x000fc6000ff1e0ff */
[----:B------:R-:W4:Y:S01]  /*88650*/  LDL.LU.64 R56, [R1+0x1588] ;  /* 0x0015880001387983 */ /* 0x000f220000300a00 */
[----:B------:R-:W-:Y:S02]  /*88660*/  IADD3.X R126, R41, UR7, RZ, P0, !PT ;  /* 0x00000007297e7c10 */ /* 0x000fe400087fe4ff */
[----:B------:R-:W-:Y:S01]  /*88670*/  IADD3 R127, P0, R38, UR16, RZ ;  /* 0x00000010267f7c10 */ /* 0x000fe2000ff1e0ff */
[----:B------:R-:W4:Y:S03]  /*88680*/  LDL.LU.64 R40, [R1+0x1580] ;  /* 0x0015800001287983 */ /* 0x000f260000300a00 */
[----:B------:R-:W-:Y:S02]  /*88690*/  IADD3.X R128, R39, UR7, RZ, P0, !PT ;  /* 0x0000000727807c10 */ /* 0x000fe400087fe4ff */
[----:B------:R-:W4:Y:S01]  /*886a0*/  LDL.LU.64 R38, [R1+0x1578] ;  /* 0x0015780001267983 */ /* 0x000f220000300a00 */
[----:B--2---:R-:W-:-:S04]  /*886b0*/  IADD3 R129, P0, R54, UR16, RZ ;  /* 0x0000001036817c10 */ /* 0x004fc8000ff1e0ff */
[----:B------:R-:W-:Y:S02]  /*886c0*/  IADD3.X R130, R55, UR7, RZ, P0, !PT ;  /* 0x0000000737827c10 */ /* 0x000fe400087fe4ff */
[----:B---3--:R-:W-:Y:S01]  /*886d0*/  IADD3 R131, P0, R52, UR16, RZ ;  /* 0x0000001034837c10 */ /* 0x008fe2000ff1e0ff */
[----:B------:R-:W2:Y:S03]  /*886e0*/  LDL.LU.64 R54, [R1+0x1570] ;  /* 0x0015700001367983 */ /* 0x000ea60000300a00 */
[----:B------:R-:W-:Y:S02]  /*886f0*/  IADD3.X R132, R53, UR7, RZ, P0, !PT ;  /* 0x0000000735847c10 */ /* 0x000fe400087fe4ff */
[----:B------:R-:W-:Y:S01]  /*88700*/  IADD3 R133, P0, R50, UR16, RZ ;  /* 0x0000001032857c10 */ /* 0x000fe2000ff1e0ff */
[----:B------:R-:W3:Y:S03]  /*88710*/  LDL.LU.64 R52, [R1+0x1568] ;  /* 0x0015680001347983 */ /* 0x000ee60000300a00 */
[----:B------:R-:W-:-:S02]  /*88720*/  IADD3.X R134, R51, UR7, RZ, P0, !PT ;  /* 0x0000000733867c10 */ /* 0x000fc400087fe4ff */
[----:B------:R-:W-:Y:S01]  /*88730*/  IADD3 R135, P0, R60, UR16, RZ ;  /* 0x000000103c877c10 */ /* 0x000fe2000ff1e0ff */
[----:B------:R-:W3:Y:S03]  /*88740*/  LDL.LU.64 R50, [R1+0x1560] ;  /* 0x0015600001327983 */ /* 0x000ee60000300a00 */
[----:B------:R-:W-:Y:S02]  /*88750*/  IADD3.X R136, R61, UR7, RZ, P0, !PT ;  /* 0x000000073d887c10 */ /* 0x000fe400087fe4ff */
[----:B------:R-:W-:-:S04]  /*88760*/  IADD3 R137, P0, R48, UR16, RZ ;  /* 0x0000001030897c10 */ /* 0x000fc8000ff1e0ff */
[----:B------:R-:W-:Y:S02]  /*88770*/  IADD3.X R138, R49, UR7, RZ, P0, !PT ;  /* 0x00000007318a7c10 */ /* 0x000fe400087fe4ff */
[----:B------:R-:W-:Y:S01]  /*88780*/  IADD3 R139, P0, R46, UR16, RZ ;  /* 0x000000102e8b7c10 */ /* 0x000fe2000ff1e0ff */
[----:B------:R-:W3:Y:S03]  /*88790*/  LDL.LU.64 R48, [R1+0x1558] ;  /* 0x0015580001307983 */ /* 0x000ee60000300a00 */
[----:B------:R-:W-:Y:S02]  /*887a0*/  IADD3.X R140, R47, UR7, RZ, P0, !PT ;  /* 0x000000072f8c7c10 */ /* 0x000fe400087fe4ff */
[----:B----4-:R-:W-:Y:S01]  /*887b0*/  IADD3 R141, P0, R58, UR16, RZ ;  /* 0x000000103a8d7c10 */ /* 0x010fe2000ff1e0ff */
[----:B------:R-:W4:Y:S03]  /*887c0*/  LDL.LU.64 R46, [R1+0x1550] ;  /* 0x00155000012e7983 */ /* 0x000f260000300a00 */
[----:B------:R-:W-:-:S02]  /*887d0*/  IADD3.X R142, R59, UR7, RZ, P0, !PT ;  /* 0x000000073b8e7c10 */ /* 0x000fc400087fe4ff */
[----:B------:R-:W-:-:S04]  /*887e0*/  IADD3 R143, P0, R44, UR16, RZ ;  /* 0x000000102c8f7c10 */ /* 0x000fc8000ff1e0ff */
[----:B------:R-:W-:Y:S02]  /*887f0*/  IADD3.X R144, R45, UR7, RZ, P0, !PT ;  /* 0x000000072d907c10 */ /* 0x000fe400087fe4ff */
[----:B------:R-:W4:Y:S01]  /*88800*/  LDL.LU.64 R44, [R1+0x1548] ;  /* 0x00154800012c7983 */ /* 0x000f220000300a00 */
[----:B------:R-:W-:-:S04]  /*88810*/  IADD3 R145, P0, R42, UR16, RZ ;  /* 0x000000102a917c10 */ /* 0x000fc8000ff1e0ff */
[----:B------:R-:W-:Y:S02]  /*88820*/  IADD3.X R146, R43, UR7, RZ, P0, !PT ;  /* 0x000000072b927c10 */ /* 0x000fe400087fe4ff */
[----:B------:R-:W-:Y:S01]  /*88830*/  IADD3 R147, P0, R56, UR16, RZ ;  /* 0x0000001038937c10 */ /* 0x000fe2000ff1e0ff */
[----:B------:R-:W4:Y:S03]  /*88840*/  LDL.LU.64 R42, [R1+0x1540] ;  /* 0x00154000012a7983 */ /* 0x000f260000300a00 */
[----:B------:R-:W-:Y:S02]  /*88850*/  IADD3.X R168, R57, UR7, RZ, P0, !PT ;  /* 0x0000000739a87c10 */ /* 0x000fe400087fe4ff */
[----:B------:R-:W-:-:S04]  /*88860*/  IADD3 R169, P0, R40, UR16, RZ ;  /* 0x0000001028a97c10 */ /* 0x000fc8000ff1e0ff */
[----:B------:R-:W-:Y:S02]  /*88870*/  IADD3.X R170, R41, UR7, RZ, P0, !PT ;  /* 0x0000000729aa7c10 */ /* 0x000fe400087fe4ff */
[----:B------:R-:W4:Y:S01]  /*88880*/  LDL.LU.64 R40, [R1+0x1538] ;  /* 0x0015380001287983 */ /* 0x000f220000300a00 */
[----:B------:R-:W-:-:S04]  /*88890*/  IADD3 R171, P0, R38, UR16, RZ ;  /* 0x0000001026ab7c10 */ /* 0x000fc8000ff1e0ff */
[----:B------:R-:W-:Y:S02]  /*888a0*/  IADD3.X R172, R39, UR7, RZ, P0, !PT ;  /* 0x0000000727ac7c10 */ /* 0x000fe400087fe4ff */
        /* <DEDUP_REMOVED lines=12> */
[----:B------:R-:W-:Y:S02]  /*88970*/  IADD3.X R176, R53, UR7, RZ, P0, !PT ;  /* 0x0000000735b07c10 */ /* 0x000fe400087fe4ff */
[----:B------:R-:W-:Y:S01]  /*88980*/  IADD3 R177, P0, R50, UR16, RZ ;  /* 0x0000001032b17c10 */ /* 0x000fe2000ff1e0ff */
[----:B------:R-:W3:Y:S03]  /*88990*/  LDL.LU.64 R52, [R1+0x14e8] ;  /* 0x0014e80001347983 */ /* 0x000ee60000300a00 */
[----:B------:R-:W-:-:S02]  /*889a0*/  IADD3.X R178, R51, UR7, RZ, P0, !PT ;  /* 0x0000000733b27c10 */ /* 0x000fc400087fe4ff */
[----:B------:R-:W-:Y:S01]  /*889b0*/  IADD3 R179, P0, R48, UR16, RZ ;  /* 0x0000001030b37c10 */ /* 0x000fe2000ff1e0ff */
[----:B------:R-:W3:Y:S03]  /*889c0*/  LDL.LU.64 R50, [R1+0x14e0] ;  /* 0x0014e00001327983 */ /* 0x000ee60000300a00 */
[----:B------:R-:W-:Y:S02]  /*889d0*/  IADD3.X R180, R49, UR7, RZ, P0, !PT ;  /* 0x0000000731b47c10 */ /* 0x000fe400087fe4ff */
[----:B----4-:R-:W-:Y:S01]  /*889e0*/  IADD3 R181, P0, R46, UR16, RZ ;  /* 0x000000102eb57c10 */ /* 0x010fe2000ff1e0ff */
[----:B------:R-:W4:Y:S03]  /*889f0*/  LDL.LU.64 R48, [R1+0x14d8] ;  /* 0x0014d80001307983 */ /* 0x000f260000300a00 */
[----:B------:R-:W-:-:S02]  /*88a00*/  IADD3.X R182, R47, UR7, RZ, P0, !PT ;  /* 0x000000072fb67c10 */ /* 0x000fc400087fe4ff */
[----:B------:R-:W4:Y:S01]  /*88a10*/  LDL.LU.64 R46, [R1+0x14d0] ;  /* 0x0014d000012e7983 */ /* 0x000f220000300a00 */
[----:B------:R-:W-:-:S04]  /*88a20*/  IADD3 R183, P0, R44, UR16, RZ ;  /* 0x000000102cb77c10 */ /* 0x000fc8000ff1e0ff */
[----:B------:R-:W-:Y:S02]  /*88a30*/  IADD3.X R184, R45, UR7, RZ, P0, !PT ;  /* 0x000000072db87c10 */ /* 0x000fe400087fe4ff */
        /* <DEDUP_REMOVED lines=22> */
[----:B--2---:R-:W-:-:S04]  /*88ba0*/  IADD3 R207, P0, R56, UR16, RZ ;  /* 0x0000001038cf7c10 */ /* 0x004fc8000ff1e0ff */
[----:B------:R-:W-:Y:S02]  /*88bb0*/  IADD3.X R208, R57, UR7, RZ, P0, !PT ;  /* 0x0000000739d07c10 */ /* 0x000fe400087fe4ff */
[----:B---3--:R-:W-:-:S04]  /*88bc0*/  IADD3 R209, P0, R54, UR16, RZ ;  /* 0x0000001036d17c10 */ /* 0x008fc8000ff1e0ff */
[----:B------:R-:W-:Y:S02]  /*88bd0*/  IADD3.X R210, R55, UR7, RZ, P0, !PT ;  /* 0x0000000737d27c10 */ /* 0x000fe400087fe4ff */
[----:B------:R-:W-:-:S04]  /*88be0*/  IADD3 R211, P0, R52, UR16, RZ ;  /* 0x0000001034d37c10 */ /* 0x000fc8000ff1e0ff */
[----:B------:R-:W-:Y:S02]  /*88bf0*/  IADD3.X R212, R53, UR7, RZ, P0, !PT ;  /* 0x0000000735d47c10 */ /* 0x000fe400087fe4ff */
[----:B------:R-:W-:-:S04]  /*88c00*/  IADD3 R213, P0, R50, UR16, RZ ;  /* 0x0000001032d57c10 */ /* 0x000fc8000ff1e0ff */
[----:B------:R-:W-:Y:S02]  /*88c10*/  IADD3.X R214, R51, UR7, RZ, P0, !PT ;  /* 0x0000000733d67c10 */ /* 0x000fe400087fe4ff */
[----:B----4-:R-:W-:-:S04]  /*88c20*/  IADD3 R215, P0, R48, UR16, RZ ;  /* 0x0000001030d77c10 */ /* 0x010fc8000ff1e0ff */
[----:B------:R-:W-:Y:S02]  /*88c30*/  IADD3.X R216, R49, UR7, RZ, P0, !PT ;  /* 0x0000000731d87c10 */ /* 0x000fe400087fe4ff */
[----:B------:R-:W-:-:S04]  /*88c40*/  IADD3 R217, P0, R46, UR16, RZ ;  /* 0x000000102ed97c10 */ /* 0x000fc8000ff1e0ff */
[----:B------:R-:W-:Y:S01]  /*88c50*/  IADD3.X R218, R47, UR7, RZ, P0, !PT ;  /* 0x000000072fda7c10 */ /* 0x000fe200087fe4ff */
        /* <DEDUP_REMOVED lines=106> */
[----:B------:R-:W-:Y:S01]  /*89300*/  UISETP.GT.AND UP6, UPT, UR18, 0x64, UPT ;  /* 0x000000641200788c */ /* 0x000fe2000bfc4270 */
[----:B------:R-:W-:Y:S01]  /*89310*/  LDGSTS.E [R3+0x18300], desc[UR14][R238.64], P6 ;  /* 0x18300000ee037fae */ /* 0x000fe2000b12184e */
[----:B------:R-:W-:-:S02]  /*89320*/  IADD3 R219, P0, R44, UR16, RZ ;  /* 0x000000102cdb7c10 */ /* 0x000fc4000ff1e0ff */
[----:B------:R-:W-:Y:S01]  /*89330*/  USEL UR12, URZ, 0x4, !UP6 ;  /* 0x000000043f0c7887 */ /* 0x000fe2000f000000 */
[----:B------:R-:W-:Y:S01]  /*89340*/  LDGSTS.E [R3+0x18380], desc[UR14][R236.64], P6 ;  /* 0x18380000ec037fae */ /* 0x000fe2000b12184e */
        /* <DEDUP_REMOVED lines=8> */
[----:B------:R-:W-:Y:S01]  /*893d0*/  IADD3.X R37, R37, UR7, RZ, P0, !PT ;  /* 0x0000000725257c10 */ /* 0x000fe200087fe4ff */
        /* <DEDUP_REMOVED lines=53> */
[----:B------:R-:W-:Y:S01]  /*89730*/  STL.64 [R1+0x1500], R60 ;  /* 0x0015003c01007387 */ /* 0x000fe20000100a00 */
[----:B------:R-:W-:Y:S01]  /*89740*/  MOV R44, R221 ;  /* 0x000000dd002c7202 */ /* 0x000fe20000000f00 */
[----:B------:R-:W-:Y:S02]  /*89750*/  IMAD.MOV.U32 R45, RZ, RZ, R222 ;  /* 0x000000ffff2d7224 */ /* 0x000fe400078e00de */
[----:B------:R-:W-:Y:S01]  /*89760*/  STL.64 [R1+0x14f8], R58 ;  /* 0x0014f83a01007387 */ /* 0x000fe20000100a00 */
[----:B------:R-:W-:Y:S01]  /*89770*/  MOV R42, R223 ;  /* 0x000000df002a7202 */ /* 0x000fe20000000f00 */
[----:B------:R-:W-:Y:S02]  /*89780*/  IMAD.MOV.U32 R43, RZ, RZ, R232 ;  /* 0x000000ffff2b7224 */ /* 0x000fe400078e00e8 */
[----:B------:R-:W-:Y:S01]  /*89790*/  STL.64 [R1+0x14f0], R56 ;  /* 0x0014f03801007387 */ /* 0x000fe20000100a00 */
[----:B------:R-:W-:Y:S01]  /*897a0*/  MOV R40, R233 ;  /* 0x000000e900287202 */ /* 0x000fe20000000f00 */
        /* <DEDUP_REMOVED lines=11> */
[----:B------:R-:W4:Y:S04]  /*89860*/  LDL.LU R13, [R1+0x3178] ;  /* 0x00317800010d7983 */ /* 0x000f280000300800 */
[----:B------:R-:W4:Y:S04]  /*89870*/  LDL.LU R8, [R1+0x3170] ;  /* 0x0031700001087983 */ /* 0x000f280000300800 */
[----:B------:R-:W4:Y:S04]  /*89880*/  LDL.LU R12, [R1+0x3174] ;  /* 0x00317400010c7983 */ /* 0x000f280000300800 */
[----:B------:R-:W4:Y:S04]  /*89890*/  LDL.LU R7, [R1+0x316c] ;  /* 0x00316c0001077983 */ /* 0x000f280000300800 */
[----:B------:R-:W4:Y:S04]  /*898a0*/  LDL.LU R14, [R1+0x3168] ;  /* 0x00316800010e7983 */ /* 0x000f280000300800 */
[----:B------:R-:W4:Y:S01]  /*898b0*/  LDL.LU R10, [R1+0x3160] ;  /* 0x00316000010a7983 */ /* 0x000f220000300800 */
[----:B------:R-:W-:-:S02]  /*898c0*/  UISETP.GT.AND UP1, UPT, UR18, 0x68, UPT ;  /* 0x000000681200788c */ /* 0x000fc4000bf24270 */
[----:B------:R-:W-:Y:S02]  /*898d0*/  USEL UR12, UR12, URZ, !UP0 ;  /* 0x0000003f0c0c7287 */ /* 0x000fe4000c000000 */
[----:B------:R-:W-:Y:S02]  /*898e0*/  UISETP.GT.AND UP2, UPT, UR18, 0x6c, UPT ;  /* 0x0000006c1200788c */ /* 0x000fe4000bf44270 */
[----:B------:R-:W-:Y:S02]  /*898f0*/  UISETP.GT.AND UP3, UPT, UR18, 0x70, UPT ;  /* 0x000000701200788c */ /* 0x000fe4000bf64270 */
[----:B------:R-:W-:Y:S02]  /*89900*/  UISETP.GT.AND UP4, UPT, UR18, 0x74, UPT ;  /* 0x000000741200788c */ /* 0x000fe4000bf84270 */
[----:B------:R-:W-:Y:S01]  /*89910*/  UISETP.GT.AND UP5, UPT, UR18, 0x78, UPT ;  /* 0x000000781200788c */ /* 0x000fe2000bfa4270 */
[----:B------:R-:W-:Y:S01]  /*89920*/  LOP3.LUT R2, R251, 0x20, RZ, 0x3c, !PT ;  /* 0x00000020fb027812 */ /* 0x000fe200078e3cff */
[----:B------:R-:W-:Y:S01]  /*89930*/  USEL UR20, URZ, 0x4, !UP1 ;  /* 0x000000043f147887 */ /* 0x000fe2000c800000 */
[----:B------:R-:W-:Y:S01]  /*89940*/  ISETP.NE.U32.AND P0, PT, RZ, UR12, PT ;  /* 0x0000000cff007c0c */ /* 0x000fe2000bf05070 */
[----:B------:R-:W-:Y:S01]  /*89950*/  UISETP.GT.AND UP6, UPT, UR18, 0x7c, UPT ;  /* 0x0000007c1200788c */ /* 0x000fe2000bfc4270 */
[----:B------:R-:W4:Y:S01]  /*89960*/  LDL.LU R17, [R1+0x3164] ;  /* 0x0031640001117983 */ /* 0x000f220000300800 */
[----:B------:R-:W-:-:S02]  /*89970*/  USEL UR20, UR20, URZ, !UP0 ;  /* 0x0000003f14147287 */ /* 0x000fc4000c000000 */
[----:B------:R-:W-:Y:S01]  /*89980*/  USEL UR24, URZ, 0x4, !UP2 ;  /* 0x000000043f187887 */ /* 0x000fe2000d000000 */
[----:B------:R-:W4:Y:S03]  /*89990*/  LDL.LU R9, [R1+0x315c] ;  /* 0x00315c0001097983 */ /* 0x000f260000300800 */
[----:B------:R-:W-:Y:S01]  /*899a0*/  ISETP.NE.U32.AND P1, PT, RZ, UR20, PT ;  /* 0x00000014ff007c0c */ /* 0x000fe2000bf25070 */
[----:B------:R-:W-:Y:S02]  /*899b0*/  USEL UR24, UR24, URZ, !UP0 ;  /* 0x0000003f18187287 */ /* 0x000fe4000c000000 */
[----:B------:R-:W-:Y:S01]  /*899c0*/  USEL UR23, URZ, 0x4, !UP3 ;  /* 0x000000043f177887 */ /* 0x000fe2000d800000 */
[----:B------:R-:W-:Y:S04]  /*899d0*/  LDGSTS.E [R3+0x19000], desc[UR14][R228.64], P0 ;  /* 0x19000000e4037fae */ /* 0x000fe8000812184e */
[----:B------:R-:W-:Y:S01]  /*899e0*/  LDGSTS.E [R3+0x19080], desc[UR14][R226.64], P0 ;  /* 0x19080000e2037fae */ /* 0x000fe2000812184e */
[----:B------:R-:W-:-:S03]  /*899f0*/  ISETP.NE.U32.AND P2, PT, RZ, UR24, PT ;  /* 0x00000018ff007c0c */ /* 0x000fc6000bf45070 */
[----:B------:R-:W-:Y:S01]  /*89a00*/  LDGSTS.E [R3+0x19100], desc[UR14][R224.64], P0 ;  /* 0x19100000e0037fae */ /* 0x000fe2000812184e */
[----:B------:R-:W-:-:S03]  /*89a10*/  USEL UR23, UR23, URZ, !UP0 ;  /* 0x0000003f17177287 */ /* 0x000fc6000c000000 */
[----:B------:R-:W-:Y:S04]  /*89a20*/  LDGSTS.E [R3+0x19180], desc[UR14][R194.64], P0 ;  /* 0x19180000c2037fae */ /* 0x000fe8000812184e */
[----:B------:R-:W-:Y:S04]  /*89a30*/  LDGSTS.E [R3+0x19200], desc[UR14][R192.64], P0 ;  /* 0x19200000c0037fae */ /* 0x000fe8000812184e */
[----:B------:R-:W-:Y:S01]  /*89a40*/  LDGSTS.E [R3+0x19280], desc[UR14][R166.64], P0 ;  /* 0x19280000a6037fae */ /* 0x000fe2000812184e */
[----:B------:R-:W-:-:S03]  /*89a50*/  USEL UR22, URZ, 0x4, !UP4 ;  /* 0x000000043f167887 */ /* 0x000fc6000e000000 */
[----:B------:R-:W-:Y:S04]  /*89a60*/  LDGSTS.E [R3+0x19300], desc[UR14][R164.64], P0 ;  /* 0x19300000a4037fae */ /* 0x000fe8000812184e */
[----:B------:R-:W-:Y:S01]  /*89a70*/  LDGSTS.E [R3+0x19380], desc[UR14][R162.64], P0 ;  /* 0x19380000a2037fae */ /* 0x000fe2000812184e */
[----:B------:R-:W-:-:S03]  /*89a80*/  ISETP.NE.U32.AND P3, PT, RZ, UR23, PT ;  /* 0x00000017ff007c0c */ /* 0x000fc6000bf65070 */
[----:B------:R-:W-:Y:S04]  /*89a90*/  LDGSTS.E [R3+0x1a000], desc[UR14][R160.64], P1 ;  /* 0x1a000000a0037fae */ /* 0x000fe8000892184e */
[----:B------:R-:W-:Y:S01]  /*89aa0*/  LDGSTS.E [R3+0x1a080], desc[UR14][R158.64], P1 ;  /* 0x1a0800009e037fae */ /* 0x000fe2000892184e */
[----:B------:R-:W-:-:S03]  /*89ab0*/  USEL UR22, UR22, URZ, !UP0 ;  /* 0x0000003f16167287 */ /* 0x000fc6000c000000 */
[----:B------:R-:W-:Y:S04]  /*89ac0*/  LDGSTS.E [R3+0x1a100], desc[UR14][R156.64], P1 ;  /* 0x1a1000009c037fae */ /* 0x000fe8000892184e */
        /* <DEDUP_REMOVED lines=22> */
[----:B------:R-:W-:Y:S01]  /*89c30*/  LDGSTS.E [R3+0x1c180], desc[UR14][R94.64], P3 ;  /* 0x1c1800005e037fae */ /* 0x000fe2000992184e */
[----:B------:R-:W-:-:S03]  /*89c40*/  UISETP.GT.AND UP1, UPT, UR18, 0x1, UPT ;  /* 0x000000011200788c */ /* 0x000fc6000bf24270 */
[----:B------:R-:W-:Y:S04]  /*89c50*/  LDGSTS.E [R3+0x1c200], desc[UR14][R92.64], P3 ;  /* 0x1c2000005c037fae */ /* 0x000fe8000992184e */
[----:B------:R-:W-:Y:S04]  /*89c60*/  LDGSTS.E [R3+0x1c280], desc[UR14][R90.64], P3 ;  /* 0x1c2800005a037fae */ /* 0x000fe8000992184e */
[----:B------:R-:W-:Y:S04]  /*89c70*/  LDGSTS.E [R3+0x1c300], desc[UR14][R88.64], P3 ;  /* 0x1c30000058037fae */ /* 0x000fe8000992184e */
[----:B------:R-:W-:Y:S01]  /*89c80*/  LDGSTS.E [R3+0x1c380], desc[UR14][R86.64], P3 ;  /* 0x1c38000056037fae */ /* 0x000fe2000992184e */
[----:B------:R-:W-:-:S03]  /*89c90*/  USEL UR25, URZ, 0x4, !UP1 ;  /* 0x000000043f197887 */ /* 0x000fc6000c800000 */
[----:B------:R-:W-:Y:S01]  /*89ca0*/  LDGSTS.E [R3+0x1d000], desc[UR14][R84.64], P4 ;  /* 0x1d00000054037fae */ /* 0x000fe2000a12184e */
[----:B------:R-:W-:-:S03]  /*89cb0*/  ISETP.NE.U32.AND P6, PT, RZ, UR19, PT ;  /* 0x00000013ff007c0c */ /* 0x000fc6000bfc5070 */
[----:B------:R-:W-:Y:S04]  /*89cc0*/  LDGSTS.E [R3+0x1d080], desc[UR14][R82.64], P4 ;  /* 0x1d08000052037fae */ /* 0x000fe8000a12184e */
[----:B------:R-:W-:Y:S04]  /*89cd0*/  LDGSTS.E [R3+0x1d100], desc[UR14][R80.64], P4 ;  /* 0x1d10000050037fae */ /* 0x000fe8000a12184e */
[----:B------:R-:W-:Y:S01]  /*89ce0*/  LDGSTS.E [R3+0x1d180], desc[UR14][R78.64], P4 ;  /* 0x1d1800004e037fae */ /* 0x000fe2000a12184e */
[----:B------:R-:W-:-:S03]  /*89cf0*/  USEL UR25, UR25, URZ, !UP0 ;  /* 0x0000003f19197287 */ /* 0x000fc6000c000000 */
[----:B------:R-:W-:Y:S04]  /*89d00*/  LDGSTS.E [R3+0x1d200], desc[UR14][R76.64], P4 ;  /* 0x1d2000004c037fae */ /* 0x000fe8000a12184e */
[----:B------:R-:W-:Y:S04]  /*89d10*/  LDGSTS.E [R3+0x1d280], desc[UR14][R74.64], P4 ;  /* 0x1d2800004a037fae */ /* 0x000fe8000a12184e */
[----:B------:R-:W-:Y:S04]  /*89d20*/  LDGSTS.E [R3+0x1d300], desc[UR14][R72.64], P4 ;  /* 0x1d30000048037fae */ /* 0x000fe8000a12184e */
[----:B------:R-:W-:Y:S04]  /*89d30*/  LDGSTS.E [R3+0x1d380], desc[UR14][R70.64], P4 ;  /* 0x1d38000046037fae */ /* 0x000fe8000a12184e */
[----:B------:R-:W-:Y:S04]  /*89d40*/  LDGSTS.E [R3+0x1e000], desc[UR14][R68.64], P5 ;  /* 0x1e00000044037fae */ /* 0x000fe8000a92184e */
[----:B------:R-:W-:Y:S01]  /*89d50*/  LDGSTS.E [R3+0x1e080], desc[UR14][R66.64], P5 ;  /* 0x1e08000042037fae */ /* 0x000fe2000a92184e */
[----:B------:R-:W-:-:S03]  /*89d60*/  ISETP.NE.U32.AND P0, PT, RZ, UR25, PT ;  /* 0x00000019ff007c0c */ /* 0x000fc6000bf05070 */
        /* <DEDUP_REMOVED lines=8> */
[----:B------:R-:W-:-:S03]  /*89df0*/  IADD3 R2, R2, UR13, RZ ;  /* 0x0000000d02027c10 */ /* 0x000fc6000fffe0ff */
[----:B------:R-:W-:Y:S01]  /*89e00*/  LDGSTS.E [R3+0x1f100], desc[UR14][R48.64], P6 ;  /* 0x1f10000030037fae */ /* 0x000fe2000b12184e */
[----:B------:R-:W-:Y:S01]  /*89e10*/  IMAD.MOV.U32 R4, RZ, RZ, R36 ;  /* 0x000000ffff047224 */ /* 0x000fe200078e0024 */
[----:B------:R-:W-:Y:S02]  /*89e20*/  MOV R5, R37 ;  /* 0x0000002500057202 */ /* 0x000fe40000000f00 */
[----:B------:R-:W-:Y:S04]  /*89e30*/  LDGSTS.E [R3+0x1f180], desc[UR14][R46.64], P6 ;  /* 0x1f1800002e037fae */ /* 0x000fe8000b12184e */
[----:B------:R-:W-:Y:S04]  /*89e40*/  LDGSTS.E [R3+0x1f200], desc[UR14][R44.64], P6 ;  /* 0x1f2000002c037fae */ /* 0x000fe8000b12184e */
[----:B------:R-:W-:Y:S04]  /*89e50*/  LDGSTS.E [R3+0x1f280], desc[UR14][R42.64], P6 ;  /* 0x1f2800002a037fae */ /* 0x000fe8000b12184e */
[----:B------:R-:W4:Y:S04]  /*89e60*/  LDL.LU R18, [R1+0x3158] ;  /* 0x0031580001127983 */ /* 0x000f280000300800 */
[----:B------:R-:W-:Y:S04]  /*89e70*/  LDGSTS.E [R3+0x1f300], desc[UR14][R40.64], P6 ;  /* 0x1f30000028037fae */ /* 0x000fe8000b12184e */
[----:B------:R-:W-:Y:S04]  /*89e80*/  LDGSTS.E [R3+0x1f380], desc[UR14][R38.64], P6 ;  /* 0x1f38000026037fae */ /* 0x000fe8000b12184e */
[----:B------:R1:W-:Y:S04]  /*89e90*/  LDGSTS.E [R2+0x400], desc[UR14][R4.64], P0 ;  /* 0x0040000004027fae */ /* 0x0003e8000812184e */
[----:B------:R-:W4:Y:S01]  /*89ea0*/  LDL.LU R3, [R1+0x3150] ;  /* 0x0031500001037983 */ /* 0x000f220000300800 */
[----:B--2---:R-:W-:-:S02]  /*89eb0*/  IADD3 R11, P1, R11, UR16, RZ ;  /* 0x000000100b0b7c10 */ /* 0x004fc4000ff3e0ff */
[----:B---3--:R-:W-:Y:S02]  /*89ec0*/  IADD3 R6, P2, R6, UR16, RZ ;  /* 0x0000001006067c10 */ /* 0x008fe4000ff5e0ff */
[----:B----4-:R-:W-:Y:S01]  /*89ed0*/  IADD3.X R13, R13, UR7, RZ, P1, !PT ;  /* 0x000000070d0d7c10 */ /* 0x010fe20008ffe4ff */
[----:B------:R2:W-:Y:S01]  /*89ee0*/  STL [R1+0x3184], R11 ;  /* 0x0031840b01007387 */ /* 0x0005e20000100800 */
[----:B-1----:R-:W-:Y:S01]  /*89ef0*/  IMAD.MOV.U32 R4, RZ, RZ, R11 ;  /* 0x000000ffff047224 */ /* 0x002fe200078e000b */
[----:B------:R-:W-:Y:S02]  /*89f00*/  IADD3.X R8, R8, UR7, RZ, P2, !PT ;  /* 0x0000000708087c10 */ /* 0x000fe400097fe4ff */
[----:B------:R1:W-:Y:S04]  /*89f10*/  STL [R1+0x3178], R13 ;  /* 0x0031780d01007387 */ /* 0x0003e80000100800 */
[----:B------:R3:W-:Y:S01]  /*89f20*/  STL [R1+0x317c], R6 ;  /* 0x00317c0601007387 */ /* 0x0007e20000100800 */
[----:B------:R-:W-:-:S03]  /*89f30*/  MOV R5, R13 ;  /* 0x0000000d00057202 */ /* 0x000fc60000000f00 */
[----:B--2---:R-:W2:Y:S04]  /*89f40*/  LDL.LU R11, [R1+0x3154] ;  /* 0x00315400010b7983 */ /* 0x004ea80000300800 */
[----:B------:R4:W-:Y:S04]  /*89f50*/  STL [R1+0x3170], R8 ;  /* 0x0031700801007387 */ /* 0x0009e80000100800 */
[----:B-1----:R-:W2:Y:S01]  /*89f60*/  LDL.LU R13, [R1+0x3148] ;  /* 0x00314800010d7983 */ /* 0x002ea20000300800 */
[----:B------:R-:W-:Y:S02]  /*89f70*/  IADD3 R12, P1, R12, UR16, RZ ;  /* 0x000000100c0c7c10 */ /* 0x000fe4000ff3e0ff */
[----:B------:R-:W-:Y:S01]  /*89f80*/  IADD3 R7, P2, R7, UR16, RZ ;  /* 0x0000001007077c10 */ /* 0x000fe2000ff5e0ff */
[----:B------:R1:W-:Y:S01]  /*89f90*/  LDGSTS.E [R2+0x480], desc[UR14][R4.64], P0 ;  /* 0x0048000004027fae */ /* 0x0003e2000812184e */
[----:B------:R-:W-:-:S02]  /*89fa0*/  IADD3.X R14, R14, UR7, RZ, P1, !PT ;  /* 0x000000070e0e7c10 */ /* 0x000fc40008ffe4ff */
[----:B------:R-:W-:Y:S01]  /*89fb0*/  IADD3.X R10, R10, UR7, RZ, P2, !PT ;  /* 0x000000070a0a7c10 */ /* 0x000fe200097fe4ff */
[----:B-1----:R-:W-:Y:S01]  /*89fc0*/  IMAD.MOV.U32 R4, RZ, RZ, R6 ;  /* 0x000000ffff047224 */ /* 0x002fe200078e0006 */
[----:B------:R-:W-:Y:S01]  /*89fd0*/  MOV R5, R8 ;  /* 0x0000000800057202 */ /* 0x000fe20000000f00 */
[----:B---3--:R-:W3:Y:S04]  /*89fe0*/  LDL.LU R6, [R1+0x3088] ;  /* 0x0030880001067983 */ /* 0x008ee80000300800 */
[----:B----4-:R-:W4:Y:S04]  /*89ff0*/  LDL.LU R8, [R1+0x308c] ;  /* 0x00308c0001087983 */ /* 0x010f280000300800 */
[----:B------:R-:W-:Y:S04]  /*8a000*/  STL [R1+0x3174], R12 ;  /* 0x0031740c01007387 */ /* 0x000fe80000100800 */
[----:B------:R1:W-:Y:S04]  /*8a010*/  STL [R1+0x3168], R14 ;  /* 0x0031680e01007387 */ /* 0x0003e80000100800 */
[----:B------:R-:W-:Y:S04]  /*8a020*/  STL [R1+0x316c], R7 ;  /* 0x00316c0701007387 */ /* 0x000fe80000100800 */
[----:B------:R-:W4:Y:S04]  /*8a030*/  LDL.LU R16, [R1+0x3084] ;  /* 0x0030840001107983 */ /* 0x000f280000300800 */
[----:B------:R1:W-:Y:S04]  /*8a040*/  STL [R1+0x3160], R10 ;  /* 0x0031600a01007387 */ /* 0x0003e80000100800 */
[----:B------:R-:W4:Y:S04]  /*8a050*/  LDL.LU R15, [R1+0x3078] ;  /* 0x00307800010f7983 */ /* 0x000f280000300800 */
[----:B------:R1:W-:Y:S01]  /*8a060*/  LDGSTS.E [R2+0x500], desc[UR14][R4.64], P0 ;  /* 0x0050000004027fae */ /* 0x0003e2000812184e */
[----:B------:R-:W-:Y:S01]  /*8a070*/  IADD3 R17, P1, R17, UR16, RZ ;  /* 0x0000001011117c10 */ /* 0x000fe2000ff3e0ff */
[----:B-1----:R-:W-:Y:S01]  /*8a080*/  IMAD.MOV.U32 R4, RZ, RZ, R12 ;  /* 0x000000ffff047224 */ /* 0x002fe200078e000c */
[----:B------:R-:W-:-:S02]  /*8a090*/  MOV R5, R14 ;  /* 0x0000000e00057202 */ /* 0x000fc40000000f00 */
[----:B------:R-:W4:Y:S04]  /*8a0a0*/  LDL.LU R14, [R1+0x3070] ;  /* 0x00307000010e7983 */ /* 0x000f280000300800 */
[----:B------:R1:W-:Y:S01]  /*8a0b0*/  LDGSTS.E [R2+0x580], desc[UR14][R4.64], P0 ;  /* 0x0058000004027fae */ /* 0x0003e2000812184e */
[----:B------:R-:W-:Y:S02]  /*8a0c0*/  IADD3 R9, P2, R9, UR16, RZ ;  /* 0x0000001009097c10 */ /* 0x000fe4000ff5e0ff */
[----:B-1----:R-:W-:Y:S02]  /*8a0d0*/  MOV R5, R10 ;  /* 0x0000000a00057202 */ /* 0x002fe40000000f00 */
[----:B------:R-:W4:Y:S01]  /*8a0e0*/  LDL.LU R10, [R1+0x307c] ;  /* 0x00307c00010a7983 */ /* 0x000f220000300800 */
[----:B------:R-:W-:-:S03]  /*8a0f0*/  IMAD.MOV.U32 R4, RZ, RZ, R7 ;  /* 0x000000ffff047224 */ /* 0x000fc600078e0007 */
[----:B------:R-:W4:Y:S04]  /*8a100*/  LDL.LU R12, [R1+0x3068] ;  /* 0x00306800010c7983 */ /* 0x000f280000300800 */
[----:B------:R-:W4:Y:S04]  /*8a110*/  LDL.LU R7, [R1+0x3074] ;  /* 0x0030740001077983 */ /* 0x000f280000300800 */
[----:B------:R1:W-:Y:S04]  /*8a120*/  LDGSTS.E [R2+0x600], desc[UR14][R4.64], P0 ;  /* 0x0060000004027fae */ /* 0x0003e8000812184e */
[----:B------:R-:W-:Y:S01]  /*8a130*/  STL [R1+0x3164], R17 ;  /* 0x0031641101007387 */ /* 0x000fe20000100800 */
[----:B-1----:R-:W-:Y:S01]  /*8a140*/  IMAD.MOV.U32 R4, RZ, RZ, R17 ;  /* 0x000000ffff047224 */ /* 0x002fe200078e0011 */
[----:B------:R-:W-:-:S04]  /*8a150*/  UISETP.GT.AND UP1, UPT, UR18, 0x5, UPT ;  /* 0x000000051200788c */ /* 0x000fc8000bf24270 */
[----:B------:R-:W-:-:S04]  /*8a160*/  USEL UR12, URZ, 0x4, !UP1 ;  /* 0x000000043f0c7887 */ /* 0x000fc8000c800000 */
[----:B------:R-:W-:Y:S01]  /*8a170*/  USEL UR12, UR12, URZ, !UP0 ;  /* 0x0000003f0c0c7287 */ /* 0x000fe2000c000000 */
[----:B------:R-:W-:-:S04]  /*8a180*/  IADD3.X R18, R18, UR7, RZ, P1, !PT ;  /* 0x0000000712127c10 */ /* 0x000fc80008ffe4ff */
[----:B------:R-:W-:Y:S01]  /*8a190*/  MOV R5, R18 ;  /* 0x0000001200057202 */ /* 0x000fe20000000f00 */
[----:B------:R-:W-:Y:S04]  /*8a1a0*/  STL [R1+0x3158], R18 ;  /* 0x0031581201007387 */ /* 0x000fe80000100800 */
[----:B------:R1:W-:Y:S04]  /*8a1b0*/  LDGSTS.E [R2+0x680], desc[UR14][R4.64], P0 ;  /* 0x0068000004027fae */ /* 0x0003e8000812184e */
[----:B------:R1:W-:Y:S01]  /*8a1c0*/  STL [R1+0x315c], R9 ;  /* 0x00315c0901007387 */ /* 0x0003e20000100800 */
[----:B------:R-:W-:Y:S01]  /*8a1d0*/  IADD3.X R3, R3, UR7, RZ, P2, !PT ;  /* 0x0000000703037c10 */ /* 0x000fe200097fe4ff */
[----:B-1----:R-:W-:-:S03]  /*8a1e0*/  IMAD.MOV.U32 R4, RZ, RZ, R9 ;  /* 0x000000ffff047224 */ /* 0x002fc600078e0009 */
[----:B------:R-:W-:Y:S01]  /*8a1f0*/  MOV R5, R3 ;  /* 0x0000000300057202 */ /* 0x000fe20000000f00 */
[----:B------:R1:W-:Y:S04]  /*8a200*/  STL [R1+0x3150], R3 ;  /* 0x0031500301007387 */ /* 0x0003e80000100800 */
[----:B------:R-:W4:Y:S04]  /*8a210*/  LDL.LU R9, [R1+0x306c] ;  /* 0x00306c0001097983 */ /* 0x000f280000300800 */
[----:B------:R2:W-:Y:S04]  /*8a220*/  LDGSTS.E [R2+0x700], desc[UR14][R4.64], P0 ;  /* 0x0070000004027fae */ /* 0x0005e8000812184e */
[----:B-1----:R-:W4:Y:S01]  /*8a230*/  LDL.LU R3, [R1+0x3064] ;  /* 0x0030640001037983 */ /* 0x002f220000300800 */
[----:B--2---:R-:W-:-:S04]  /*8a240*/  IADD3 R11, P1, R11, UR16, RZ ;  /* 0x000000100b0b7c10 */ /* 0x004fc8000ff3e0ff */
[----:B------:R-:W-:Y:S01]  /*8a250*/  IADD3.X R13, R13, UR7, RZ, P1, !PT ;  /* 0x000000070d0d7c10 */ /* 0x000fe20008ffe4ff */
[----:B------:R-:W-:Y:S03]  /*8a260*/  STL [R1+0x3154], R11 ;  /* 0x0031540b01007387 */ /* 0x000fe60000100800 */
[----:B------:R-:W-:Y:S01]  /*8a270*/  MOV R5, R13 ;  /* 0x0000000d00057202 */ /* 0x000fe20000000f00 */
[----:B------:R1:W-:Y:S01]  /*8a280*/  STL [R1+0x3148], R13 ;  /* 0x0031480d01007387 */ /* 0x0003e20000100800 */
[----:B------:R-:W-:-:S05]  /*8a290*/  IMAD.MOV.U32 R4, RZ, RZ, R11 ;  /* 0x000000ffff047224 */ /* 0x000fca00078e000b */
[----:B------:R2:W-:Y:S04]  /*8a2a0*/  LDGSTS.E [R2+0x780], desc[UR14][R4.64], P0 ;  /* 0x0078000004027fae */ /* 0x0005e8000812184e */
[----:B-1----:R-:W2:Y:S04]  /*8a2b0*/  LDL.LU R13, [R1+0x3060] ;  /* 0x00306000010d7983 */ /* 0x002ea80000300800 */
[----:B------:R-:W2:Y:S01]  /*8a2c0*/  LDL.LU R11, [R1+0x3058] ;  /* 0x00305800010b7983 */ /* 0x000ea20000300800 */
[----:B------:R-:W-:Y:S02]  /*8a2d0*/  ISETP.NE.U32.AND P0, PT, RZ, UR12, PT ;  /* 0x0000000cff007c0c */ /* 0x000fe4000bf05070 */
[----:B---3--:R-:W-:-:S02]  /*8a2e0*/  IADD3 R6, P1, R6, UR16, RZ ;  /* 0x0000001006067c10 */ /* 0x008fc4000ff3e0ff */
[----:B----4-:R-:W-:-:S03]  /*8a2f0*/  IADD3 R8, P2, R8, UR16, RZ ;  /* 0x0000001008087c10 */ /* 0x010fc6000ff5e0ff */
[----:B------:R1:W-:Y:S01]  /*8a300*/  STL [R1+0x3088], R6 ;  /* 0x0030880601007387 */ /* 0x0003e20000100800 */
[----:B--2---:R-:W-:Y:S01]  /*8a310*/  IMAD.MOV.U32 R4, RZ, RZ, R6 ;  /* 0x000000ffff047224 */ /* 0x004fe200078e0006 */
[----:B------:R-:W-:-:S04]  /*8a320*/  IADD3.X R16, R16, UR7, RZ, P1, !PT ;  /* 0x0000000710107c10 */ /* 0x000fc80008ffe4ff */
[----:B------:R-:W-:Y:S01]  /*8a330*/  MOV R5, R16 ;  /* 0x0000001000057202 */ /* 0x000fe20000000f00 */
[----:B------:R-:W-:Y:S01]  /*8a340*/  STL [R1+0x3084], R16 ;  /* 0x0030841001007387 */ /* 0x000fe20000100800 */
[----:B------:R-:W-:-:S03]  /*8a350*/  IADD3.X R15, R15, UR7, RZ, P2, !PT ;  /* 0x000000070f0f7c10 */ /* 0x000fc600097fe4ff */
[----:B------:R2:W-:Y:S04]  /*8a360*/  STL [R1+0x308c], R8 ;  /* 0x00308c0801007387 */ /* 0x0005e80000100800 */
[----:B-1----:R-:W3:Y:S04]  /*8a370*/  LDL.LU R6, [R1+0x305c] ;  /* 0x00305c0001067983 */ /* 0x002ee80000300800 */
[----:B------:R1:W-:Y:S04]  /*8a380*/  LDGSTS.E [R2+0x1400], desc[UR14][R4.64], P0 ;  /* 0x0140000004027fae */ /* 0x0003e8000812184e */
[----:B------:R-:W-:Y:S01]  /*8a390*/  STL [R1+0x3078], R15 ;  /* 0x0030780f01007387 */ /* 0x000fe20000100800 */
[----:B-1----:R-:W-:-:S03]  /*8a3a0*/  IMAD.MOV.U32 R4, RZ, RZ, R8 ;  /* 0x000000ffff047224 */ /* 0x002fc600078e0008 */
[----:B--2---:R-:W2:Y:S01]  /*8a3b0*/  LDL.LU R8, [R1+0x3050] ;  /* 0x0030500001087983 */ /* 0x004ea20000300800 */
[----:B------:R-:W-:-:S05]  /*8a3c0*/  MOV R5, R15 ;  /* 0x0000000f00057202 */ /* 0x000fca0000000f00 */
[----:B------:R1:W-:Y:S01]  /*8a3d0*/  LDGSTS.E [R2+0x1480], desc[UR14][R4.64], P0 ;  /* 0x0148000004027fae */ /* 0x0003e2000812184e */
[----:B------:R-:W-:-:S04]  /*8a3e0*/  IADD3 R10, P1, R10, UR16, RZ ;  /* 0x000000100a0a7c10 */ /* 0x000fc8000ff3e0ff */
[----:B------:R-:W-:Y:S02]  /*8a3f0*/  IADD3.X R14, R14, UR7, RZ, P1, !PT ;  /* 0x000000070e0e7c10 */ /* 0x000fe40008ffe4ff */
[----:B------:R-:W-:Y:S01]  /*8a400*/  IADD3 R7, P2, R7, UR16, RZ ;  /* 0x0000001007077c10 */ /* 0x000fe2000ff5e0ff */
[----:B------:R4:W-:Y:S01]  /*8a410*/  STL [R1+0x307c], R10 ;  /* 0x00307c0a01007387 */ /* 0x0009e20000100800 */
[----:B-1----:R-:W-:Y:S02]  /*8a420*/  IMAD.MOV.U32 R4, RZ, RZ, R10 ;  /* 0x000000ffff047224 */ /* 0x002fe400078e000a */
[----:B------:R-:W-:Y:S01]  /*8a430*/  IADD3.X R12, R12, UR7, RZ, P2, !PT ;  /* 0x000000070c0c7c10 */ /* 0x000fe200097fe4ff */
[----:B------:R-:W-:Y:S04]  /*8a440*/  STL [R1+0x3070], R14 ;  /* 0x0030700e01007387 */ /* 0x000fe80000100800 */
[----:B------:R-:W-:Y:S04]  /*8a450*/  STL [R1+0x3074], R7 ;  /* 0x0030740701007387 */ /* 0x000fe80000100800 */
[----:B----4-:R-:W4:Y:S01]  /*8a460*/  LDL.LU R10, [R1+0x3054] ;  /* 0x00305400010a7983 */ /* 0x010f220000300800 */
[----:B------:R-:W-:-:S03]  /*8a470*/  MOV R5, R14 ;  /* 0x0000000e00057202 */ /* 0x000fc60000000f00 */
[----:B------:R1:W-:Y:S04]  /*8a480*/  STL [R1+0x3068], R12 ;  /* 0x0030680c01007387 */ /* 0x0003e80000100800 */
[----:B------:R-:W4:Y:S04]  /*8a490*/  LDL.LU R17, [R1+0x2f88] ;  /* 0x002f880001117983 */ /* 0x000f280000300800 */
[----:B------:R-:W4:Y:S04]  /*8a4a0*/  LDL.LU R16, [R1+0x3040] ;  /* 0x0030400001107983 */ /* 0x000f280000300800 */
[----:B------:R1:W-:Y:S04]  /*8a4b0*/  LDGSTS.E [R2+0x1500], desc[UR14][R4.64], P0 ;  /* 0x0150000004027fae */ /* 0x0003e8000812184e */
[----:B------:R-:W4:Y:S01]  /*8a4c0*/  LDL.LU R18, [R1+0x2f84] ;  /* 0x002f840001127983 */ /* 0x000f220000300800 */
[----:B-1----:R-:W-:Y:S01]  /*8a4d0*/  IMAD.MOV.U32 R4, RZ, RZ, R7 ;  /* 0x000000ffff047224 */ /* 0x002fe200078e0007 */
[----:B------:R-:W-:-:S02]  /*8a4e0*/  MOV R5, R12 ;  /* 0x0000000c00057202 */ /* 0x000fc40000000f00 */
[----:B------:R-:W4:Y:S04]  /*8a4f0*/  LDL.LU R12, [R1+0x2f8c] ;  /* 0x002f8c00010c7983 */ /* 0x000f280000300800 */
[----:B------:R-:W4:Y:S04]  /*8a500*/  LDL.LU R7, [R1+0x2f7c] ;  /* 0x002f7c0001077983 */ /* 0x000f280000300800 */
[----:B------:R1:W-:Y:S01]  /*8a510*/  LDGSTS.E [R2+0x1580], desc[UR14][R4.64], P0 ;  /* 0x0158000004027fae */ /* 0x0003e2000812184e */
[----:B------:R-:W-:-:S05]  /*8a520*/  IADD3 R9, P1, R9, UR16, RZ ;  /* 0x0000001009097c10 */ /* 0x000fca000ff3e0ff */
[----:B------:R-:W-:Y:S01]  /*8a530*/  STL [R1+0x306c], R9 ;  /* 0x00306c0901007387 */ /* 0x000fe20000100800 */
[----:B------:R-:W-:Y:S01]  /*8a540*/  IADD3 R3, P2, R3, UR16, RZ ;  /* 0x0000001003037c10 */ /* 0x000fe2000ff5e0ff */
[----:B-1----:R-:W-:Y:S01]  /*8a550*/  IMAD.MOV.U32 R4, RZ, RZ, R9 ;  /* 0x000000ffff047224 */ /* 0x002fe200078e0009 */
[----:B------:R-:W-:Y:S02]  /*8a560*/  IADD3.X R13, R13, UR7, RZ, P1, !PT ;  /* 0x000000070d0d7c10 */ /* 0x000fe40008ffe4ff */
[----:B------:R-:W-:-:S03]  /*8a570*/  IADD3.X R11, R11, UR7, RZ, P2, !PT ;  /* 0x000000070b0b7c10 */ /* 0x000fc600097fe4ff */
[----:B------:R1:W-:Y:S01]  /*8a580*/  STL [R1+0x3060], R13 ;  /* 0x0030600d01007387 */ /* 0x0003e20000100800 */
[----:B------:R-:W-:-:S03]  /*8a590*/  MOV R5, R13 ;  /* 0x0000000d00057202 */ /* 0x000fc60000000f00 */
[----:B------:R-:W-:Y:S04]  /*8a5a0*/  STL [R1+0x3064], R3 ;  /* 0x0030640301007387 */ /* 0x000fe80000100800 */
[----:B------:R1:W-:Y:S04]  /*8a5b0*/  LDGSTS.E [R2+0x1600], desc[UR14][R4.64], P0 ;  /* 0x0160000004027fae */ /* 0x0003e8000812184e */
[----:B-1----:R-:W4:Y:S04]  /*8a5c0*/  LDL.LU R13, [R1+0x2f78] ;  /* 0x002f7800010d7983 */ /* 0x002f280000300800 */
[----:B------:R1:W-:Y:S04]  /*8a5d0*/  STL [R1+0x3058], R11 ;  /* 0x0030580b01007387 */ /* 0x0003e80000100800 */
[----:B------:R-:W4:Y:S01]  /*8a5e0*/  LDL.LU R9, [R1+0x2f70] ;  /* 0x002f700001097983 */ /* 0x000f220000300800 */
[----:B------:R-:W-:Y:S01]  /*8a5f0*/  MOV R5, R11 ;  /* 0x0000000b00057202 */ /* 0x000fe20000000f00 */
[----:B------:R-:W-:-:S02]  /*8a600*/  IMAD.MOV.U32 R4, RZ, RZ, R3 ;  /* 0x000000ffff047224 */ /* 0x000fc400078e0003 */
[----:B-1----:R-:W4:Y:S04]  /*8a610*/  LDL.LU R11, [R1+0x2f74] ;  /* 0x002f7400010b7983 */ /* 0x002f280000300800 */
[----:B------:R-:W4:Y:S01]  /*8a620*/  LDL.LU R3, [R1+0x2f6c] ;  /* 0x002f6c0001037983 */ /* 0x000f220000300800 */
[----:B---3--:R-:W-:Y:S01]  /*8a630*/  IADD3 R6, P1, R6, UR16, RZ ;  /* 0x0000001006067c10 */ /* 0x008fe2000ff3e0ff */
[----:B------:R-:W-:Y:S02]  /*8a640*/  UISETP.GT.AND UP1, UPT, UR18, 0x9, UPT ;  /* 0x000000091200788c */ /* 0x000fe4000bf24270 */
[----:B------:R1:W-:Y:S04]  /*8a650*/  LDGSTS.E [R2+0x1680], desc[UR14][R4.64], P0 ;  /* 0x0168000004027fae */ /* 0x0003e8000812184e */
[----:B------:R-:W-:Y:S01]  /*8a660*/  STL [R1+0x305c], R6 ;  /* 0x00305c0601007387 */ /* 0x000fe20000100800 */
[----:B--2---:R-:W-:-:S05]  /*8a670*/  IADD3.X R8, R8, UR7, RZ, P1, !PT ;  /* 0x0000000708087c10 */ /* 0x004fca0008ffe4ff */
[----:B------:R2:W-:Y:S04]  /*8a680*/  STL [R1+0x3050], R8 ;  /* 0x0030500801007387 */ /* 0x0005e80000100800 */
[----:B------:R-:W3:Y:S04]  /*8a690*/  LDL.LU R14, [R1+0x2f68] ;  /* 0x002f6800010e7983 */ /* 0x000ee80000300800 */
[----:B------:R-:W3:Y:S01]  /*8a6a0*/  LDL.LU R15, [R1+0x2f60] ;  /* 0x002f6000010f7983 */ /* 0x000ee20000300800 */
[----:B------:R-:W-:Y:S01]  /*8a6b0*/  USEL UR12, URZ, 0x4, !UP1 ;  /* 0x000000043f0c7887 */ /* 0x000fe2000c800000 */
[----:B-1----:R-:W-:Y:S01]  /*8a6c0*/  IMAD.MOV.U32 R4, RZ, RZ, R6 ;  /* 0x000000ffff047224 */ /* 0x002fe200078e0006 */
[----:B------:R-:W-:-:S02]  /*8a6d0*/  MOV R5, R8 ;  /* 0x0000000800057202 */ /* 0x000fc40000000f00 */
[----:B------:R-:W-:Y:S01]  /*8a6e0*/  USEL UR12, UR12, URZ, !UP0 ;  /* 0x0000003f0c0c7287 */ /* 0x000fe2000c000000 */
[----:B--2---:R-:W2:Y:S04]  /*8a6f0*/  LDL.LU R8, [R1+0x2f64] ;  /* 0x002f640001087983 */ /* 0x004ea80000300800 */
[----:B------:R1:W-:Y:S01]  /*8a700*/  LDGSTS.E [R2+0x1700], desc[UR14][R4.64], P0 ;  /* 0x0170000004027fae */ /* 0x0003e2000812184e */
[----:B------:R-:W-:-:S03]  /*8a710*/  ISETP.NE.U32.AND P1, PT, RZ, UR12, PT ;  /* 0x0000000cff007c0c */ /* 0x000fc6000bf25070 */
[----:B------:R-:W2:Y:S01]  /*8a720*/  LDL.LU R6, [R1+0x2f5c] ;  /* 0x002f5c0001067983 */ /* 0x000ea20000300800 */
[----:B----4-:R-:W-:-:S05]  /*8a730*/  IADD3 R10, P2, R10, UR16, RZ ;  /* 0x000000100a0a7c10 */ /* 0x010fca000ff5e0ff */
[----:B-1----:R-:W-:Y:S01]  /*8a740*/  IMAD.MOV.U32 R4, RZ, RZ, R10 ;  /* 0x000000ffff047224 */ /* 0x002fe200078e000a */
[----:B------:R-:W-:Y:S02]  /*8a750*/  IADD3 R17, P3, R17, UR16, RZ ;  /* 0x0000001011117c10 */ /* 0x000fe4000ff7e0ff */
[----:B------:R-:W-:Y:S01]  /*8a760*/  IADD3.X R16, R16, UR7, RZ, P2, !PT ;  /* 0x0000000710107c10 */ /* 0x000fe200097fe4ff */
[----:B------:R-:W-:Y:S03]  /*8a770*/  STL [R1+0x3054], R10 ;  /* 0x0030540a01007387 */ /* 0x000fe60000100800 */
[----:B------:R-:W-:Y:S01]  /*8a780*/  MOV R5, R16 ;  /* 0x0000001000057202 */ /* 0x000fe20000000f00 */
[----:B------:R1:W-:Y:S01]  /*8a790*/  STL [R1+0x3040], R16 ;  /* 0x0030401001007387 */ /* 0x0003e20000100800 */
[----:B------:R-:W-:-:S03]  /*8a7a0*/  IADD3.X R18, R18, UR7, RZ, P3, !PT ;  /* 0x0000000712127c10 */ /* 0x000fc60009ffe4ff */
[----:B------:R-:W-:Y:S04]  /*8a7b0*/  STL [R1+0x2f88], R17 ;  /* 0x002f881101007387 */ /* 0x000fe80000100800 */
[----:B------:R4:W-:Y:S04]  /*8a7c0*/  LDGSTS.E [R2+0x1780], desc[UR14][R4.64], P0 ;  /* 0x0178000004027fae */ /* 0x0009e8000812184e */
[----:B-1----:R-:W2:Y:S01]  /*8a7d0*/  LDL.LU R16, [R1+0x2f58] ;  /* 0x002f580001107983 */ /* 0x002ea20000300800 */
[----:B------:R-:W-:-:S03]  /*8a7e0*/  IADD3 R12, P0, R12, UR16, RZ ;  /* 0x000000100c0c7c10 */ /* 0x000fc6000ff1e0ff */
[----:B------:R-:W-:Y:S01]  /*8a7f0*/  STL [R1+0x2f84], R18 ;  /* 0x002f841201007387 */ /* 0x000fe20000100800 */
[----:B------:R-:W-:Y:S01]  /*8a800*/  IADD3 R7, P2, R7, UR16, RZ ;  /* 0x0000001007077c10 */ /* 0x000fe2000ff5e0ff */
[----:B----4-:R-:W-:Y:S01]  /*8a810*/  IMAD.MOV.U32 R4, RZ, RZ, R17 ;  /* 0x000000ffff047224 */ /* 0x010fe200078e0011 */
[----:B------:R-:W-:Y:S01]  /*8a820*/  MOV R5, R18 ;  /* 0x0000001200057202 */ /* 0x000fe20000000f00 */
[----:B------:R-:W4:Y:S04]  /*8a830*/  LDL.LU R10, [R1+0x2f50] ;  /* 0x002f5000010a7983 */ /* 0x000f280000300800 */
[----:B------:R1:W-:Y:S04]  /*8a840*/  STL [R1+0x2f8c], R12 ;  /* 0x002f8c0c01007387 */ /* 0x0003e80000100800 */
[----:B------:R1:W-:Y:S02]  /*8a850*/  LDGSTS.E [R2+0x2400], desc[UR14][R4.64], P1 ;  /* 0x0240000004027fae */ /* 0x0003e4000892184e */
[----:B-1----:R-:W-:Y:S01]  /*8a860*/  IMAD.MOV.U32 R4, RZ, RZ, R12 ;  /* 0x000000ffff047224 */ /* 0x002fe200078e000c */
[----:B------:R-:W-:-:S05]  /*8a870*/  IADD3.X R13, R13, UR7, RZ, P0, !PT ;  /* 0x000000070d0d7c10 */ /* 0x000fca00087fe4ff */
[----:B------:R1:W-:Y:S01]  /*8a880*/  STL [R1+0x2f78], R13 ;  /* 0x002f780d01007387 */ /* 0x0003e20000100800 */
[----:B------:R-:W-:-:S03]  /*8a890*/  IADD3.X R9, R9, UR7, RZ, P2, !PT ;  /* 0x0000000709097c10 */ /* 0x000fc600097fe4ff */
[----:B------:R-:W-:Y:S01]  /*8a8a0*/  STL [R1+0x2f7c], R7 ;  /* 0x002f7c0701007387 */ /* 0x000fe20000100800 */
[----:B------:R-:W-:-:S03]  /*8a8b0*/  MOV R5, R13 ;  /* 0x0000000d00057202 */ /* 0x000fc60000000f00 */
[----:B------:R-:W4:Y:S04]  /*8a8c0*/  LDL.LU R12, [R1+0x2f54] ;  /* 0x002f5400010c7983 */ /* 0x000f280000300800 */
[----:B------:R1:W-:Y:S04]  /*8a8d0*/  STL [R1+0x2f70], R9 ;  /* 0x002f700901007387 */ /* 0x0003e80000100800 */
[----:B-1----:R-:W4:Y:S01]  /*8a8e0*/  LDL.LU R13, [R1+0x2f40] ;  /* 0x002f4000010d7983 */ /* 0x002f220000300800 */
[----:B------:R-:W-:-:S03]  /*8a8f0*/  IADD3 R11, P0, R11, UR16, RZ ;  /* 0x000000100b0b7c10 */ /* 0x000fc6000ff1e0ff */
[----:B------:R1:W-:Y:S01]  /*8a900*/  LDGSTS.E [R2+0x2480], desc[UR14][R4.64], P1 ;  /* 0x0248000004027fae */ /* 0x0003e2000892184e */
[----:B------:R-:W-:Y:S01]  /*8a910*/  IADD3 R3, P2, R3, UR16, RZ ;  /* 0x0000001003037c10 */ /* 0x000fe2000ff5e0ff */
[----:B-1----:R-:W-:Y:S01]  /*8a920*/  IMAD.MOV.U32 R4, RZ, RZ, R7 ;  /* 0x000000ffff047224 */ /* 0x002fe200078e0007 */
[----:B------:R-:W-:Y:S02]  /*8a930*/  MOV R5, R9 ;  /* 0x0000000900057202 */ /* 0x000fe40000000f00 */
[----:B------:R-:W4:Y:S04]  /*8a940*/  LDL.LU R9, [R1+0x2e88] ;  /* 0x002e880001097983 */ /* 0x000f280000300800 */
[----:B------:R-:W4:Y:S01]  /*8a950*/  LDL.LU R7, [R1+0x2e8c] ;  /* 0x002e8c0001077983 */ /* 0x000f220000300800 */
[----:B---3--:R-:W-:-:S03]  /*8a960*/  IADD3.X R14, R14, UR7, RZ, P0, !PT ;  /* 0x000000070e0e7c10 */ /* 0x008fc600087fe4ff */
[----:B------:R-:W-:Y:S01]  /*8a970*/  STL [R1+0x2f74], R11 ;  /* 0x002f740b01007387 */ /* 0x000fe20000100800 */
[----:B------:R-:W-:-:S03]  /*8a980*/  IADD3.X R15, R15, UR7, RZ, P2, !PT ;  /* 0x000000070f0f7c10 */ /* 0x000fc600097fe4ff */
[----:B------:R1:W-:Y:S04]  /*8a990*/  LDGSTS.E [R2+0x2500], desc[UR14][R4.64], P1 ;  /* 0x0250000004027fae */ /* 0x0003e8000892184e */
[----:B------:R3:W-:Y:S04]  /*8a9a0*/  STL [R1+0x2f68], R14 ;  /* 0x002f680e01007387 */ /* 0x0007e80000100800 */
[----:B------:R-:W-:Y:S01]  /*8a9b0*/  STL [R1+0x2f6c], R3 ;  /* 0x002f6c0301007387 */ /* 0x000fe20000100800 */
[----:B-1----:R-:W-:-:S03]  /*8a9c0*/  MOV R5, R14 ;  /* 0x0000000e00057202 */ /* 0x002fc60000000f00 */
[----:B---3--:R-:W3:Y:S01]  /*8a9d0*/  LDL.LU R14, [R1+0x2e84] ;  /* 0x002e8400010e7983 */ /* 0x008ee20000300800 */
[----:B------:R-:W-:-:S03]  /*8a9e0*/  IMAD.MOV.U32 R4, RZ, RZ, R11 ;  /* 0x000000ffff047224 */ /* 0x000fc600078e000b */
[----:B------:R1:W-:Y:S04]  /*8a9f0*/  STL [R1+0x2f60], R15 ;  /* 0x002f600f01007387 */ /* 0x0003e80000100800 */
[----:B------:R-:W3:Y:S01]  /*8aa00*/  LDL.LU R11, [R1+0x2e78] ;  /* 0x002e7800010b7983 */ /* 0x000ee20000300800 */
[----:B--2---:R-:W-:-:S03]  /*8aa10*/  IADD3 R8, P0, R8, UR16, RZ ;  /* 0x0000001008087c10 */ /* 0x004fc6000ff1e0ff */
[----:B------:R2:W-:Y:S01]  /*8aa20*/  LDGSTS.E [R2+0x2580], desc[UR14][R4.64], P1 ;  /* 0x0258000004027fae */ /* 0x0005e2000892184e */
[----:B------:R-:W-:Y:S01]  /*8aa30*/  IADD3 R6, P2, R6, UR16, RZ ;  /* 0x0000001006067c10 */ /* 0x000fe2000ff5e0ff */
[----:B--2---:R-:W-:Y:S01]  /*8aa40*/  IMAD.MOV.U32 R4, RZ, RZ, R3 ;  /* 0x000000ffff047224 */ /* 0x004fe200078e0003 */
[----:B------:R-:W-:Y:S02]  /*8aa50*/  MOV R5, R15 ;  /* 0x0000000f00057202 */ /* 0x000fe40000000f00 */
[----:B-1----:R-:W2:Y:S04]  /*8aa60*/  LDL.LU R15, [R1+0x2e7c] ;  /* 0x002e7c00010f7983 */ /* 0x002ea80000300800 */
[----:B------:R-:W2:Y:S01]  /*8aa70*/  LDL.LU R3, [R1+0x2e74] ;  /* 0x002e740001037983 */ /* 0x000ea20000300800 */
[----:B------:R-:W-:-:S03]  /*8aa80*/  IADD3.X R16, R16, UR7, RZ, P0, !PT ;  /* 0x0000000710107c10 */ /* 0x000fc600087fe4ff */
[----:B------:R-:W-:Y:S04]  /*8aa90*/  STL [R1+0x2f64], R8 ;  /* 0x002f640801007387 */ /* 0x000fe80000100800 */
[----:B------:R1:W-:Y:S04]  /*8aaa0*/  LDGSTS.E [R2+0x2600], desc[UR14][R4.64], P1 ;  /* 0x0260000004027fae */ /* 0x0003e8000892184e */
[----:B------:R1:W-:Y:S01]  /*8aab0*/  STL [R1+0x2f58], R16 ;  /* 0x002f581001007387 */ /* 0x0003e20000100800 */
[----:B----4-:R-:W-:-:S03]  /*8aac0*/  IADD3.X R10, R10, UR7, RZ, P2, !PT ;  /* 0x000000070a0a7c10 */ /* 0x010fc600097fe4ff */
[----:B------:R-:W-:Y:S01]  /*8aad0*/  STL [R1+0x2f5c], R6 ;  /* 0x002f5c0601007387 */ /* 0x000fe20000100800 */
[----:B-1----:R-:W-:Y:S01]  /*8aae0*/  MOV R5, R16 ;  /* 0x0000001000057202 */ /* 0x002fe20000000f00 */
[----:B------:R-:W-:Y:S02]  /*8aaf0*/  IMAD.MOV.U32 R4, RZ, RZ, R8 ;  /* 0x000000ffff047224 */ /* 0x000fe400078e0008 */
[----:B------:R-:W4:Y:S04]  /*8ab00*/  LDL.LU R16, [R1+0x2e70] ;  /* 0x002e700001107983 */ /* 0x000f280000300800 */
[----:B------:R1:W-:Y:S04]  /*8ab10*/  LDGSTS.E [R2+0x2680], desc[UR14][R4.64], P1 ;  /* 0x0268000004027fae */ /* 0x0003e8000892184e */
[----:B------:R1:W-:Y:S04]  /*8ab20*/  STL [R1+0x2f50], R10 ;  /* 0x002f500a01007387 */ /* 0x0003e80000100800 */
[----:B------:R-:W4:Y:S01]  /*8ab30*/  LDL.LU R8, [R1+0x2e68] ;  /* 0x002e680001087983 */ /* 0x000f220000300800 */
[----:B-1----:R-:W-:Y:S01]  /*8ab40*/  IMAD.MOV.U32 R4, RZ, RZ, R6 ;  /* 0x000000ffff047224 */ /* 0x002fe200078e0006 */
[----:B------:R-:W-:-:S02]  /*8ab50*/  MOV R5, R10 ;  /* 0x0000000a00057202 */ /* 0x000fc40000000f00 */
[----:B------:R-:W4:Y:S04]  /*8ab60*/  LDL.LU R10, [R1+0x2e6c] ;  /* 0x002e6c00010a7983 */ /* 0x000f280000300800 */
[----:B------:R-:W4:Y:S04]  /*8ab70*/  LDL.LU R6, [R1+0x2e64] ;  /* 0x002e640001067983 */ /* 0x000f280000300800 */
[----:B------:R1:W-:Y:S01]  /*8ab80*/  LDGSTS.E [R2+0x2700], desc[UR14][R4.64], P1 ;  /* 0x0270000004027fae */ /* 0x0003e2000892184e */
[----:B------:R-:W-:-:S04]  /*8ab90*/  IADD3 R12, P0, R12, UR16, RZ ;  /* 0x000000100c0c7c10 */ /* 0x000fc8000ff1e0ff */
[----:B------:R-:W-:Y:S01]  /*8aba0*/  IADD3.X R13, R13, UR7, RZ, P0, !PT ;  /* 0x000000070d0d7c10 */ /* 0x000fe200087fe4ff */
[----:B------:R-:W-:Y:S03]  /*8abb0*/  STL [R1+0x2f54], R12 ;  /* 0x002f540c01007387 */ /* 0x000fe60000100800 */
[----:B-1----:R-:W-:Y:S01]  /*8abc0*/  MOV R5, R13 ;  /* 0x0000000d00057202 */ /* 0x002fe20000000f00 */
[----:B------:R1:W-:Y:S01]  /*8abd0*/  STL [R1+0x2f40], R13 ;  /* 0x002f400d01007387 */ /* 0x0003e20000100800 */
[----:B------:R-:W-:-:S05]  /*8abe0*/  IMAD.MOV.U32 R4, RZ, RZ, R12 ;  /* 0x000000ffff047224 */ /* 0x000fca00078e000c */
[----:B------:R1:W-:Y:S04]  /*8abf0*/  LDGSTS.E [R2+0x2780], desc[UR14][R4.64], P1 ;  /* 0x0278000004027fae */ /* 0x0003e8000892184e */
[----:B-1----:R-:W4:Y:S04]  /*8ac00*/  LDL.LU R13, [R1+0x2e60] ;  /* 0x002e6000010d7983 */ /* 0x002f280000300800 */
[----:B------:R-:W4:Y:S01]  /*8ac10*/  LDL.LU R12, [R1+0x2e58] ;  /* 0x002e5800010c7983 */ /* 0x000f220000300800 */
[----:B------:R-:W-:Y:S02]  /*8ac20*/  IADD3 R9, P1, R9, UR16, RZ ;  /* 0x0000001009097c10 */ /* 0x000fe4000ff3e0ff */
[----:B------:R-:W-:-:S03]  /*8ac30*/  IADD3 R7, P2, R7, UR16, RZ ;  /* 0x0000001007077c10 */ /* 0x000fc6000ff5e0ff */
[----:B------:R1:W-:Y:S01]  /*8ac40*/  STL [R1+0x2e88], R9 ;  /* 0x002e880901007387 */ /* 0x0003e20000100800 */
[----:B------:R-:W-:Y:S01]  /*8ac50*/  IMAD.MOV.U32 R4, RZ, RZ, R9 ;  /* 0x000000ffff047224 */ /* 0x000fe200078e0009 */
[----:B---3--:R-:W-:-:S05]  /*8ac60*/  IADD3.X R14, R14, UR7, RZ, P1, !PT ;  /* 0x000000070e0e7c10 */ /* 0x008fca0008ffe4ff */
[----:B------:R3:W-:Y:S01]  /*8ac70*/  STL [R1+0x2e84], R14 ;  /* 0x002e840e01007387 */ /* 0x0007e20000100800 */
[----:B------:R-:W-:-:S03]  /*8ac80*/  IADD3.X R11, R11, UR7, RZ, P2, !PT ;  /* 0x000000070b0b7c10 */ /* 0x000fc600097fe4ff */
[----:B------:R4:W-:Y:S01]  /*8ac90*/  STL [R1+0x2e8c], R7 ;  /* 0x002e8c0701007387 */ /* 0x0009e20000100800 */
[----:B------:R-:W-:-:S03]  /*8aca0*/  MOV R5, R14 ;  /* 0x0000000e00057202 */ /* 0x000fc60000000f00 */
[----:B-1----:R-:W4:Y:S04]  /*8acb0*/  LDL.LU R9, [R1+0x2e5c] ;  /* 0x002e5c0001097983 */ /* 0x002f280000300800 */
[----:B------:R1:W-:Y:S04]  /*8acc0*/  STL [R1+0x2e78], R11 ;  /* 0x002e780b01007387 */ /* 0x0003e80000100800 */
[----:B---3--:R-:W3:Y:S01]  /*8acd0*/  LDL.LU R14, [R1+0x2e50] ;  /* 0x002e5000010e7983 */ /* 0x008ee20000300800 */
[----:B------:R-:W-:-:S04]  /*8ace0*/  UISETP.GT.AND UP1, UPT, UR18, 0xd, UPT ;  /* 0x0000000d1200788c */ /* 0x000fc8000bf24270 */
[----:B------:R-:W-:-:S04]  /*8acf0*/  USEL UR12, URZ, 0x4, !UP1 ;  /* 0x000000043f0c7887 */ /* 0x000fc8000c800000 */
[----:B------:R-:W-:-:S06]  /*8ad00*/  USEL UR12, UR12, URZ, !UP0 ;  /* 0x0000003f0c0c7287 */ /* 0x000fcc000c000000 */
[----:B------:R-:W-:Y:S02]  /*8ad10*/  ISETP.NE.U32.AND P0, PT, RZ, UR12, PT ;  /* 0x0000000cff007c0c */ /* 0x000fe4000bf05070 */
[----:B--2---:R-:W-:Y:S02]  /*8ad20*/  IADD3 R15, P1, R15, UR16, RZ ;  /* 0x000000100f0f7c10 */ /* 0x004fe4000ff3e0ff */
[----:B------:R-:W-:-:S09]  /*8ad30*/  IADD3 R3, P2, R3, UR16, RZ ;  /* 0x0000001003037c10 */ /* 0x000fd2000ff5e0ff */
[----:B------:R2:W-:Y:S01]  /*8ad40*/  LDGSTS.E [R2+0x3400], desc[UR14][R4.64], P0 ;  /* 0x0340000004027fae */ /* 0x0005e2000812184e */
[----:B----4-:R-:W-:Y:S01]  /*8ad50*/  IADD3.X R16, R16, UR7, RZ, P1, !PT ;  /* 0x0000000710107c10 */ /* 0x010fe20008ffe4ff */
[----:B--2---:R-:W-:Y:S01]  /*8ad60*/  IMAD.MOV.U32 R4, RZ, RZ, R7 ;  /* 0x000000ffff047224 */ /* 0x004fe200078e0007 */
[----:B------:R-:W-:Y:S01]  /*8ad70*/  MOV R5, R11 ;  /* 0x0000000b00057202 */ /* 0x000fe20000000f00 */
[----:B------:R-:W2:Y:S04]  /*8ad80*/  LDL.LU R7, [R1+0x2e54] ;  /* 0x002e540001077983 */ /* 0x000ea80000300800 */
[----:B-1----:R-:W4:Y:S04]  /*8ad90*/  LDL.LU R11, [R1+0x2d88] ;  /* 0x002d8800010b7983 */ /* 0x002f280000300800 */
[----:B------:R-:W-:Y:S01]  /*8ada0*/  STL [R1+0x2e7c], R15 ;  /* 0x002e7c0f01007387 */ /* 0x000fe20000100800 */
[----:B------:R-:W-:-:S03]  /*8adb0*/  IADD3.X R8, R8, UR7, RZ, P2, !PT ;  /* 0x0000000708087c10 */ /* 0x000fc600097fe4ff */
[----:B------:R1:W-:Y:S04]  /*8adc0*/  LDGSTS.E [R2+0x3480], desc[UR14][R4.64], P0 ;  /* 0x0348000004027fae */ /* 0x0003e8000812184e */
[----:B------:R1:W-:Y:S04]  /*8add0*/  STL [R1+0x2e70], R16 ;  /* 0x002e701001007387 */ /* 0x0003e80000100800 */
[----:B------:R-:W-:Y:S01]  /*8ade0*/  STL [R1+0x2e74], R3 ;  /* 0x002e740301007387 */ /* 0x000fe20000100800 */
[----:B-1----:R-:W-:Y:S01]  /*8adf0*/  MOV R5, R16 ;  /* 0x0000001000057202 */ /* 0x002fe20000000f00 */
[----:B------:R-:W-:-:S02]  /*8ae00*/  IMAD.MOV.U32 R4, RZ, RZ, R15 ;  /* 0x000000ffff047224 */ /* 0x000fc400078e000f */
[----:B------:R-:W4:Y:S01]  /*8ae10*/  LDL.LU R16, [R1+0x2e40] ;  /* 0x002e400001107983 */ /* 0x000f220000300800 */
[----:B------:R-:W-:-:S03]  /*8ae20*/  IADD3 R10, P1, R10, UR16, RZ ;  /* 0x000000100a0a7c10 */ /* 0x000fc6000ff3e0ff */
[----:B------:R1:W-:Y:S01]  /*8ae30*/  STL [R1+0x2e68], R8 ;  /* 0x002e680801007387 */ /* 0x0003e20000100800 */
[----:B------:R-:W-:-:S03]  /*8ae40*/  IADD3 R6, P2, R6, UR16, RZ ;  /* 0x0000001006067c10 */ /* 0x000fc6000ff5e0ff */
[----:B------:R1:W-:Y:S04]  /*8ae50*/  LDGSTS.E [R2+0x3500], desc[UR14][R4.64], P0 ;  /* 0x0350000004027fae */ /* 0x0003e8000812184e */
[----:B------:R-:W4:Y:S01]  /*8ae60*/  LDL.LU R15, [R1+0x2d84] ;  /* 0x002d8400010f7983 */ /* 0x000f220000300800 */
[----:B-1----:R-:W-:Y:S01]  /*8ae70*/  IMAD.MOV.U32 R4, RZ, RZ, R3 ;  /* 0x000000ffff047224 */ /* 0x002fe200078e0003 */
[----:B------:R-:W-:Y:S02]  /*8ae80*/  MOV R5, R8 ;  /* 0x0000000800057202 */ /* 0x000fe40000000f00 */
[----:B------:R-:W4:Y:S04]  /*8ae90*/  LDL.LU R8, [R1+0x2d8c] ;  /* 0x002d8c0001087983 */ /* 0x000f280000300800 */
[----:B------:R-:W4:Y:S04]  /*8aea0*/  LDL.LU R3, [R1+0x2d7c] ;  /* 0x002d7c0001037983 */ /* 0x000f280000300800 */
[----:B------:R-:W-:Y:S04]  /*8aeb0*/  STL [R1+0x2e6c], R10 ;  /* 0x002e6c0a01007387 */ /* 0x000fe80000100800 */
[----:B------:R1:W-:Y:S02]  /*8aec0*/  LDGSTS.E [R2+0x3580], desc[UR14][R4.64], P0 ;  /* 0x0358000004027fae */ /* 0x0003e4000812184e */
[----:B-1----:R-:W-:Y:S01]  /*8aed0*/  IMAD.MOV.U32 R4, RZ, RZ, R10 ;  /* 0x000000ffff047224 */ /* 0x002fe200078e000a */
[----:B------:R-:W-:-:S02]  /*8aee0*/  IADD3.X R13, R13, UR7, RZ, P1, !PT ;  /* 0x000000070d0d7c10 */ /* 0x000fc40008ffe4ff */
        /* <DEDUP_REMOVED lines=8> */
[----:B------:R-:W-:Y:S01]  /*8af70*/  IMAD.MOV.U32 R4, RZ, RZ, R6 ;  /* 0x000000ffff047224 */ /* 0x000fe200078e0006 */
[----:B------:R-:W-:-:S02]  /*8af80*/  MOV R5, R12 ;  /* 0x0000000c00057202 */ /* 0x000fc40000000f00 */
[----:B-1----:R-:W4:Y:S04]  /*8af90*/  LDL.LU R12, [R1+0x2d74] ;  /* 0x002d7400010c7983 */ /* 0x002f280000300800 */
[----:B------:R-:W4:Y:S04]  /*8afa0*/  LDL.LU R6, [R1+0x2d6c] ;  /* 0x002d6c0001067983 */ /* 0x000f280000300800 */
[----:B------:R1:W-:Y:S01]  /*8afb0*/  LDGSTS.E [R2+0x3680], desc[UR14][R4.64], P0 ;  /* 0x0368000004027fae */ /* 0x0003e2000812184e */
[----:B------:R-:W-:-:S04]  /*8afc0*/  IADD3 R9, P1, R9, UR16, RZ ;  /* 0x0000001009097c10 */ /* 0x000fc8000ff3e0ff */
[----:B---3--:R-:W-:Y:S01]  /*8afd0*/  IADD3.X R14, R14, UR7, RZ, P1, !PT ;  /* 0x000000070e0e7c10 */ /* 0x008fe20008ffe4ff */
[----:B------:R-:W-:Y:S03]  /*8afe0*/  STL [R1+0x2e5c], R9 ;  /* 0x002e5c0901007387 */ /* 0x000fe60000100800 */
[----:B-1----:R-:W-:Y:S01]  /*8aff0*/  MOV R5, R14 ;  /* 0x0000000e00057202 */ /* 0x002fe20000000f00 */
[----:B------:R1:W-:Y:S01]  /*8b000*/  STL [R1+0x2e50], R14 ;  /* 0x002e500e01007387 */ /* 0x0003e20000100800 */
[----:B------:R-:W-:Y:S01]  /*8b010*/  IMAD.MOV.U32 R4, RZ, RZ, R9 ;  /* 0x000000ffff047224 */ /* 0x000fe200078e0009 */
[----:B------:R-:W-:Y:S02]  /*8b020*/  UISETP.GT.AND UP1, UPT, UR18, 0x11, UPT ;  /* 0x000000111200788c */ /* 0x000fe4000bf24270 */
[----:B-1----:R-:W3:Y:S04]  /*8b030*/  LDL.LU R14, [R1+0x2d68] ;  /* 0x002d6800010e7983 */ /* 0x002ee80000300800 */
[----:B------:R-:W3:Y:S01]  /*8b040*/  LDL.LU R9, [R1+0x2d60] ;  /* 0x002d600001097983 */ /* 0x000ee20000300800 */
[----:B------:R-:W-:-:S03]  /*8b050*/  USEL UR12, URZ, 0x4, !UP1 ;  /* 0x000000043f0c7887 */ /* 0x000fc6000c800000 */
[----:B------:R1:W-:Y:S01]  /*8b060*/  LDGSTS.E [R2+0x3700], desc[UR14][R4.64], P0 ;  /* 0x0370000004027fae */ /* 0x0003e2000812184e */
[----:B------:R-:W-:-:S06]  /*8b070*/  USEL UR12, UR12, URZ, !UP0 ;  /* 0x0000003f0c0c7287 */ /* 0x000fcc000c000000 */
[----:B------:R-:W-:Y:S02]  /*8b080*/  ISETP.NE.U32.AND P1, PT, RZ, UR12, PT ;  /* 0x0000000cff007c0c */ /* 0x000fe4000bf25070 */
[----:B--2---:R-:W-:Y:S02]  /*8b090*/  IADD3 R7, P2, R7, UR16, RZ ;  /* 0x0000001007077c10 */ /* 0x004fe4000ff5e0ff */
[----:B----4-:R-:W-:-:S03]  /*8b0a0*/  IADD3 R11, P3, R11, UR16, RZ ;  /* 0x000000100b0b7c10 */ /* 0x010fc6000ff7e0ff */
[----:B-1----:R-:W-:Y:S01]  /*8b0b0*/  IMAD.MOV.U32 R4, RZ, RZ, R7 ;  /* 0x000000ffff047224 */ /* 0x002fe200078e0007 */
[----:B------:R1:W-:Y:S01]  /*8b0c0*/  STL [R1+0x2e54], R7 ;  /* 0x002e540701007387 */ /* 0x0003e20000100800 */
[----:B------:R-:W-:-:S04]  /*8b0d0*/  IADD3.X R16, R16, UR7, RZ, P2, !PT ;  /* 0x0000000710107c10 */ /* 0x000fc800097fe4ff */
[----:B------:R-:W-:Y:S01]  /*8b0e0*/  MOV R5, R16 ;  /* 0x0000001000057202 */ /* 0x000fe20000000f00 */
[----:B------:R-:W-:Y:S04]  /*8b0f0*/  STL [R1+0x2e40], R16 ;  /* 0x002e401001007387 */ /* 0x000fe80000100800 */
[----:B------:R2:W-:Y:S01]  /*8b100*/  STL [R1+0x2d88], R11 ;  /* 0x002d880b01007387 */ /* 0x0005e20000100800 */
[----:B------:R-:W-:-:S03]  /*8b110*/  IADD3.X R15, R15, UR7, RZ, P3, !PT ;  /* 0x000000070f0f7c10 */ /* 0x000fc60009ffe4ff */
[----:B------:R4:W-:Y:S04]  /*8b120*/  LDGSTS.E [R2+0x3780], desc[UR14][R4.64], P0 ;  /* 0x0378000004027fae */ /* 0x0009e8000812184e */
[----:B------:R-:W3:Y:S04]  /*8b130*/  LDL.LU R17, [R1+0x2d64] ;  /* 0x002d640001117983 */ /* 0x000ee80000300800 */
[----:B------:R-:W-:Y:S01]  /*8b140*/  STL [R1+0x2d84], R15 ;  /* 0x002d840f01007387 */ /* 0x000fe20000100800 */
[----:B------:R-:W-:-:S03]  /*8b150*/  IADD3 R8, P0, R8, UR16, RZ ;  /* 0x0000001008087c10 */ /* 0x000fc6000ff1e0ff */
[----:B-1----:R-:W3:Y:S01]  /*8b160*/  LDL.LU R7, [R1+0x2d5c] ;  /* 0x002d5c0001077983 */ /* 0x002ee20000300800 */
[----:B----4-:R-:W-:Y:S01]  /*8b170*/  IMAD.MOV.U32 R4, RZ, RZ, R11 ;  /* 0x000000ffff047224 */ /* 0x010fe200078e000b */
[----:B------:R-:W-:Y:S02]  /*8b180*/  MOV R5, R15 ;  /* 0x0000000f00057202 */ /* 0x000fe40000000f00 */
[----:B------:R-:W4:Y:S01]  /*8b190*/  LDL.LU R18, [R1+0x2d58] ;  /* 0x002d580001127983 */ /* 0x000f220000300800 */
[----:B------:R-:W-:-:S03]  /*8b1a0*/  IADD3 R3, P2, R3, UR16, RZ ;  /* 0x0000001003037c10 */ /* 0x000fc6000ff5e0ff */
[----:B--2---:R-:W2:Y:S04]  /*8b1b0*/  LDL.LU R11, [R1+0x2d50] ;  /* 0x002d5000010b7983 */ /* 0x004ea80000300800 */
[----:B------:R1:W-:Y:S04]  /*8b1c0*/  STL [R1+0x2d8c], R8 ;  /* 0x002d8c0801007387 */ /* 0x0003e80000100800 */
[----:B------:R1:W-:Y:S02]  /*8b1d0*/  LDGSTS.E [R2+0x4400], desc[UR14][R4.64], P1 ;  /* 0x0440000004027fae */ /* 0x0003e4000892184e */
[----:B-1----:R-:W-:Y:S01]  /*8b1e0*/  IMAD.MOV.U32 R4, RZ, RZ, R8 ;  /* 0x000000ffff047224 */ /* 0x002fe200078e0008 */
[----:B------:R-:W-:-:S05]  /*8b1f0*/  IADD3.X R13, R13, UR7, RZ, P0, !PT ;  /* 0x000000070d0d7c10 */ /* 0x000fca00087fe4ff */
[----:B------:R1:W-:Y:S01]  /*8b200*/  STL [R1+0x2d78], R13 ;  /* 0x002d780d01007387 */ /* 0x0003e20000100800 */
[----:B------:R-:W-:-:S03]  /*8b210*/  IADD3.X R10, R10, UR7, RZ, P2, !PT ;  /* 0x000000070a0a7c10 */ /* 0x000fc600097fe4ff */
[----:B------:R1:W-:Y:S01]  /*8b220*/  STL [R1+0x2d7c], R3 ;  /* 0x002d7c0301007387 */ /* 0x0003e20000100800 */
[----:B------:R-:W-:-:S03]  /*8b230*/  MOV R5, R13 ;  /* 0x0000000d00057202 */ /* 0x000fc60000000f00 */
[----:B------:R-:W2:Y:S04]  /*8b240*/  LDL.LU R8, [R1+0x2d54] ;  /* 0x002d540001087983 */ /* 0x000ea80000300800 */
[----:B------:R1:W-:Y:S04]  /*8b250*/  STL [R1+0x2d70], R10 ;  /* 0x002d700a01007387 */ /* 0x0003e80000100800 */
[----:B-1----:R-:W2:Y:S01]  /*8b260*/  LDL.LU R13, [R1+0x199c] ;  /* 0x00199c00010d7983 */ /* 0x002ea20000300800 */
[----:B------:R-:W-:Y:S02]  /*8b270*/  IADD3 R12, P0, R12, UR16, RZ ;  /* 0x000000100c0c7c10 */ /* 0x000fe4000ff1e0ff */
[----:B------:R-:W-:Y:S01]  /*8b280*/  IADD3 R6, P2, R6, UR16, RZ ;  /* 0x0000001006067c10 */ /* 0x000fe2000ff5e0ff */
[----:B------:R1:W-:Y:S02]  /*8b290*/  LDGSTS.E [R2+0x4480], desc[UR14][R4.64], P1 ;  /* 0x0448000004027fae */ /* 0x0003e4000892184e */
[----:B-1----:R-:W-:Y:S01]  /*8b2a0*/  IMAD.MOV.U32 R4, RZ, RZ, R3 ;  /* 0x000000ffff047224 */ /* 0x002fe200078e0003 */
[----:B------:R-:W-:Y:S01]  /*8b2b0*/  MOV R5, R10 ;  /* 0x0000000a00057202 */ /* 0x000fe20000000f00 */
[----:B------:R-:W2:Y:S04]  /*8b2c0*/  LDL.LU R3, [R1+0x1a64] ;  /* 0x001a640001037983 */ /* 0x000ea80000300800 */
[----:B------:R-:W2:Y:S01]  /*8b2d0*/  LDL.LU R10, [R1+0x1a6c] ;  /* 0x001a6c00010a7983 */ /* 0x000ea20000300800 */
[----:B---3--:R-:W-:-:S03]  /*8b2e0*/  IADD3.X R14, R14, UR7, RZ, P0, !PT ;  /* 0x000000070e0e7c10 */ /* 0x008fc600087fe4ff */
[----:B------:R-:W-:Y:S01]  /*8b2f0*/  STL [R1+0x2d74], R12 ;  /* 0x002d740c01007387 */ /* 0x000fe20000100800 */
[----:B------:R-:W-:-:S03]  /*8b300*/  IADD3.X R9, R9, UR7, RZ, P2, !PT ;  /* 0x0000000709097c10 */ /* 0x000fc600097fe4ff */
[----:B------:R1:W-:Y:S04]  /*8b310*/  STL [R1+0x2d68], R14 ;  /* 0x002d680e01007387 */ /* 0x0003e80000100800 */
[----:B------:R-:W-:Y:S04]  /*8b320*/  STL [R1+0x2d6c], R6 ;  /* 0x002d6c0601007387 */ /* 0x000fe80000100800 */
[----:B------:R-:W3:Y:S04]  /*8b330*/  LDL.LU R16, [R1+0x1a60] ;  /* 0x001a600001107983 */ /* 0x000ee80000300800 */
[----:B------:R1:W-:Y:S04]  /*8b340*/  STL [R1+0x2d60], R9 ;  /* 0x002d600901007387 */ /* 0x0003e80000100800 */
[----:B------:R-:W3:Y:S04]  /*8b350*/  LDL.LU R15, [R1+0x1a68] ;  /* 0x001a6800010f7983 */ /* 0x000ee80000300800 */
[----:B------:R1:W-:Y:S02]  /*8b360*/  LDGSTS.E [R2+0x4500], desc[UR14][R4.64], P1 ;  /* 0x0450000004027fae */ /* 0x0003e4000892184e */
[----:B-1----:R-:W-:Y:S01]  /*8b370*/  IMAD.MOV.U32 R4, RZ, RZ, R12 ;  /* 0x000000ffff047224 */ /* 0x002fe200078e000c */
[----:B------:R-:W-:-:S02]  /*8b380*/  MOV R5, R14 ;  /* 0x0000000e00057202 */ /* 0x000fc40000000f00 */
[----:B------:R-:W3:Y:S04]  /*8b390*/  LDL.LU R14, [R1+0x1a70] ;  /* 0x001a7000010e7983 */ /* 0x000ee80000300800 */
[----:B------:R1:W-:Y:S02]  /*8b3a0*/  LDGSTS.E [R2+0x4580], desc[UR14][R4.64], P1 ;  /* 0x0458000004027fae */ /* 0x0003e4000892184e */
[----:B-1----:R-:W-:Y:S02]  /*8b3b0*/  MOV R5, R9 ;  /* 0x0000000900057202 */ /* 0x002fe40000000f00 */
[----:B------:R-:W3:Y:S01]  /*8b3c0*/  LDL.LU R9, [R1+0x1a74] ;  /* 0x001a740001097983 */ /* 0x000ee20000300800 */
[----:B------:R-:W-:-:S03]  /*8b3d0*/  IMAD.MOV.U32 R4, RZ, RZ, R6 ;  /* 0x000000ffff047224 */ /* 0x000fc600078e0006 */
[----:B------:R-:W3:Y:S04]  /*8b3e0*/  LDL.LU R12, [R1+0x1a78] ;  /* 0x001a7800010c7983 */ /* 0x000ee80000300800 */
[----:B------:R-:W3:Y:S01]  /*8b3f0*/  LDL.LU R6, [R1+0x1a7c] ;  /* 0x001a7c0001067983 */ /* 0x000ee20000300800 */
[----:B------:R-:W-:-:S03]  /*8b400*/  IADD3 R17, P0, R17, UR16, RZ ;  /* 0x0000001011117c10 */ /* 0x000fc6000ff1e0ff */
[----:B------:R1:W-:Y:S01]  /*8b410*/  LDGSTS.E [R2+0x4600], desc[UR14][R4.64], P1 ;  /* 0x0460000004027fae */ /* 0x0003e2000892184e */
[----:B------:R-:W-:Y:S02]  /*8b420*/  IADD3 R7, P2, R7, UR16, RZ ;  /* 0x0000001007077c10 */ /* 0x000fe4000ff5e0ff */
[----:B----4-:R-:W-:Y:S01]  /*8b430*/  IADD3.X R18, R18, UR7, RZ, P0, !PT ;  /* 0x0000000712127c10 */ /* 0x010fe200087fe4ff */
[----:B-1----:R-:W-:-:S03]  /*8b440*/  IMAD.MOV.U32 R4, RZ, RZ, R17 ;  /* 0x000000ffff047224 */ /* 0x002fc600078e0011 */
[----:B------:R-:W-:Y:S02]  /*8b450*/  MOV R5, R18 ;  /* 0x0000001200057202 */ /* 0x000fe40000000f00 */
[----:B--2---:R-:W-:Y:S01]  /*8b460*/  IADD3.X R11, R11, UR7, RZ, P2, !PT ;  /* 0x000000070b0b7c10 */ /* 0x004fe200097fe4ff */
[----:B------:R-:W-:Y:S04]  /*8b470*/  STL [R1+0x2d64], R17 ;  /* 0x002d641101007387 */ /* 0x000fe80000100800 */
[----:B------:R1:W-:Y:S04]  /*8b480*/  LDGSTS.E [R2+0x4680], desc[UR14][R4.64], P1 ;  /* 0x0468000004027fae */ /* 0x0003e8000892184e */
[----:B------:R-:W-:Y:S04]  /*8b490*/  STL [R1+0x2d58], R18 ;  /* 0x002d581201007387 */ /* 0x000fe80000100800 */
[----:B------:R-:W-:Y:S01]  /*8b4a0*/  STL [R1+0x2d5c], R7 ;  /* 0x002d5c0701007387 */ /* 0x000fe20000100800 */
[----:B-1----:R-:W-:Y:S01]  /*8b4b0*/  IMAD.MOV.U32 R4, RZ, RZ, R7 ;  /* 0x000000ffff047224 */ /* 0x002fe200078e0007 */
[----:B------:R-:W-:-:S02]  /*8b4c0*/  MOV R5, R11 ;  /* 0x0000000b00057202 */ /* 0x000fc40000000f00 */
[----:B------:R1:W-:Y:S04]  /*8b4d0*/  STL [R1+0x2d50], R11 ;  /* 0x002d500b01007387 */ /* 0x0003e80000100800 */
[----:B------:R2:W-:Y:S04]  /*8b4e0*/  LDGSTS.E [R2+0x4700], desc[UR14][R4.64], P1 ;  /* 0x0470000004027fae */ /* 0x0005e8000892184e */
[----:B-1----:R-:W4:Y:S04]  /*8b4f0*/  LDL.LU R11, [R1+0x1a84] ;  /* 0x001a8400010b7983 */ /* 0x002f280000300800 */
[----:B------:R-:W4:Y:S01]  /*8b500*/  LDL.LU R7, [R1+0x1a8c] ;  /* 0x001a8c0001077983 */ /* 0x000f220000300800 */
[----:B------:R-:W-:-:S04]  /*8b510*/  UISETP.GT.AND UP1, UPT, UR18, 0x15, UPT ;  /* 0x000000151200788c */ /* 0x000fc8000bf24270 */
[----:B------:R-:W-:-:S04]  /*8b520*/  USEL UR12, URZ, 0x4, !UP1 ;  /* 0x000000043f0c7887 */ /* 0x000fc8000c800000 */
[----:B------:R-:W-:Y:S01]  /*8b530*/  USEL UR12, UR12, URZ, !UP0 ;  /* 0x0000003f0c0c7287 */ /* 0x000fe2000c000000 */
[----:B------:R-:W-:-:S04]  /*8b540*/  IADD3 R8, P0, R8, UR16, RZ ;  /* 0x0000001008087c10 */ /* 0x000fc8000ff1e0ff */
[----:B------:R-:W-:Y:S01]  /*8b550*/  IADD3.X R13, R13, UR7, RZ, P0, !PT ;  /* 0x000000070d0d7c10 */ /* 0x000fe200087fe4ff */
[----:B------:R-:W-:Y:S03]  /*8b560*/  STL [R1+0x2d54], R8 ;  /* 0x002d540801007387 */ /* 0x000fe60000100800 */
[----:B--2---:R-:W-:Y:S01]  /*8b570*/  MOV R5, R13 ;  /* 0x0000000d00057202 */ /* 0x004fe20000000f00 */
[----:B------:R1:W-:Y:S01]  /*8b580*/  STL [R1+0x199c], R13 ;  /* 0x00199c0d01007387 */ /* 0x0003e20000100800 */
[----:B------:R-:W-:Y:S01]  /*8b590*/  IMAD.MOV.U32 R4, RZ, RZ, R8 ;  /* 0x000000ffff047224 */ /* 0x000fe200078e0008 */
[----:B------:R-:W-:-:S04]  /*8b5a0*/  ISETP.NE.U32.AND P0, PT, RZ, UR12, PT ;  /* 0x0000000cff007c0c */ /* 0x000fc8000bf05070 */
[----:B------:R2:W-:Y:S04]  /*8b5b0*/  LDGSTS.E [R2+0x4780], desc[UR14][R4.64], P1 ;  /* 0x0478000004027fae */ /* 0x0005e8000892184e */
[----:B-1----:R-:W4:Y:S04]  /*8b5c0*/  LDL.LU R13, [R1+0x1a80] ;  /* 0x001a8000010d7983 */ /* 0x002f280000300800 */
[----:B------:R-:W4:Y:S01]  /*8b5d0*/  LDL.LU R8, [R1+0x1a88] ;  /* 0x001a880001087983 */ /* 0x000f220000300800 */
[----:B------:R-:W-:Y:S02]  /*8b5e0*/  IADD3 R3, P1, R3, UR16, RZ ;  /* 0x0000001003037c10 */ /* 0x000fe4000ff3e0ff */
[----:B------:R-:W-:-:S03]  /*8b5f0*/  IADD3 R10, P2, R10, UR16, RZ ;  /* 0x000000100a0a7c10 */ /* 0x000fc6000ff5e0ff */
[----:B------:R1:W-:Y:S01]  /*8b600*/  STL [R1+0x1a64], R3 ;  /* 0x001a640301007387 */ /* 0x0003e20000100800 */
[----:B--2---:R-:W-:Y:S01]  /*8b610*/  IMAD.MOV.U32 R4, RZ, RZ, R3 ;  /* 0x000000ffff047224 */ /* 0x004fe200078e0003 */
[----:B---3--:R-:W-:-:S04]  /*8b620*/  IADD3.X R16, R16, UR7, RZ, P1, !PT ;  /* 0x0000000710107c10 */ /* 0x008fc80008ffe4ff */
        /* <DEDUP_REMOVED lines=14> */
[----:B------:R1:W-:Y:S02]  /*8b710*/  STL [R1+0x1a74], R9 ;  /* 0x001a740901007387 */ /* 0x0003e40000100800 */
[----:B-1----:R-:W-:Y:S01]  /*8b720*/  IMAD.MOV.U32 R4, RZ, RZ, R9 ;  /* 0x000000ffff047224 */ /* 0x002fe200078e0009 */
[----:B------:R-:W-:Y:S01]  /*8b730*/  IADD3.X R12, R12, UR7, RZ, P2, !PT ;  /* 0x000000070c0c7c10 */ /* 0x000fe200097fe4ff */
[----:B------:R-:W-:Y:S04]  /*8b740*/  STL [R1+0x1a70], R14 ;  /* 0x001a700e01007387 */ /* 0x000fe80000100800 */
[----:B------:R-:W-:Y:S04]  /*8b750*/  STL [R1+0x1a7c], R6 ;  /* 0x001a7c0601007387 */ /* 0x000fe80000100800 */
[----:B------:R-:W2:Y:S01]  /*8b760*/  LDL.LU R9, [R1+0x1a9c] ;  /* 0x001a9c0001097983 */ /* 0x000ea20000300800 */
[----:B------:R-:W-:-:S03]  /*8b770*/  MOV R5, R14 ;  /* 0x0000000e00057202 */ /* 0x000fc60000000f00 */
[----:B------:R1:W-:Y:S04]  /*8b780*/  STL [R1+0x1a78], R12 ;  /* 0x001a780c01007387 */ /* 0x0003e80000100800 */
[----:B------:R-:W2:Y:S04]  /*8b790*/  LDL.LU R17, [R1+0x1b64] ;  /* 0x001b640001117983 */ /* 0x000ea80000300800 */
[----:B------:R-:W2:Y:S04]  /*8b7a0*/  LDL.LU R16, [R1+0x1a98] ;  /* 0x001a980001107983 */ /* 0x000ea80000300800 */
[----:B------:R1:W-:Y:S04]  /*8b7b0*/  LDGSTS.E [R2+0x5500], desc[UR14][R4.64], P0 ;  /* 0x0550000004027fae */ /* 0x0003e8000812184e */
[----:B------:R-:W2:Y:S01]  /*8b7c0*/  LDL.LU R18, [R1+0x1b60] ;  /* 0x001b600001127983 */ /* 0x000ea20000300800 */
[----:B-1----:R-:W-:Y:S01]  /*8b7d0*/  IMAD.MOV.U32 R4, RZ, RZ, R6 ;  /* 0x000000ffff047224 */ /* 0x002fe200078e0006 */
[----:B------:R-:W-:-:S02]  /*8b7e0*/  MOV R5, R12 ;  /* 0x0000000c00057202 */ /* 0x000fc40000000f00 */
[----:B------:R-:W2:Y:S04]  /*8b7f0*/  LDL.LU R12, [R1+0x1b6c] ;  /* 0x001b6c00010c7983 */ /* 0x000ea80000300800 */
[----:B------:R-:W2:Y:S01]  /*8b800*/  LDL.LU R6, [R1+0x1b74] ;  /* 0x001b740001067983 */ /* 0x000ea20000300800 */
[----:B----4-:R-:W-:-:S03]  /*8b810*/  IADD3 R11, P1, R11, UR16, RZ ;  /* 0x000000100b0b7c10 */ /* 0x010fc6000ff3e0ff */
[----:B------:R1:W-:Y:S01]  /*8b820*/  LDGSTS.E [R2+0x5580], desc[UR14][R4.64], P0 ;  /* 0x0558000004027fae */ /* 0x0003e2000812184e */
[----:B------:R-:W-:-:S03]  /*8b830*/  IADD3 R7, P2, R7, UR16, RZ ;  /* 0x0000001007077c10 */ /* 0x000fc6000ff5e0ff */
[----:B------:R-:W-:Y:S01]  /*8b840*/  STL [R1+0x1a84], R11 ;  /* 0x001a840b01007387 */ /* 0x000fe20000100800 */
[----:B-1----:R-:W-:Y:S01]  /*8b850*/  IMAD.MOV.U32 R4, RZ, RZ, R11 ;  /* 0x000000ffff047224 */ /* 0x002fe200078e000b */
[----:B------:R-:W-:Y:S02]  /*8b860*/  IADD3.X R13, R13, UR7, RZ, P1, !PT ;  /* 0x000000070d0d7c10 */ /* 0x000fe40008ffe4ff */
[----:B------:R-:W-:-:S03]  /*8b870*/  IADD3.X R8, R8, UR7, RZ, P2, !PT ;  /* 0x0000000708087c10 */ /* 0x000fc600097fe4ff */
[----:B------:R1:W-:Y:S01]  /*8b880*/  STL [R1+0x1a80], R13 ;  /* 0x001a800d01007387 */ /* 0x0003e20000100800 */
[----:B------:R-:W-:-:S03]  /*8b890*/  MOV R5, R13 ;  /* 0x0000000d00057202 */ /* 0x000fc60000000f00 */
[----:B------:R-:W-:Y:S04]  /*8b8a0*/  STL [R1+0x1a8c], R7 ;  /* 0x001a8c0701007387 */ /* 0x000fe80000100800 */
[----:B------:R4:W-:Y:S04]  /*8b8b0*/  LDGSTS.E [R2+0x5600], desc[UR14][R4.64], P0 ;  /* 0x0560000004027fae */ /* 0x0009e8000812184e */
[----:B-1----:R-:W2:Y:S04]  /*8b8c0*/  LDL.LU R13, [R1+0x1b68] ;  /* 0x001b6800010d7983 */ /* 0x002ea80000300800 */
[----:B------:R1:W-:Y:S04]  /*8b8d0*/  STL [R1+0x1a88], R8 ;  /* 0x001a880801007387 */ /* 0x0003e80000100800 */
[----:B------:R-:W2:Y:S01]  /*8b8e0*/  LDL.LU R11, [R1+0x1b70] ;  /* 0x001b7000010b7983 */ /* 0x000ea20000300800 */
[----:B----4-:R-:W-:Y:S01]  /*8b8f0*/  MOV R5, R8 ;  /* 0x0000000800057202 */ /* 0x010fe20000000f00 */
        /* <DEDUP_REMOVED lines=19> */
[----:B------:R-:W-:-:S05]  /*8ba30*/  IADD3 R9, P2, R9, UR16, RZ ;  /* 0x0000001009097c10 */ /* 0x000fca000ff5e0ff */
        /* <DEDUP_REMOVED lines=13> */
[----:B------:R-:W-:Y:S01]  /*8bb10*/  IMAD.MOV.U32 R4, RZ, RZ, R17 ;  /* 0x000000ffff047224 */ /* 0x000fe200078e0011 */
[----:B------:R-:W-:Y:S01]  /*8bb20*/  MOV R5, R18 ;  /* 0x0000001200057202 */ /* 0x000fe20000000f00 */
[----:B------:R-:W2:Y:S04]  /*8bb30*/  LDL.LU R9, [R1+0x1b90] ;  /* 0x001b900001097983 */ /* 0x000ea80000300800 */
        /* <DEDUP_REMOVED lines=8> */
[----:B------:R-:W2:Y:S04]  /*8bbc0*/  LDL.LU R12, [R1+0x1b9c] ;  /* 0x001b9c00010c7983 */ /* 0x000ea80000300800 */
[----:B------:R4:W-:Y:S04]  /*8bbd0*/  STL [R1+0x1b70], R11 ;  /* 0x001b700b01007387 */ /* 0x0009e80000100800 */
[----:B-1----:R-:W2:Y:S01]  /*8bbe0*/  LDL.LU R13, [R1+0x1b98] ;  /* 0x001b9800010d7983 */ /* 0x002ea20000300800 */
[----:B----4-:R-:W-:-:S03]  /*8bbf0*/  IADD3 R8, P0, R8, UR16, RZ ;  /* 0x0000001008087c10 */ /* 0x010fc6000ff1e0ff */
        /* <DEDUP_REMOVED lines=28> */
[----:B------:R-:W-:-:S03]  /*8bdc0*/  IADD3.X R9, R9, UR7, RZ, P2, !PT ;  /* 0x0000000709097c10 */ /* 0x000fc600097fe4ff */
[----:B------:R-:W-:Y:S01]  /*8bdd0*/  STL [R1+0x1b94], R3 ;  /* 0x001b940301007387 */ /* 0x000fe20000100800 */
[----:B-1----:R-:W-:Y:S01]  /*8bde0*/  MOV R5, R16 ;  /* 0x0000001000057202 */ /* 0x002fe20000000f00 */
[----:B------:R-:W-:Y:S02]  /*8bdf0*/  IMAD.MOV.U32 R4, RZ, RZ, R10 ;  /* 0x000000ffff047224 */ /* 0x000fe400078e000a */
[----:B------:R-:W2:Y:S04]  /*8be00*/  LDL.LU R16, [R1+0x1c70] ;  /* 0x001c700001107983 */ /* 0x000ea80000300800 */
[----:B------:R1:W-:Y:S04]  /*8be10*/  LDGSTS.E [R2+0x6680], desc[UR14][R4.64], P1 ;  /* 0x0668000004027fae */ /* 0x0003e8000892184e */
[----:B------:R1:W-:Y:S04]  /*8be20*/  STL [R1+0x1b90], R9 ;  /* 0x001b900901007387 */ /* 0x0003e80000100800 */
[----:B------:R-:W2:Y:S01]  /*8be30*/  LDL.LU R10, [R1+0x1c78] ;  /* 0x001c7800010a7983 */ /* 0x000ea20000300800 */
[----:B-1----:R-:W-:Y:S01]  /*8be40*/  IMAD.MOV.U32 R4, RZ, RZ, R3 ;  /* 0x000000ffff047224 */ /* 0x002fe200078e0003 */
[----:B------:R-:W-:-:S02]  /*8be50*/  MOV R5, R9 ;  /* 0x0000000900057202 */ /* 0x000fc40000000f00 */
[----:B------:R-:W2:Y:S04]  /*8be60*/  LDL.LU R9, [R1+0x1c84] ;  /* 0x001c840001097983 */ /* 0x000ea80000300800 */
[----:B------:R-:W2:Y:S04]  /*8be70*/  LDL.LU R3, [R1+0x1c8c] ;  /* 0x001c8c0001037983 */ /* 0x000ea80000300800 */
        /* <DEDUP_REMOVED lines=8> */
[----:B-1----:R-:W2:Y:S04]  /*8bf00*/  LDL.LU R13, [R1+0x1c80] ;  /* 0x001c8000010d7983 */ /* 0x002ea80000300800 */
[----:B------:R-:W2:Y:S01]  /*8bf10*/  LDL.LU R12, [R1+0x1c88] ;  /* 0x001c8800010c7983 */ /* 0x000ea20000300800 */
[----:B----4-:R-:W-:Y:S02]  /*8bf20*/  IADD3 R11, P1, R11, UR16, RZ ;  /* 0x000000100b0b7c10 */ /* 0x010fe4000ff3e0ff */
        /* <DEDUP_REMOVED lines=18> */
[----:B------:R-:W-:Y:S01]  /*8c050*/  IADD3.X R16, R16, UR7, RZ, P1, !PT ;  /* 0x0000000710107c10 */ /* 0x000fe20008ffe4ff */
[----:B--2---:R-:W-:Y:S01]  /*8c060*/  IMAD.MOV.U32 R4, RZ, RZ, R6 ;  /* 0x000000ffff047224 */ /* 0x004fe200078e0006 */
[----:B------:R-:W-:Y:S01]  /*8c070*/  MOV R5, R8 ;  /* 0x0000000800057202 */ /* 0x000fe20000000f00 */
[----:B----4-:R-:W2:Y:S04]  /*8c080*/  LDL.LU R6, [R1+0x1c9c] ;  /* 0x001c9c0001067983 */ /* 0x010ea80000300800 */
        /* <DEDUP_REMOVED lines=84> */
[----:B------:R-:W2:Y:S04]  /*8c5d0*/  LDL.LU R9, [R1+0x1e6c] ;  /* 0x001e6c0001097983 */ /* 0x000ea80000300800 */
[----:B------:R-:W-:Y:S01]  /*8c5e0*/  STL [R1+0x1d7c], R12 ;  /* 0x001d7c0c01007387 */ /* 0x000fe20000100800 */
[----:B---3--:R-:W-:-:S03]  /*8c5f0*/  IADD3.X R14, R14, UR7, RZ, P0, !PT ;  /* 0x000000070e0e7c10 */ /* 0x008fc600087fe4ff */
[----:B------:R1:W-:Y:S01]  /*8c600*/  LDGSTS.E [R2+0x8500], desc[UR14][R4.64], P1 ;  /* 0x0850000004027fae */ /* 0x0003e2000892184e */
[----:B------:R-:W-:-:S03]  /*8c610*/  IADD3.X R11, R11, UR7, RZ, P2, !PT ;  /* 0x000000070b0b7c10 */ /* 0x000fc600097fe4ff */
[----:B------:R3:W-:Y:S04]  /*8c620*/  STL [R1+0x1d78], R14 ;  /* 0x001d780e01007387 */ /* 0x0007e80000100800 */
[----:B------:R-:W-:Y:S04]  /*8c630*/  STL [R1+0x1d84], R3 ;  /* 0x001d840301007387 */ /* 0x000fe80000100800 */
[----:B------:R-:W2:Y:S04]  /*8c640*/  LDL.LU R16, [R1+0x1e60] ;  /* 0x001e600001107983 */ /* 0x000ea80000300800 */
[----:B------:R3:W-:Y:S04]  /*8c650*/  STL [R1+0x1d80], R11 ;  /* 0x001d800b01007387 */ /* 0x0007e80000100800 */
[----:B------:R-:W2:Y:S01]  /*8c660*/  LDL.LU R15, [R1+0x1e68] ;  /* 0x001e6800010f7983 */ /* 0x000ea20000300800 */
[----:B-1----:R-:W-:Y:S01]  /*8c670*/  IMAD.MOV.U32 R4, RZ, RZ, R12 ;  /* 0x000000ffff047224 */ /* 0x002fe200078e000c */
[----:B------:R-:W-:-:S02]  /*8c680*/  MOV R5, R14 ;  /* 0x0000000e00057202 */ /* 0x000fc40000000f00 */
[----:B---3--:R-:W3:Y:S04]  /*8c690*/  LDL.LU R14, [R1+0x1e70] ;  /* 0x001e7000010e7983 */ /* 0x008ee80000300800 */
[----:B------:R1:W-:Y:S02]  /*8c6a0*/  LDGSTS.E [R2+0x8580], desc[UR14][R4.64], P1 ;  /* 0x0858000004027fae */ /* 0x0003e4000892184e */
[----:B-1----:R-:W-:Y:S02]  /*8c6b0*/  MOV R5, R11 ;  /* 0x0000000b00057202 */ /* 0x002fe40000000f00 */
[----:B------:R-:W3:Y:S01]  /*8c6c0*/  LDL.LU R11, [R1+0x1e74] ;  /* 0x001e7400010b7983 */ /* 0x000ee20000300800 */
[----:B------:R-:W-:-:S03]  /*8c6d0*/  IMAD.MOV.U32 R4, RZ, RZ, R3 ;  /* 0x000000ffff047224 */ /* 0x000fc600078e0003 */
[----:B------:R-:W3:Y:S04]  /*8c6e0*/  LDL.LU R12, [R1+0x1e78] ;  /* 0x001e7800010c7983 */ /* 0x000ee80000300800 */
[----:B------:R-:W3:Y:S04]  /*8c6f0*/  LDL.LU R3, [R1+0x1e7c] ;  /* 0x001e7c0001037983 */ /* 0x000ee80000300800 */
[----:B------:R1:W-:Y:S01]  /*8c700*/  LDGSTS.E [R2+0x8600], desc[UR14][R4.64], P1 ;  /* 0x0860000004027fae */ /* 0x0003e2000892184e */
[----:B------:R-:W-:-:S05]  /*8c710*/  IADD3 R17, P0, R17, UR16, RZ ;  /* 0x0000001011117c10 */ /* 0x000fca000ff1e0ff */
[----:B-1----:R-:W-:Y:S01]  /*8c720*/  IMAD.MOV.U32 R4, RZ, RZ, R17 ;  /* 0x000000ffff047224 */ /* 0x002fe200078e0011 */
[----:B------:R-:W-:Y:S02]  /*8c730*/  IADD3 R6, P2, R6, UR16, RZ ;  /* 0x0000001006067c10 */ /* 0x000fe4000ff5e0ff */
[----:B----4-:R-:W-:-:S04]  /*8c740*/  IADD3.X R18, R18, UR7, RZ, P0, !PT ;  /* 0x0000000712127c10 */ /* 0x010fc800087fe4ff */
        /* <DEDUP_REMOVED lines=29> */
[----:B------:R-:W-:-:S04]  /*8c920*/  IADD3.X R16, R16, UR7, RZ, P1, !PT ;  /* 0x0000000710107c10 */ /* 0x000fc80008ffe4ff */
[----:B------:R-:W-:Y:S01]  /*8c930*/  MOV R5, R16 ;  /* 0x0000001000057202 */ /* 0x000fe20000000f00 */
[----:B------:R-:W-:Y:S01]  /*8c940*/  STL [R1+0x1e60], R16 ;  /* 0x001e601001007387 */ /* 0x000fe20000100800 */
[----:B------:R-:W-:-:S03]  /*8c950*/  IADD3.X R15, R15, UR7, RZ, P2, !PT ;  /* 0x000000070f0f7c10 */ /* 0x000fc600097fe4ff */
[----:B------:R2:W-:Y:S04]  /*8c960*/  STL [R1+0x1e6c], R9 ;  /* 0x001e6c0901007387 */ /* 0x0005e80000100800 */
[----:B-1----:R-:W4:Y:S04]  /*8c970*/  LDL.LU R7, [R1+0x1e94] ;  /* 0x001e940001077983 */ /* 0x002f280000300800 */
[----:B------:R1:W-:Y:S04]  /*8c980*/  LDGSTS.E [R2+0x9400], desc[UR14][R4.64], P0 ;  /* 0x0940000004027fae */ /* 0x0003e8000812184e */
[----:B------:R-:W-:Y:S01]  /*8c990*/  STL [R1+0x1e68], R15 ;  /* 0x001e680f01007387 */ /* 0x000fe20000100800 */
[----:B-1----:R-:W-:-:S03]  /*8c9a0*/  IMAD.MOV.U32 R4, RZ, RZ, R9 ;  /* 0x000000ffff047224 */ /* 0x002fc600078e0009 */
[----:B--2---:R-:W2:Y:S01]  /*8c9b0*/  LDL.LU R9, [R1+0x1e90] ;  /* 0x001e900001097983 */ /* 0x004ea20000300800 */
[----:B---3--:R-:W-:Y:S02]  /*8c9c0*/  IADD3 R11, P1, R11, UR16, RZ ;  /* 0x000000100b0b7c10 */ /* 0x008fe4000ff3e0ff */
[----:B------:R-:W-:Y:S02]  /*8c9d0*/  MOV R5, R15 ;  /* 0x0000000f00057202 */ /* 0x000fe40000000f00 */
[----:B------:R-:W-:Y:S02]  /*8c9e0*/  IADD3.X R14, R14, UR7, RZ, P1, !PT ;  /* 0x000000070e0e7c10 */ /* 0x000fe40008ffe4ff */
[----:B------:R-:W-:Y:S01]  /*8c9f0*/  IADD3 R3, P2, R3, UR16, RZ ;  /* 0x0000001003037c10 */ /* 0x000fe2000ff5e0ff */
[----:B------:R1:W-:Y:S03]  /*8ca00*/  STL [R1+0x1e74], R11 ;  /* 0x001e740b01007387 */ /* 0x0003e60000100800 */
[----:B------:R-:W-:Y:S01]  /*8ca10*/  IADD3.X R12, R12, UR7, RZ, P2, !PT ;  /* 0x000000070c0c7c10 */ /* 0x000fe200097fe4ff */
[----:B------:R3:W-:Y:S04]  /*8ca20*/  LDGSTS.E [R2+0x9480], desc[UR14][R4.64], P0 ;  /* 0x0948000004027fae */ /* 0x0007e8000812184e */
[----:B------:R-:W-:Y:S04]  /*8ca30*/  STL [R1+0x1e70], R14 ;  /* 0x001e700e01007387 */ /* 0x000fe80000100800 */
[----:B------:R-:W-:Y:S01]  /*8ca40*/  STL [R1+0x1e7c], R3 ;  /* 0x001e7c0301007387 */ /* 0x000fe20000100800 */
[----:B---3--:R-:W-:-:S03]  /*8ca50*/  IMAD.MOV.U32 R4, RZ, RZ, R11 ;  /* 0x000000ffff047224 */ /* 0x008fc600078e000b */
[----:B-1----:R-:W3:Y:S01]  /*8ca60*/  LDL.LU R11, [R1+0x1e9c] ;  /* 0x001e9c00010b7983 */ /* 0x002ee20000300800 */
[----:B------:R-:W-:-:S03]  /*8ca70*/  MOV R5, R14 ;  /* 0x0000000e00057202 */ /* 0x000fc60000000f00 */
[----:B------:R1:W-:Y:S04]  /*8ca80*/  STL [R1+0x1e78], R12 ;  /* 0x001e780c01007387 */ /* 0x0003e80000100800 */
[----:B------:R-:W3:Y:S04]  /*8ca90*/  LDL.LU R17, [R1+0x1f64] ;  /* 0x001f640001117983 */ /* 0x000ee80000300800 */
[----:B------:R-:W3:Y:S04]  /*8caa0*/  LDL.LU R16, [R1+0x1e98] ;  /* 0x001e980001107983 */ /* 0x000ee80000300800 */
[----:B------:R1:W-:Y:S04]  /*8cab0*/  LDGSTS.E [R2+0x9500], desc[UR14][R4.64], P0 ;  /* 0x0950000004027fae */ /* 0x0003e8000812184e */
[----:B------:R-:W3:Y:S01]  /*8cac0*/  LDL.LU R18, [R1+0x1f60] ;  /* 0x001f600001127983 */ /* 0x000ee20000300800 */
[----:B-1----:R-:W-:Y:S01]  /*8cad0*/  IMAD.MOV.U32 R4, RZ, RZ, R3 ;  /* 0x000000ffff047224 */ /* 0x002fe200078e0003 */
[----:B------:R-:W-:-:S02]  /*8cae0*/  MOV R5, R12 ;  /* 0x0000000c00057202 */ /* 0x000fc40000000f00 */
[----:B------:R-:W3:Y:S04]  /*8caf0*/  LDL.LU R12, [R1+0x1f6c] ;  /* 0x001f6c00010c7983 */ /* 0x000ee80000300800 */
[----:B------:R-:W3:Y:S04]  /*8cb00*/  LDL.LU R3, [R1+0x1f74] ;  /* 0x001f740001037983 */ /* 0x000ee80000300800 */
[----:B------:R1:W-:Y:S01]  /*8cb10*/  LDGSTS.E [R2+0x9580], desc[UR14][R4.64], P0 ;  /* 0x0958000004027fae */ /* 0x0003e2000812184e */
[----:B----4-:R-:W-:Y:S02]  /*8cb20*/  IADD3 R8, P1, R8, UR16, RZ ;  /* 0x0000001008087c10 */ /* 0x010fe4000ff3e0ff */
        /* <DEDUP_REMOVED lines=9> */
[----:B-1----:R-:W3:Y:S04]  /*8cbc0*/  LDL.LU R13, [R1+0x1f68] ;  /* 0x001f6800010d7983 */ /* 0x002ee80000300800 */
[----:B------:R1:W-:Y:S04]  /*8cbd0*/  STL [R1+0x1e88], R10 ;  /* 0x001e880a01007387 */ /* 0x0003e80000100800 */
[----:B------:R-:W3:Y:S01]  /*8cbe0*/  LDL.LU R8, [R1+0x1f70] ;  /* 0x001f700001087983 */ /* 0x000ee20000300800 */
[----:B----4-:R-:W-:Y:S01]  /*8cbf0*/  MOV R5, R10 ;  /* 0x0000000a00057202 */ /* 0x010fe20000000f00 */
[----:B------:R-:W-:-:S02]  /*8cc00*/  IMAD.MOV.U32 R4, RZ, RZ, R6 ;  /* 0x000000ffff047224 */ /* 0x000fc400078e0006 */
[----:B-1----:R-:W4:Y:S04]  /*8cc10*/  LDL.LU R10, [R1+0x1f7c] ;  /* 0x001f7c00010a7983 */ /* 0x002f280000300800 */
[----:B------:R-:W4:Y:S01]  /*8cc20*/  LDL.LU R6, [R1+0x1f84] ;  /* 0x001f840001067983 */ /* 0x000f220000300800 */
[----:B------:R-:W-:-:S03]  /*8cc30*/  UISETP.GT.AND UP1, UPT, UR18, 0x29, UPT ;  /* 0x000000291200788c */ /* 0x000fc6000bf24270 */
[----:B------:R1:W-:Y:S01]  /*8cc40*/  LDGSTS.E [R2+0x9680], desc[UR14][R4.64], P0 ;  /* 0x0968000004027fae */ /* 0x0003e2000812184e */
[----:B------:R-:W-:-:S05]  /*8cc50*/  IADD3 R7, P1, R7, UR16, RZ ;  /* 0x0000001007077c10 */ /* 0x000fca000ff3e0ff */
[----:B------:R-:W-:Y:S01]  /*8cc60*/  STL [R1+0x1e94], R7 ;  /* 0x001e940701007387 */ /* 0x000fe20000100800 */
[----:B--2---:R-:W-:-:S05]  /*8cc70*/  IADD3.X R9, R9, UR7, RZ, P1, !PT ;  /* 0x0000000709097c10 */ /* 0x004fca0008ffe4ff */
[----:B------:R2:W-:Y:S04]  /*8cc80*/  STL [R1+0x1e90], R9 ;  /* 0x001e900901007387 */ /* 0x0005e80000100800 */
[----:B------:R-:W4:Y:S04]  /*8cc90*/  LDL.LU R14, [R1+0x1f78] ;  /* 0x001f7800010e7983 */ /* 0x000f280000300800 */
[----:B------:R-:W4:Y:S01]  /*8cca0*/  LDL.LU R15, [R1+0x1f80] ;  /* 0x001f8000010f7983 */ /* 0x000f220000300800 */
[----:B------:R-:W-:Y:S01]  /*8ccb0*/  USEL UR12, URZ, 0x4, !UP1 ;  /* 0x000000043f0c7887 */ /* 0x000fe2000c800000 */
[----:B-1----:R-:W-:Y:S01]  /*8ccc0*/  IMAD.MOV.U32 R4, RZ, RZ, R7 ;  /* 0x000000ffff047224 */ /* 0x002fe200078e0007 */
[----:B------:R-:W-:-:S02]  /*8ccd0*/  MOV R5, R9 ;  /* 0x0000000900057202 */ /* 0x000fc40000000f00 */
[----:B------:R-:W-:Y:S01]  /*8cce0*/  USEL UR12, UR12, URZ, !UP0 ;  /* 0x0000003f0c0c7287 */ /* 0x000fe2000c000000 */
[----:B--2---:R-:W2:Y:S04]  /*8ccf0*/  LDL.LU R9, [R1+0x1f8c] ;  /* 0x001f8c0001097983 */ /* 0x004ea80000300800 */
[----:B------:R1:W-:Y:S01]  /*8cd00*/  LDGSTS.E [R2+0x9700], desc[UR14][R4.64], P0 ;  /* 0x0970000004027fae */ /* 0x0003e2000812184e */
[----:B---3--:R-:W-:-:S03]  /*8cd10*/  IADD3 R11, P2, R11, UR16, RZ ;  /* 0x000000100b0b7c10 */ /* 0x008fc6000ff5e0ff */
[----:B------:R-:W3:Y:S01]  /*8cd20*/  LDL.LU R7, [R1+0x1f94] ;  /* 0x001f940001077983 */ /* 0x000ee20000300800 */
[----:B------:R-:W-:-:S03]  /*8cd30*/  ISETP.NE.U32.AND P1, PT, RZ, UR12, PT ;  /* 0x0000000cff007c0c */ /* 0x000fc6000bf25070 */
[----:B------:R-:W-:Y:S01]  /*8cd40*/  STL [R1+0x1e9c], R11 ;  /* 0x001e9c0b01007387 */ /* 0x000fe20000100800 */
[----:B------:R-:W-:Y:S02]  /*8cd50*/  IADD3 R17, P3, R17, UR16, RZ ;  /* 0x0000001011117c10 */ /* 0x000fe4000ff7e0ff */
[----:B------:R-:W-:Y:S01]  /*8cd60*/  IADD3.X R16, R16, UR7, RZ, P2, !PT ;  /* 0x0000000710107c10 */ /* 0x000fe200097fe4ff */
[----:B-1----:R-:W-:-:S03]  /*8cd70*/  IMAD.MOV.U32 R4, RZ, RZ, R11 ;  /* 0x000000ffff047224 */ /* 0x002fc600078e000b */
[----:B------:R-:W-:Y:S01]  /*8cd80*/  MOV R5, R16 ;  /* 0x0000001000057202 */ /* 0x000fe20000000f00 */
[----:B------:R1:W-:Y:S01]  /*8cd90*/  STL [R1+0x1e98], R16 ;  /* 0x001e981001007387 */ /* 0x0003e20000100800 */
[----:B------:R-:W-:-:S03]  /*8cda0*/  IADD3.X R18, R18, UR7, RZ, P3, !PT ;  /* 0x0000000712127c10 */ /* 0x000fc60009ffe4ff */
[----:B------:R-:W-:Y:S04]  /*8cdb0*/  STL [R1+0x1f64], R17 ;  /* 0x001f641101007387 */ /* 0x000fe80000100800 */
[----:B------:R1:W-:Y:S04]  /*8cdc0*/  LDGSTS.E [R2+0x9780], desc[UR14][R4.64], P0 ;  /* 0x0978000004027fae */ /* 0x0003e8000812184e */
[----:B-1----:R-:W3:Y:S01]  /*8cdd0*/  LDL.LU R16, [R1+0x1f88] ;  /* 0x001f880001107983 */ /* 0x002ee20000300800 */
[----:B------:R-:W-:-:S03]  /*8cde0*/  IADD3 R12, P0, R12, UR16, RZ ;  /* 0x000000100c0c7c10 */ /* 0x000fc6000ff1e0ff */
[----:B------:R-:W-:Y:S01]  /*8cdf0*/  STL [R1+0x1f60], R18 ;  /* 0x001f601201007387 */ /* 0x000fe20000100800 */
[----:B------:R-:W-:Y:S01]  /*8ce00*/  IADD3 R3, P2, R3, UR16, RZ ;  /* 0x0000001003037c10 */ /* 0x000fe2000ff5e0ff */
[----:B------:R-:W-:Y:S01]  /*8ce10*/  IMAD.MOV.U32 R4, RZ, RZ, R17 ;  /* 0x000000ffff047224 */ /* 0x000fe200078e0011 */
[----:B------:R-:W-:Y:S01]  /*8ce20*/  MOV R5, R18 ;  /* 0x0000001200057202 */ /* 0x000fe20000000f00 */
[----:B------:R-:W3:Y:S04]  /*8ce30*/  LDL.LU R11, [R1+0x1f90] ;  /* 0x001f9000010b7983 */ /* 0x000ee80000300800 */
        /* <DEDUP_REMOVED lines=8> */
[----:B------:R-:W3:Y:S04]  /*8cec0*/  LDL.LU R12, [R1+0x1f9c] ;  /* 0x001f9c00010c7983 */ /* 0x000ee80000300800 */
[----:B------:R4:W-:Y:S04]  /*8ced0*/  STL [R1+0x1f70], R8 ;  /* 0x001f700801007387 */ /* 0x0009e80000100800 */
[----:B-1----:R-:W3:Y:S01]  /*8cee0*/  LDL.LU R13, [R1+0x1f98] ;  /* 0x001f9800010d7983 */ /* 0x002ee20000300800 */
[----:B----4-:R-:W-:-:S03]  /*8cef0*/  IADD3 R10, P0, R10, UR16, RZ ;  /* 0x000000100a0a7c10 */ /* 0x010fc6000ff1e0ff */
[----:B------:R1:W-:Y:S01]  /*8cf00*/  LDGSTS.E [R2+0xa480], desc[UR14][R4.64], P1 ;  /* 0x0a48000004027fae */ /* 0x0003e2000892184e */
[----:B------:R-:W-:Y:S01]  /*8cf10*/  IADD3 R6, P2, R6, UR16, RZ ;  /* 0x0000001006067c10 */ /* 0x000fe2000ff5e0ff */
[----:B-1----:R-:W-:Y:S01]  /*8cf20*/  IMAD.MOV.U32 R4, RZ, RZ, R3 ;  /* 0x000000ffff047224 */ /* 0x002fe200078e0003 */
[----:B------:R-:W-:Y:S02]  /*8cf30*/  MOV R5, R8 ;  /* 0x0000000800057202 */ /* 0x000fe40000000f00 */
[----:B------:R-:W4:Y:S04]  /*8cf40*/  LDL.LU R8, [R1+0x2064] ;  /* 0x0020640001087983 */ /* 0x000f280000300800 */
[----:B------:R-:W4:Y:S01]  /*8cf50*/  LDL.LU R3, [R1+0x206c] ;  /* 0x00206c0001037983 */ /* 0x000f220000300800 */
[----:B------:R-:W-:-:S03]  /*8cf60*/  IADD3.X R14, R14, UR7, RZ, P0, !PT ;  /* 0x000000070e0e7c10 */ /* 0x000fc600087fe4ff */
[----:B------:R-:W-:Y:S01]  /*8cf70*/  STL [R1+0x1f7c], R10 ;  /* 0x001f7c0a01007387 */ /* 0x000fe20000100800 */
[----:B------:R-:W-:-:S03]  /*8cf80*/  IADD3.X R15, R15, UR7, RZ, P2, !PT ;  /* 0x000000070f0f7c10 */ /* 0x000fc600097fe4ff */
[----:B------:R1:W-:Y:S04]  /*8cf90*/  LDGSTS.E [R2+0xa500], desc[UR14][R4.64], P1 ;  /* 0x0a50000004027fae */ /* 0x0003e8000892184e */
[----:B------:R2:W-:Y:S04]  /*8cfa0*/  STL [R1+0x1f78], R14 ;  /* 0x001f780e01007387 */ /* 0x0005e80000100800 */
[----:B------:R-:W-:Y:S01]  /*8cfb0*/  STL [R1+0x1f84], R6 ;  /* 0x001f840601007387 */ /* 0x000fe20000100800 */
[----:B-1----:R-:W-:-:S03]  /*8cfc0*/  MOV R5, R14 ;  /* 0x0000000e00057202 */ /* 0x002fc60000000f00 */
[----:B--2---:R-:W2:Y:S01]  /*8cfd0*/  LDL.LU R14, [R1+0x2060] ;  /* 0x00206000010e7983 */ /* 0x004ea20000300800 */
[----:B------:R-:W-:-:S03]  /*8cfe0*/  IMAD.MOV.U32 R4, RZ, RZ, R10 ;  /* 0x000000ffff047224 */ /* 0x000fc600078e000a */
[----:B------:R1:W-:Y:S04]  /*8cff0*/  STL [R1+0x1f80], R15 ;  /* 0x001f800f01007387 */ /* 0x0003e80000100800 */
[----:B------:R-:W2:Y:S01]  /*8d000*/  LDL.LU R10, [R1+0x2068] ;  /* 0x00206800010a7983 */ /* 0x000ea20000300800 */
[----:B------:R-:W-:-:S03]  /*8d010*/  IADD3 R9, P0, R9, UR16, RZ ;  /* 0x0000001009097c10 */ /* 0x000fc6000ff1e0ff */
[----:B------:R1:W-:Y:S01]  /*8d020*/  LDGSTS.E [R2+0xa580], desc[UR14][R4.64], P1 ;  /* 0x0a58000004027fae */ /* 0x0003e2000892184e */
[----:B---3--:R-:W-:Y:S01]  /*8d030*/  IADD3 R7, P2, R7, UR16, RZ ;  /* 0x0000001007077c10 */ /* 0x008fe2000ff5e0ff */
[----:B-1----:R-:W-:Y:S01]  /*8d040*/  IMAD.MOV.U32 R4, RZ, RZ, R6 ;  /* 0x000000ffff047224 */ /* 0x002fe200078e0006 */
[----:B------:R-:W-:Y:S02]  /*8d050*/  MOV R5, R15 ;  /* 0x0000000f00057202 */ /* 0x000fe40000000f00 */
[----:B------:R-:W-:Y:S01]  /*8d060*/  IADD3.X R16, R16, UR7, RZ, P0, !PT ;  /* 0x0000000710107c10 */ /* 0x000fe200087fe4ff */
[----:B------:R-:W3:Y:S04]  /*8d070*/  LDL.LU R15, [R1+0x2074] ;  /* 0x00207400010f7983 */ /* 0x000ee80000300800 */
[----:B------:R-:W3:Y:S04]  /*8d080*/  LDL.LU R6, [R1+0x207c] ;  /* 0x00207c0001067983 */ /* 0x000ee80000300800 */
[----:B------:R-:W-:Y:S04]  /*8d090*/  STL [R1+0x1f8c], R9 ;  /* 0x001f8c0901007387 */ /* 0x000fe80000100800 */
[----:B------:R1:W-:Y:S04]  /*8d0a0*/  LDGSTS.E [R2+0xa600], desc[UR14][R4.64], P1 ;  /* 0x0a60000004027fae */ /* 0x0003e8000892184e */
[----:B------:R1:W-:Y:S01]  /*8d0b0*/  STL [R1+0x1f88], R16 ;  /* 0x001f881001007387 */ /* 0x0003e20000100800 */
[----:B------:R-:W-:-:S03]  /*8d0c0*/  IADD3.X R11, R11, UR7, RZ, P2, !PT ;  /* 0x000000070b0b7c10 */ /* 0x000fc600097fe4ff */
[----:B------:R-:W-:Y:S01]  /*8d0d0*/  STL [R1+0x1f94], R7 ;  /* 0x001f940701007387 */ /* 0x000fe20000100800 */
[----:B-1----:R-:W-:Y:S01]  /*8d0e0*/  MOV R5, R16 ;  /* 0x0000001000057202 */ /* 0x002fe20000000f00 */
[----:B------:R-:W-:Y:S02]  /*8d0f0*/  IMAD.MOV.U32 R4, RZ, RZ, R9 ;  /* 0x000000ffff047224 */ /* 0x000fe400078e0009 */
[----:B------:R-:W3:Y:S04]  /*8d100*/  LDL.LU R16, [R1+0x2070] ;  /* 0x0020700001107983 */ /* 0x000ee80000300800 */
[----:B------:R1:W-:Y:S04]  /*8d110*/  LDGSTS.E [R2+0xa680], desc[UR14][R4.64], P1 ;  /* 0x0a68000004027fae */ /* 0x0003e8000892184e */
[----:B------:R1:W-:Y:S04]  /*8d120*/  STL [R1+0x1f90], R11 ;  /* 0x001f900b01007387 */ /* 0x0003e80000100800 */
[----:B------:R-:W3:Y:S01]  /*8d130*/  LDL.LU R9, [R1+0x2078] ;  /* 0x0020780001097983 */ /* 0x000ee20000300800 */
[----:B-1----:R-:W-:Y:S01]  /*8d140*/  IMAD.MOV.U32 R4, RZ, RZ, R7 ;  /* 0x000000ffff047224 */ /* 0x002fe200078e0007 */
[----:B------:R-:W-:-:S02]  /*8d150*/  MOV R5, R11 ;  /* 0x0000000b00057202 */ /* 0x000fc40000000f00 */
[----:B------:R-:W3:Y:S04]  /*8d160*/  LDL.LU R11, [R1+0x2084] ;  /* 0x00208400010b7983 */ /* 0x000ee80000300800 */
[----:B------:R-:W3:Y:S04]  /*8d170*/  LDL.LU R7, [R1+0x208c] ;  /* 0x00208c0001077983 */ /* 0x000ee80000300800 */
        /* <DEDUP_REMOVED lines=8> */
[----:B-1----:R-:W3:Y:S04]  /*8d200*/  LDL.LU R13, [R1+0x2080] ;  /* 0x00208000010d7983 */ /* 0x002ee80000300800 */
[----:B------:R-:W3:Y:S01]  /*8d210*/  LDL.LU R12, [R1+0x2088] ;  /* 0x00208800010c7983 */ /* 0x000ee20000300800 */
[----:B----4-:R-:W-:Y:S02]  /*8d220*/  IADD3 R8, P1, R8, UR16, RZ ;  /* 0x0000001008087c10 */ /* 0x010fe4000ff3e0ff */
[----:B------:R-:W-:-:S03]  /*8d230*/  IADD3 R3, P2, R3, UR16, RZ ;  /* 0x0000001003037c10 */ /* 0x000fc6000ff5e0ff */
[----:B------:R1:W-:Y:S01]  /*8d240*/  STL [R1+0x2064], R8 ;  /* 0x0020640801007387 */ /* 0x0003e20000100800 */
[----:B------:R-:W-:Y:S01]  /*8d250*/  IMAD.MOV.U32 R4, RZ, RZ, R8 ;  /* 0x000000ffff047224 */ /* 0x000fe200078e0008 */
[----:B--2---:R-:W-:-:S05]  /*8d260*/  IADD3.X R14, R14, UR7, RZ, P1, !PT ;  /* 0x000000070e0e7c10 */ /* 0x004fca0008ffe4ff */
[----:B------:R2:W-:Y:S01]  /*8d270*/  STL [R1+0x2060], R14 ;  /* 0x0020600e01007387 */ /* 0x0005e20000100800 */
[----:B------:R-:W-:-:S03]  /*8d280*/  IADD3.X R10, R10, UR7, RZ, P2, !PT ;  /* 0x000000070a0a7c10 */ /* 0x000fc600097fe4ff */
[----:B------:R4:W-:Y:S01]  /*8d290*/  STL [R1+0x206c], R3 ;  /* 0x00206c0301007387 */ /* 0x0009e20000100800 */
[----:B------:R-:W-:-:S03]  /*8d2a0*/  MOV R5, R14 ;  /* 0x0000000e00057202 */ /* 0x000fc60000000f00 */
[----:B-1----:R-:W4:Y:S04]  /*8d2b0*/  LDL.LU R8, [R1+0x2094] ;  /* 0x0020940001087983 */ /* 0x002f280000300800 */
[----:B------:R1:W-:Y:S04]  /*8d2c0*/  STL [R1+0x2068], R10 ;  /* 0x0020680a01007387 */ /* 0x0003e80000100800 */
[----:B--2---:R-:W2:Y:S01]  /*8d2d0*/  LDL.LU R14, [R1+0x2090] ;  /* 0x00209000010e7983 */ /* 0x004ea20000300800 */
[----:B------:R-:W-:-:S04]  /*8d2e0*/  UISETP.GT.AND UP1, UPT, UR18, 0x2d, UPT ;  /* 0x0000002d1200788c */ /* 0x000fc8000bf24270 */
[----:B------:R-:W-:-:S04]  /*8d2f0*/  USEL UR12, URZ, 0x4, !UP1 ;  /* 0x000000043f0c7887 */ /* 0x000fc8000c800000 */
[----:B------:R-:W-:-:S06]  /*8d300*/  USEL UR12, UR12, URZ, !UP0 ;  /* 0x0000003f0c0c7287 */ /* 0x000fcc000c000000 */
[----:B------:R-:W-:Y:S02]  /*8d310*/  ISETP.NE.U32.AND P0, PT, RZ, UR12, PT ;  /* 0x0000000cff007c0c */ /* 0x000fe4000bf05070 */
[----:B---3--:R-:W-:Y:S02]  /*8d320*/  IADD3 R15, P1, R15, UR16, RZ ;  /* 0x000000100f0f7c10 */ /* 0x008fe4000ff3e0ff */
[----:B------:R-:W-:-:S09]  /*8d330*/  IADD3 R6, P2, R6, UR16, RZ ;  /* 0x0000001006067c10 */ /* 0x000fd2000ff5e0ff */
[----:B------:R3:W-:Y:S01]  /*8d340*/  LDGSTS.E [R2+0xb400], desc[UR14][R4.64], P0 ;  /* 0x0b40000004027fae */ /* 0x0007e2000812184e */
[----:B------:R-:W-:Y:S01]  /*8d350*/  IADD3.X R16, R16, UR7, RZ, P1, !PT ;  /* 0x0000000710107c10 */ /* 0x000fe20008ffe4ff */
[----:B---3--:R-:W-:Y:S01]  /*8d360*/  IMAD.MOV.U32 R4, RZ, RZ, R3 ;  /* 0x000000ffff047224 */ /* 0x008fe200078e0003 */
[----:B------:R-:W-:Y:S01]  /*8d370*/  MOV R5, R10 ;  /* 0x0000000a00057202 */ /* 0x000fe20000000f00 */
[----:B----4-:R-:W3:Y:S04]  /*8d380*/  LDL.LU R3, [R1+0x209c] ;  /* 0x00209c0001037983 */ /* 0x010ee80000300800 */
        /* <DEDUP_REMOVED lines=36> */
[----:B--2---:R-:W-:Y:S01]  /*8d5d0*/  IADD3.X R14, R14, UR7, RZ, P1, !PT ;  /* 0x000000070e0e7c10 */ /* 0x004fe20008ffe4ff */
[----:B------:R-:W-:Y:S03]  /*8d5e0*/  STL [R1+0x2094], R8 ;  /* 0x0020940801007387 */ /* 0x000fe60000100800 */
[----:B-1----:R-:W-:Y:S01]  /*8d5f0*/  MOV R5, R14 ;  /* 0x0000000e00057202 */ /* 0x002fe20000000f00 */
[----:B------:R1:W-:Y:S01]  /*8d600*/  STL [R1+0x2090], R14 ;  /* 0x0020900e01007387 */ /* 0x0003e20000100800 */
[----:B------:R-:W-:Y:S01]  /*8d610*/  IMAD.MOV.U32 R4, RZ, RZ, R8 ;  /* 0x000000ffff047224 */ /* 0x000fe200078e0008 */
[----:B------:R-:W-:Y:S02]  /*8d620*/  UISETP.GT.AND UP1, UPT, UR18, 0x31, UPT ;  /* 0x000000311200788c */ /* 0x000fe4000bf24270 */
[----:B-1----:R-:W2:Y:S04]  /*8d630*/  LDL.LU R14, [R1+0x2178] ;  /* 0x00217800010e7983 */ /* 0x002ea80000300800 */
[----:B------:R-:W2:Y:S01]  /*8d640*/  LDL.LU R8, [R1+0x2180] ;  /* 0x0021800001087983 */ /* 0x000ea20000300800 */
[----:B------:R-:W-:-:S03]  /*8d650*/  USEL UR12, URZ, 0x4, !UP1 ;  /* 0x000000043f0c7887 */ /* 0x000fc6000c800000 */
[----:B------:R1:W-:Y:S01]  /*8d660*/  LDGSTS.E [R2+0xb700], desc[UR14][R4.64], P0 ;  /* 0x0b70000004027fae */ /* 0x0003e2000812184e */
[----:B------:R-:W-:-:S06]  /*8d670*/  USEL UR12, UR12, URZ, !UP0 ;  /* 0x0000003f0c0c7287 */ /* 0x000fcc000c000000 */
[----:B------:R-:W-:Y:S02]  /*8d680*/  ISETP.NE.U32.AND P1, PT, RZ, UR12, PT ;  /* 0x0000000cff007c0c */ /* 0x000fe4000bf25070 */
[----:B---3--:R-:W-:Y:S02]  /*8d690*/  IADD3 R3, P2, R3, UR16, RZ ;  /* 0x0000001003037c10 */ /* 0x008fe4000ff5e0ff */
        /* <DEDUP_REMOVED lines=9> */
[----:B------:R-:W2:Y:S04]  /*8d730*/  LDL.LU R17, [R1+0x218c] ;  /* 0x00218c0001117983 */ /* 0x000ea80000300800 */
[----:B------:R-:W-:Y:S01]  /*8d740*/  STL [R1+0x2160], R15 ;  /* 0x0021600f01007387 */ /* 0x000fe20000100800 */
[----:B------:R-:W-:-:S03]  /*8d750*/  IADD3 R9, P0, R9, UR16, RZ ;  /* 0x0000001009097c10 */ /* 0x000fc6000ff1e0ff */
[----:B-1----:R-:W2:Y:S01]  /*8d760*/  LDL.LU R3, [R1+0x2194] ;  /* 0x0021940001037983 */ /* 0x002ea20000300800 */
[----:B----4-:R-:W-:Y:S01]  /*8d770*/  IMAD.MOV.U32 R4, RZ, RZ, R10 ;  /* 0x000000ffff047224 */ /* 0x010fe200078e000a */
[----:B------:R-:W-:Y:S02]  /*8d780*/  MOV R5, R15 ;  /* 0x0000000f00057202 */ /* 0x000fe40000000f00 */
[----:B------:R-:W4:Y:S01]  /*8d790*/  LDL.LU R18, [R1+0x2188] ;  /* 0x0021880001127983 */ /* 0x000f220000300800 */
[----:B------:R-:W-:-:S03]  /*8d7a0*/  IADD3 R6, P2, R6, UR16, RZ ;  /* 0x0000001006067c10 */ /* 0x000fc6000ff5e0ff */
[----:B---3--:R-:W3:Y:S04]  /*8d7b0*/  LDL.LU R10, [R1+0x2190] ;  /* 0x00219000010a7983 */ /* 0x008ee80000300800 */
        /* <DEDUP_REMOVED lines=8> */
[----:B------:R-:W3:Y:S04]  /*8d840*/  LDL.LU R9, [R1+0x219c] ;  /* 0x00219c0001097983 */ /* 0x000ee80000300800 */
[----:B------:R1:W-:Y:S04]  /*8d850*/  STL [R1+0x2170], R11 ;  /* 0x0021700b01007387 */ /* 0x0003e80000100800 */
[----:B-1----:R-:W3:Y:S01]  /*8d860*/  LDL.LU R13, [R1+0x2198] ;  /* 0x00219800010d7983 */ /* 0x002ee20000300800 */
[----:B------:R-:W-:Y:S02]  /*8d870*/  IADD3 R12, P0, R12, UR16, RZ ;  /* 0x000000100c0c7c10 */ /* 0x000fe4000ff1e0ff */
[----:B------:R-:W-:Y:S01]  /*8d880*/  IADD3 R7, P2, R7, UR16, RZ ;  /* 0x0000001007077c10 */ /* 0x000fe2000ff5e0ff */
[----:B------:R1:W-:Y:S02]  /*8d890*/  LDGSTS.E [R2+0xc480], desc[UR14][R4.64], P1 ;  /* 0x0c48000004027fae */ /* 0x0003e4000892184e */
[----:B-1----:R-:W-:Y:S01]  /*8d8a0*/  IMAD.MOV.U32 R4, RZ, RZ, R6 ;  /* 0x000000ffff047224 */ /* 0x002fe200078e0006 */
[----:B------:R-:W-:Y:S01]  /*8d8b0*/  MOV R5, R11 ;  /* 0x0000000b00057202 */ /* 0x000fe20000000f00 */
[----:B------:R-:W3:Y:S04]  /*8d8c0*/  LDL.LU R6, [R1+0x2264] ;  /* 0x0022640001067983 */ /* 0x000ee80000300800 */
[----:B------:R-:W3:Y:S04]  /*8d8d0*/  LDL.LU R11, [R1+0x226c] ;  /* 0x00226c00010b7983 */ /* 0x000ee80000300800 */
[----:B------:R-:W-:Y:S04]  /*8d8e0*/  STL [R1+0x217c], R12 ;  /* 0x00217c0c01007387 */ /* 0x000fe80000100800 */
[----:B------:R1:W-:Y:S01]  /*8d8f0*/  LDGSTS.E [R2+0xc500], desc[UR14][R4.64], P1 ;  /* 0x0c50000004027fae */ /* 0x0003e2000892184e */
[----:B--2---:R-:W-:-:S02]  /*8d900*/  IADD3.X R14, R14, UR7, RZ, P0, !PT ;  /* 0x000000070e0e7c10 */ /* 0x004fc400087fe4ff */
[----:B------:R-:W-:-:S03]  /*8d910*/  IADD3.X R8, R8, UR7, RZ, P2, !PT ;  /* 0x0000000708087c10 */ /* 0x000fc600097fe4ff */
[----:B------:R2:W-:Y:S04]  /*8d920*/  STL [R1+0x2178], R14 ;  /* 0x0021780e01007387 */ /* 0x0005e80000100800 */
[----:B------:R-:W-:Y:S04]  /*8d930*/  STL [R1+0x2184], R7 ;  /* 0x0021840701007387 */ /* 0x000fe80000100800 */
[----:B------:R-:W3:Y:S04]  /*8d940*/  LDL.LU R16, [R1+0x2260] ;  /* 0x0022600001107983 */ /* 0x000ee80000300800 */
[----:B------:R2:W-:Y:S04]  /*8d950*/  STL [R1+0x2180], R8 ;  /* 0x0021800801007387 */ /* 0x0005e80000100800 */
[----:B------:R-:W3:Y:S01]  /*8d960*/  LDL.LU R15, [R1+0x2268] ;  /* 0x00226800010f7983 */ /* 0x000ee20000300800 */
[----:B-1----:R-:W-:Y:S01]  /*8d970*/  IMAD.MOV.U32 R4, RZ, RZ, R12 ;  /* 0x000000ffff047224 */ /* 0x002fe200078e000c */
[----:B------:R-:W-:-:S02]  /*8d980*/  MOV R5, R14 ;  /* 0x0000000e00057202 */ /* 0x000fc40000000f00 */
[----:B--2---:R-:W2:Y:S04]  /*8d990*/  LDL.LU R14, [R1+0x2270] ;  /* 0x00227000010e7983 */ /* 0x004ea80000300800 */
[----:B------:R1:W-:Y:S02]  /*8d9a0*/  LDGSTS.E [R2+0xc580], desc[UR14][R4.64], P1 ;  /* 0x0c58000004027fae */ /* 0x0003e4000892184e */
[----:B-1----:R-:W-:Y:S02]  /*8d9b0*/  MOV R5, R8 ;  /* 0x0000000800057202 */ /* 0x002fe40000000f00 */
[----:B------:R-:W2:Y:S01]  /*8d9c0*/  LDL.LU R8, [R1+0x2274] ;  /* 0x0022740001087983 */ /* 0x000ea20000300800 */
[----:B------:R-:W-:-:S03]  /*8d9d0*/  IMAD.MOV.U32 R4, RZ, RZ, R7 ;  /* 0x000000ffff047224 */ /* 0x000fc600078e0007 */
[----:B------:R-:W2:Y:S04]  /*8d9e0*/  LDL.LU R12, [R1+0x2278] ;  /* 0x00227800010c7983 */ /* 0x000ea80000300800 */
[----:B------:R-:W2:Y:S04]  /*8d9f0*/  LDL.LU R7, [R1+0x227c] ;  /* 0x00227c0001077983 */ /* 0x000ea80000300800 */
[----:B------:R1:W-:Y:S01]  /*8da00*/  LDGSTS.E [R2+0xc600], desc[UR14][R4.64], P1 ;  /* 0x0c60000004027fae */ /* 0x0003e2000892184e */
[----:B------:R-:W-:-:S05]  /*8da10*/  IADD3 R17, P0, R17, UR16, RZ ;  /* 0x0000001011117c10 */ /* 0x000fca000ff1e0ff */
[----:B-1----:R-:W-:Y:S01]  /*8da20*/  IMAD.MOV.U32 R4, RZ, RZ, R17 ;  /* 0x000000ffff047224 */ /* 0x002fe200078e0011 */
[----:B------:R-:W-:Y:S02]  /*8da30*/  IADD3 R3, P2, R3, UR16, RZ ;  /* 0x0000001003037c10 */ /* 0x000fe4000ff5e0ff */
[----:B----4-:R-:W-:-:S04]  /*8da40*/  IADD3.X R18, R18, UR7, RZ, P0, !PT ;  /* 0x0000000712127c10 */ /* 0x010fc800087fe4ff */
[----:B------:R-:W-:Y:S02]  /*8da50*/  MOV R5, R18 ;  /* 0x0000001200057202 */ /* 0x000fe40000000f00 */
[----:B---3--:R-:W-:Y:S01]  /*8da60*/  IADD3.X R10, R10, UR7, RZ, P2, !PT ;  /* 0x000000070a0a7c10 */ /* 0x008fe200097fe4ff */
        /* <DEDUP_REMOVED lines=16> */
[----:B---3--:R-:W-:Y:S01]  /*8db70*/  MOV R5, R13 ;  /* 0x0000000d00057202 */ /* 0x008fe20000000f00 */
        /* <DEDUP_REMOVED lines=9> */
[----:B---3--:R-:W-:Y:S01]  /*8dc10*/  IMAD.MOV.U32 R4, RZ, RZ, R6 ;  /* 0x000000ffff047224 */ /* 0x008fe200078e0006 */
        /* <DEDUP_REMOVED lines=9> */
[----:B---3--:R-:W3:Y:S01]  /*8dcb0*/  LDL.LU R11, [R1+0x2290] ;  /* 0x00229000010b7983 */ /* 0x008ee20000300800 */
[----:B--2---:R-:W-:Y:S02]  /*8dcc0*/  IADD3 R8, P1, R8, UR16, RZ ;  /* 0x0000001008087c10 */ /* 0x004fe4000ff3e0ff */
        /* <DEDUP_REMOVED lines=8> */
[----:B--2---:R-:W-:-:S03]  /*8dd50*/  IMAD.MOV.U32 R4, RZ, RZ, R8 ;  /* 0x000000ffff047224 */ /* 0x004fc600078e0008 */
[----:B-1----:R-:W2:Y:S01]  /*8dd60*/  LDL.LU R8, [R1+0x229c] ;  /* 0x00229c0001087983 */ /* 0x002ea20000300800 */
        /* <DEDUP_REMOVED lines=9> */
[----:B------:R-:W2:Y:S04]  /*8de00*/  LDL.LU R7, [R1+0x2374] ;  /* 0x0023740001077983 */ /* 0x000ea80000300800 */
        /* <DEDUP_REMOVED lines=22> */
[----:B---3--:R-:W-:-:S05]  /*8df70*/  IADD3.X R11, R11, UR7, RZ, P1, !PT ;  /* 0x000000070b0b7c10 */ /* 0x008fca0008ffe4ff */
[----:B------:R3:W-:Y:S04]  /*8df80*/  STL [R1+0x2290], R11 ;  /* 0x0022900b01007387 */ /* 0x0007e80000100800 */
[----:B------:R-:W4:Y:S04]  /*8df90*/  LDL.LU R14, [R1+0x2378] ;  /* 0x00237800010e7983 */ /* 0x000f280000300800 */
[----:B------:R-:W4:Y:S01]  /*8dfa0*/  LDL.LU R15, [R1+0x2380] ;  /* 0x00238000010f7983 */ /* 0x000f220000300800 */
[----:B------:R-:W-:Y:S01]  /*8dfb0*/  USEL UR12, URZ, 0x4, !UP1 ;  /* 0x000000043f0c7887 */ /* 0x000fe2000c800000 */
[----:B-1----:R-:W-:Y:S01]  /*8dfc0*/  IMAD.MOV.U32 R4, RZ, RZ, R6 ;  /* 0x000000ffff047224 */ /* 0x002fe200078e0006 */
[----:B------:R-:W-:-:S02]  /*8dfd0*/  MOV R5, R11 ;  /* 0x0000000b00057202 */ /* 0x000fc40000000f00 */
[----:B------:R-:W-:Y:S01]  /*8dfe0*/  USEL UR12, UR12, URZ, !UP0 ;  /* 0x0000003f0c0c7287 */ /* 0x000fe2000c000000 */
[----:B---3--:R-:W3:Y:S04]  /*8dff0*/  LDL.LU R11, [R1+0x238c] ;  /* 0x00238c00010b7983 */ /* 0x008ee80000300800 */
[----:B------:R1:W-:Y:S01]  /*8e000*/  LDGSTS.E [R2+0xd700], desc[UR14][R4.64], P0 ;  /* 0x0d70000004027fae */ /* 0x0003e2000812184e */
[----:B--2---:R-:W-:-:S03]  /*8e010*/  IADD3 R8, P2, R8, UR16, RZ ;  /* 0x0000001008087c10 */ /* 0x004fc6000ff5e0ff */
[----:B------:R-:W2:Y:S01]  /*8e020*/  LDL.LU R6, [R1+0x2394] ;  /* 0x0023940001067983 */ /* 0x000ea20000300800 */
        /* <DEDUP_REMOVED lines=34> */
[----:B------:R-:W4:Y:S04]  /*8e250*/  LDL.LU R7, [R1+0x246c] ;  /* 0x00246c0001077983 */ /* 0x000f280000300800 */
[----:B------:R-:W-:Y:S04]  /*8e260*/  STL [R1+0x237c], R9 ;  /* 0x00237c0901007387 */ /* 0x000fe80000100800 */
[----:B------:R1:W-:Y:S01]  /*8e270*/  LDGSTS.E [R2+0xe500], desc[UR14][R4.64], P1 ;  /* 0x0e50000004027fae */ /* 0x0003e2000892184e */
[----:B------:R-:W-:-:S02]  /*8e280*/  IADD3.X R14, R14, UR7, RZ, P0, !PT ;  /* 0x000000070e0e7c10 */ /* 0x000fc400087fe4ff */
[----:B------:R-:W-:-:S03]  /*8e290*/  IADD3.X R15, R15, UR7, RZ, P2, !PT ;  /* 0x000000070f0f7c10 */ /* 0x000fc600097fe4ff */
[----:B------:R3:W-:Y:S04]  /*8e2a0*/  STL [R1+0x2378], R14 ;  /* 0x0023780e01007387 */ /* 0x0007e80000100800 */
[----:B------:R-:W-:Y:S01]  /*8e2b0*/  STL [R1+0x2384], R3 ;  /* 0x0023840301007387 */ /* 0x000fe20000100800 */
[----:B-1----:R-:W-:-:S03]  /*8e2c0*/  MOV R5, R14 ;  /* 0x0000000e00057202 */ /* 0x002fc60000000f00 */
[----:B---3--:R-:W3:Y:S01]  /*8e2d0*/  LDL.LU R14, [R1+0x2460] ;  /* 0x00246000010e7983 */ /* 0x008ee20000300800 */
[----:B------:R-:W-:-:S03]  /*8e2e0*/  IMAD.MOV.U32 R4, RZ, RZ, R9 ;  /* 0x000000ffff047224 */ /* 0x000fc600078e0009 */
[----:B------:R1:W-:Y:S04]  /*8e2f0*/  STL [R1+0x2380], R15 ;  /* 0x0023800f01007387 */ /* 0x0003e80000100800 */
[----:B------:R-:W3:Y:S01]  /*8e300*/  LDL.LU R9, [R1+0x2468] ;  /* 0x0024680001097983 */ /* 0x000ee20000300800 */
[----:B------:R-:W-:-:S03]  /*8e310*/  IADD3 R11, P0, R11, UR16, RZ ;  /* 0x000000100b0b7c10 */ /* 0x000fc6000ff1e0ff */
[----:B------:R1:W-:Y:S01]  /*8e320*/  LDGSTS.E [R2+0xe580], desc[UR14][R4.64], P1 ;  /* 0x0e58000004027fae */ /* 0x0003e2000892184e */
[----:B--2---:R-:W-:Y:S01]  /*8e330*/  IADD3 R6, P2, R6, UR16, RZ ;  /* 0x0000001006067c10 */ /* 0x004fe2000ff5e0ff */
[----:B-1----:R-:W-:Y:S01]  /*8e340*/  IMAD.MOV.U32 R4, RZ, RZ, R3 ;  /* 0x000000ffff047224 */ /* 0x002fe200078e0003 */
[----:B------:R-:W-:Y:S02]  /*8e350*/  MOV R5, R15 ;  /* 0x0000000f00057202 */ /* 0x000fe40000000f00 */
[----:B------:R-:W2:Y:S01]  /*8e360*/  LDL.LU R15, [R1+0x2474] ;  /* 0x00247400010f7983 */ /* 0x000ea20000300800 */
[----:B------:R-:W-:-:S03]  /*8e370*/  IADD3.X R16, R16, UR7, RZ, P0, !PT ;  /* 0x0000000710107c10 */ /* 0x000fc600087fe4ff */
[----:B------:R-:W2:Y:S04]  /*8e380*/  LDL.LU R3, [R1+0x247c] ;  /* 0x00247c0001037983 */ /* 0x000ea80000300800 */
        /* <DEDUP_REMOVED lines=18> */
[----:B------:R1:W-:Y:S02]  /*8e4b0*/  STL [R1+0x239c], R12 ;  /* 0x00239c0c01007387 */ /* 0x0003e40000100800 */
[----:B-1----:R-:W-:Y:S02]  /*8e4c0*/  IMAD.MOV.U32 R4, RZ, RZ, R12 ;  /* 0x000000ffff047224 */ /* 0x002fe400078e000c */
[----:B------:R1:W-:Y:S01]  /*8e4d0*/  STL [R1+0x2398], R13 ;  /* 0x0023980d01007387 */ /* 0x0003e20000100800 */
[----:B------:R-:W-:-:S03]  /*8e4e0*/  MOV R5, R13 ;  /* 0x0000000d00057202 */ /* 0x000fc60000000f00 */
[----:B------:R-:W2:Y:S04]  /*8e4f0*/  LDL.LU R12, [R1+0x2480] ;  /* 0x00248000010c7983 */ /* 0x000ea80000300800 */
[----:B-1----:R-:W2:Y:S04]  /*8e500*/  LDL.LU R13, [R1+0x2488] ;  /* 0x00248800010d7983 */ /* 0x002ea80000300800 */
[----:B------:R1:W-:Y:S01]  /*8e510*/  LDGSTS.E [R2+0xe780], desc[UR14][R4.64], P1 ;  /* 0x0e78000004027fae */ /* 0x0003e2000892184e */
[----:B----4-:R-:W-:Y:S02]  /*8e520*/  IADD3 R10, P1, R10, UR16, RZ ;  /* 0x000000100a0a7c10 */ /* 0x010fe4000ff3e0ff */
[----:B------:R-:W-:-:S03]  /*8e530*/  IADD3 R7, P2, R7, UR16, RZ ;  /* 0x0000001007077c10 */ /* 0x000fc6000ff5e0ff */
[----:B------:R4:W-:Y:S01]  /*8e540*/  STL [R1+0x2464], R10 ;  /* 0x0024640a01007387 */ /* 0x0009e20000100800 */
[----:B-1----:R-:W-:Y:S01]  /*8e550*/  IMAD.MOV.U32 R4, RZ, RZ, R10 ;  /* 0x000000ffff047224 */ /* 0x002fe200078e000a */
[----:B---3--:R-:W-:-:S05]  /*8e560*/  IADD3.X R14, R14, UR7, RZ, P1, !PT ;  /* 0x000000070e0e7c10 */ /* 0x008fca0008ffe4ff */
[----:B------:R1:W-:Y:S01]  /*8e570*/  STL [R1+0x2460], R14 ;  /* 0x0024600e01007387 */ /* 0x0003e20000100800 */
[----:B------:R-:W-:-:S03]  /*8e580*/  IADD3.X R9, R9, UR7, RZ, P2, !PT ;  /* 0x0000000709097c10 */ /* 0x000fc600097fe4ff */
[----:B------:R3:W-:Y:S01]  /*8e590*/  STL [R1+0x246c], R7 ;  /* 0x00246c0701007387 */ /* 0x0007e20000100800 */
[----:B------:R-:W-:-:S03]  /*8e5a0*/  MOV R5, R14 ;  /* 0x0000000e00057202 */ /* 0x000fc60000000f00 */
[----:B----4-:R-:W4:Y:S04]  /*8e5b0*/  LDL.LU R10, [R1+0x2494] ;  /* 0x00249400010a7983 */ /* 0x010f280000300800 */
[----:B------:R3:W-:Y:S04]  /*8e5c0*/  STL [R1+0x2468], R9 ;  /* 0x0024680901007387 */ /* 0x0007e80000100800 */
[----:B-1----:R-:W4:Y:S01]  /*8e5d0*/  LDL.LU R14, [R1+0x2490] ;  /* 0x00249000010e7983 */ /* 0x002f220000300800 */
        /* <DEDUP_REMOVED lines=8> */
[----:B-1----:R-:W-:Y:S01]  /*8e660*/  IMAD.MOV.U32 R4, RZ, RZ, R7 ;  /* 0x000000ffff047224 */ /* 0x002fe200078e0007 */
[----:B------:R-:W-:Y:S01]  /*8e670*/  MOV R5, R9 ;  /* 0x0000000900057202 */ /* 0x000fe20000000f00 */
[----:B---3--:R-:W2:Y:S04]  /*8e680*/  LDL.LU R7, [R1+0x249c] ;  /* 0x00249c0001077983 */ /* 0x008ea80000300800 */
[----:B------:R-:W3:Y:S04]  /*8e690*/  LDL.LU R9, [R1+0x2564] ;  /* 0x0025640001097983 */ /* 0x000ee80000300800 */
[----:B------:R-:W-:Y:S01]  /*8e6a0*/  STL [R1+0x2474], R15 ;  /* 0x0024740f01007387 */ /* 0x000fe20000100800 */
[----:B------:R-:W-:-:S03]  /*8e6b0*/  IADD3.X R11, R11, UR7, RZ, P2, !PT ;  /* 0x000000070b0b7c10 */ /* 0x000fc600097fe4ff */
[----:B------:R1:W-:Y:S04]  /*8e6c0*/  LDGSTS.E [R2+0xf480], desc[UR14][R4.64], P0 ;  /* 0x0f48000004027fae */ /* 0x0003e8000812184e */
[----:B------:R1:W-:Y:S04]  /*8e6d0*/  STL [R1+0x2470], R16 ;  /* 0x0024701001007387 */ /* 0x0003e80000100800 */
[----:B------:R-:W-:Y:S01]  /*8e6e0*/  STL [R1+0x247c], R3 ;  /* 0x00247c0301007387 */ /* 0x000fe20000100800 */
[----:B-1----:R-:W-:Y:S01]  /*8e6f0*/  MOV R5, R16 ;  /* 0x0000001000057202 */ /* 0x002fe20000000f00 */
[----:B------:R-:W-:-:S02]  /*8e700*/  IMAD.MOV.U32 R4, RZ, RZ, R15 ;  /* 0x000000ffff047224 */ /* 0x000fc400078e000f */
[----:B------:R-:W3:Y:S01]  /*8e710*/  LDL.LU R16, [R1+0x2498] ;  /* 0x0024980001107983 */ /* 0x000ee20000300800 */
[----:B------:R-:W-:-:S03]  /*8e720*/  IADD3 R8, P1, R8, UR16, RZ ;  /* 0x0000001008087c10 */ /* 0x000fc6000ff3e0ff */
[----:B------:R1:W-:Y:S01]  /*8e730*/  STL [R1+0x2478], R11 ;  /* 0x0024780b01007387 */ /* 0x0003e20000100800 */
[----:B------:R-:W-:-:S03]  /*8e740*/  IADD3 R6, P2, R6, UR16, RZ ;  /* 0x0000001006067c10 */ /* 0x000fc6000ff5e0ff */
[----:B------:R1:W-:Y:S04]  /*8e750*/  LDGSTS.E [R2+0xf500], desc[UR14][R4.64], P0 ;  /* 0x0f50000004027fae */ /* 0x0003e8000812184e */
[----:B------:R-:W3:Y:S01]  /*8e760*/  LDL.LU R15, [R1+0x2560] ;  /* 0x00256000010f7983 */ /* 0x000ee20000300800 */
[----:B-1----:R-:W-:Y:S01]  /*8e770*/  IMAD.MOV.U32 R4, RZ, RZ, R3 ;  /* 0x000000ffff047224 */ /* 0x002fe200078e0003 */
[----:B------:R-:W-:Y:S02]  /*8e780*/  MOV R5, R11 ;  /* 0x0000000b00057202 */ /* 0x000fe40000000f00 */
[----:B------:R-:W3:Y:S04]  /*8e790*/  LDL.LU R11, [R1+0x256c] ;  /* 0x00256c00010b7983 */ /* 0x000ee80000300800 */
[----:B------:R-:W3:Y:S04]  /*8e7a0*/  LDL.LU R3, [R1+0x2574] ;  /* 0x0025740001037983 */ /* 0x000ee80000300800 */
        /* <DEDUP_REMOVED lines=12> */
[----:B------:R-:W-:Y:S01]  /*8e870*/  IMAD.MOV.U32 R4, RZ, RZ, R6 ;  /* 0x000000ffff047224 */ /* 0x000fe200078e0006 */
[----:B------:R-:W-:-:S02]  /*8e880*/  MOV R5, R13 ;  /* 0x0000000d00057202 */ /* 0x000fc40000000f00 */
[----:B-1----:R-:W3:Y:S04]  /*8e890*/  LDL.LU R13, [R1+0x257c] ;  /* 0x00257c00010d7983 */ /* 0x002ee80000300800 */
[----:B------:R-:W3:Y:S04]  /*8e8a0*/  LDL.LU R6, [R1+0x2584] ;  /* 0x0025840001067983 */ /* 0x000ee80000300800 */
[----:B------:R1:W-:Y:S01]  /*8e8b0*/  LDGSTS.E [R2+0xf680], desc[UR14][R4.64], P0 ;  /* 0x0f68000004027fae */ /* 0x0003e2000812184e */
[----:B----4-:R-:W-:-:S04]  /*8e8c0*/  IADD3 R10, P1, R10, UR16, RZ ;  /* 0x000000100a0a7c10 */ /* 0x010fc8000ff3e0ff */
[----:B------:R-:W-:Y:S01]  /*8e8d0*/  IADD3.X R14, R14, UR7, RZ, P1, !PT ;  /* 0x000000070e0e7c10 */ /* 0x000fe20008ffe4ff */
[----:B------:R-:W-:Y:S03]  /*8e8e0*/  STL [R1+0x2494], R10 ;  /* 0x0024940a01007387 */ /* 0x000fe60000100800 */
[----:B-1----:R-:W-:Y:S01]  /*8e8f0*/  MOV R5, R14 ;  /* 0x0000000e00057202 */ /* 0x002fe20000000f00 */
[----:B------:R1:W-:Y:S01]  /*8e900*/  STL [R1+0x2490], R14 ;  /* 0x0024900e01007387 */ /* 0x0003e20000100800 */
[----:B------:R-:W-:Y:S01]  /*8e910*/  IMAD.MOV.U32 R4, RZ, RZ, R10 ;  /* 0x000000ffff047224 */ /* 0x000fe200078e000a */
[----:B------:R-:W-:Y:S02]  /*8e920*/  UISETP.GT.AND UP1, UPT, UR18, 0x41, UPT ;  /* 0x000000411200788c */ /* 0x000fe4000bf24270 */
[----:B-1----:R-:W4:Y:S04]  /*8e930*/  LDL.LU R14, [R1+0x2578] ;  /* 0x00257800010e7983 */ /* 0x002f280000300800 */
[----:B------:R-:W4:Y:S01]  /*8e940*/  LDL.LU R10, [R1+0x2580] ;  /* 0x00258000010a7983 */ /* 0x000f220000300800 */
[----:B------:R-:W-:-:S03]  /*8e950*/  USEL UR12, URZ, 0x4, !UP1 ;  /* 0x000000043f0c7887 */ /* 0x000fc6000c800000 */
[----:B------:R1:W-:Y:S01]  /*8e960*/  LDGSTS.E [R2+0xf700], desc[UR14][R4.64], P0 ;  /* 0x0f70000004027fae */ /* 0x0003e2000812184e */
[----:B------:R-:W-:-:S06]  /*8e970*/  USEL UR12, UR12, URZ, !UP0 ;  /* 0x0000003f0c0c7287 */ /* 0x000fcc000c000000 */
[----:B------:R-:W-:Y:S02]  /*8e980*/  ISETP.NE.U32.AND P1, PT, RZ, UR12, PT ;  /* 0x0000000cff007c0c */ /* 0x000fe4000bf25070 */
[----:B--2---:R-:W-:Y:S02]  /*8e990*/  IADD3 R7, P2, R7, UR16, RZ ;  /* 0x0000001007077c10 */ /* 0x004fe4000ff5e0ff */
[----:B---3--:R-:W-:-:S03]  /*8e9a0*/  IADD3 R9, P3, R9, UR16, RZ ;  /* 0x0000001009097c10 */ /* 0x008fc6000ff7e0ff */
        /* <DEDUP_REMOVED lines=8> */
[----:B------:R-:W4:Y:S04]  /*8ea30*/  LDL.LU R17, [R1+0x258c] ;  /* 0x00258c0001117983 */ /* 0x000f280000300800 */
[----:B------:R-:W-:Y:S01]  /*8ea40*/  STL [R1+0x2560], R15 ;  /* 0x0025600f01007387 */ /* 0x000fe20000100800 */
[----:B------:R-:W-:-:S03]  /*8ea50*/  IADD3 R11, P0, R11, UR16, RZ ;  /* 0x000000100b0b7c10 */ /* 0x000fc6000ff1e0ff */
[----:B-1----:R-:W4:Y:S01]  /*8ea60*/  LDL.LU R7, [R1+0x2594] ;  /* 0x0025940001077983 */ /* 0x002f220000300800 */
[----:B---3--:R-:W-:Y:S01]  /*8ea70*/  IMAD.MOV.U32 R4, RZ, RZ, R9 ;  /* 0x000000ffff047224 */ /* 0x008fe200078e0009 */
[----:B------:R-:W-:Y:S02]  /*8ea80*/  MOV R5, R15 ;  /* 0x0000000f00057202 */ /* 0x000fe40000000f00 */
[----:B------:R-:W3:Y:S01]  /*8ea90*/  LDL.LU R18, [R1+0x2588] ;  /* 0x0025880001127983 */ /* 0x000ee20000300800 */
        /* <DEDUP_REMOVED lines=20> */
[----:B------:R-:W-:Y:S04]  /*8ebe0*/  STL [R1+0x257c], R13 ;  /* 0x00257c0d01007387 */ /* 0x000fe80000100800 */
[----:B------:R1:W-:Y:S01]  /*8ebf0*/  LDGSTS.E [R2+0x10500], desc[UR14][R4.64], P1 ;  /* 0x1050000004027fae */ /* 0x0003e2000892184e */
[----:B----4-:R-:W-:-:S02]  /*8ec00*/  IADD3.X R14, R14, UR7, RZ, P0, !PT ;  /* 0x000000070e0e7c10 */ /* 0x010fc400087fe4ff */
        /* <DEDUP_REMOVED lines=8> */
[----:B----4-:R-:W4:Y:S04]  /*8ec90*/  LDL.LU R14, [R1+0x2670] ;  /* 0x00267000010e7983 */ /* 0x010f280000300800 */
[----:B------:R-:W4:Y:S04]  /*8eca0*/  LDL.LU R13, [R1+0x2674] ;  /* 0x00267400010d7983 */ /* 0x000f280000300800 */
[----:B------:R1:W-:Y:S02]  /*8ecb0*/  LDGSTS.E [R2+0x10580], desc[UR14][R4.64], P1 ;  /* 0x1058000004027fae */ /* 0x0003e4000892184e */
[----:B-1----:R-:W-:Y:S01]  /*8ecc0*/  MOV R5, R10 ;  /* 0x0000000a00057202 */ /* 0x002fe20000000f00 */
[----:B------:R-:W-:Y:S01]  /*8ecd0*/  IMAD.MOV.U32 R4, RZ, RZ, R6 ;  /* 0x000000ffff047224 */ /* 0x000fe200078e0006 */
[----:B------:R-:W4:Y:S04]  /*8ece0*/  LDL.LU R10, [R1+0x2678] ;  /* 0x00267800010a7983 */ /* 0x000f280000300800 */
[----:B------:R-:W4:Y:S04]  /*8ecf0*/  LDL.LU R6, [R1+0x267c] ;  /* 0x00267c0001067983 */ /* 0x000f280000300800 */
[----:B------:R1:W-:Y:S01]  /*8ed00*/  LDGSTS.E [R2+0x10600], desc[UR14][R4.64], P1 ;  /* 0x1060000004027fae */ /* 0x0003e2000892184e */
[----:B------:R-:W-:-:S05]  /*8ed10*/  IADD3 R17, P0, R17, UR16, RZ ;  /* 0x0000001011117c10 */ /* 0x000fca000ff1e0ff */
[----:B-1----:R-:W-:Y:S01]  /*8ed20*/  IMAD.MOV.U32 R4, RZ, RZ, R17 ;  /* 0x000000ffff047224 */ /* 0x002fe200078e0011 */
[----:B------:R-:W-:Y:S02]  /*8ed30*/  IADD3 R7, P2, R7, UR16, RZ ;  /* 0x0000001007077c10 */ /* 0x000fe4000ff5e0ff */
[----:B---3--:R-:W-:-:S04]  /*8ed40*/  IADD3.X R18, R18, UR7, RZ, P0, !PT ;  /* 0x0000000712127c10 */ /* 0x008fc800087fe4ff */
        /* <DEDUP_REMOVED lines=10> */
[----:B-1----:R-:W3:Y:S04]  /*8edf0*/  LDL.LU R9, [R1+0x2684] ;  /* 0x0026840001097983 */ /* 0x002ee80000300800 */
[----:B------:R-:W3:Y:S01]  /*8ee00*/  LDL.LU R7, [R1+0x268c] ;  /* 0x00268c0001077983 */ /* 0x000ee20000300800 */
        /* <DEDUP_REMOVED lines=11> */
[----:B-1----:R-:W3:Y:S04]  /*8eec0*/  LDL.LU R12, [R1+0x2680] ;  /* 0x00268000010c7983 */ /* 0x002ee80000300800 */
[----:B------:R-:W3:Y:S01]  /*8eed0*/  LDL.LU R11, [R1+0x2688] ;  /* 0x00268800010b7983 */ /* 0x000ee20000300800 */
        /* <DEDUP_REMOVED lines=14> */
[----:B----4-:R-:W-:Y:S02]  /*8efc0*/  IADD3 R13, P1, R13, UR16, RZ ;  /* 0x000000100d0d7c10 */ /* 0x010fe4000ff3e0ff */
        /* <DEDUP_REMOVED lines=8> */
[----:B----4-:R-:W-:-:S03]  /*8f050*/  IMAD.MOV.U32 R4, RZ, RZ, R13 ;  /* 0x000000ffff047224 */ /* 0x010fc600078e000d */
[----:B-1----:R-:W4:Y:S04]  /*8f060*/  LDL.LU R13, [R1+0x269c] ;  /* 0x00269c00010d7983 */ /* 0x002f280000300800 */
[----:B------:R1:W-:Y:S01]  /*8f070*/  STL [R1+0x2678], R10 ;  /* 0x0026780a01007387 */ /* 0x0003e20000100800 */
[----:B------:R-:W-:-:S03]  /*8f080*/  MOV R5, R14 ;  /* 0x0000000e00057202 */ /* 0x000fc60000000f00 */
        /* <DEDUP_REMOVED lines=9> */
[----:B---3--:R-:W-:Y:S02]  /*8f120*/  IADD3 R9, P1, R9, UR16, RZ ;  /* 0x0000001009097c10 */ /* 0x008fe4000ff3e0ff */
[----:B------:R-:W-:-:S03]  /*8f130*/  IADD3 R7, P2, R7, UR16, RZ ;  /* 0x0000001007077c10 */ /* 0x000fc6000ff5e0ff */
[----:B------:R3:W-:Y:S01]  /*8f140*/  STL [R1+0x2684], R9 ;  /* 0x0026840901007387 */ /* 0x0007e20000100800 */
[----:B-1----:R-:W-:Y:S01]  /*8f150*/  IMAD.MOV.U32 R4, RZ, RZ, R9 ;  /* 0x000000ffff047224 */ /* 0x002fe200078e0009 */
[----:B------:R-:W-:Y:S02]  /*8f160*/  IADD3.X R12, R12, UR7, RZ, P1, !PT ;  /* 0x000000070c0c7c10 */ /* 0x000fe40008ffe4ff */
[----:B------:R-:W-:-:S03]  /*8f170*/  IADD3.X R11, R11, UR7, RZ, P2, !PT ;  /* 0x000000070b0b7c10 */ /* 0x000fc600097fe4ff */
[----:B------:R-:W-:Y:S04]  /*8f180*/  STL [R1+0x2680], R12 ;  /* 0x0026800c01007387 */ /* 0x000fe80000100800 */
[----:B------:R-:W-:Y:S04]  /*8f190*/  STL [R1+0x268c], R7 ;  /* 0x00268c0701007387 */ /* 0x000fe80000100800 */
[----:B------:R-:W4:Y:S04]  /*8f1a0*/  LDL.LU R14, [R1+0x2768] ;  /* 0x00276800010e7983 */ /* 0x000f280000300800 */
[----:B------:R1:W-:Y:S04]  /*8f1b0*/  STL [R1+0x2688], R11 ;  /* 0x0026880b01007387 */ /* 0x0003e80000100800 */
[----:B---3--:R-:W3:Y:S01]  /*8f1c0*/  LDL.LU R9, [R1+0x2770] ;  /* 0x0027700001097983 */ /* 0x008ee20000300800 */
[----:B------:R-:W-:-:S05]  /*8f1d0*/  MOV R5, R12 ;  /* 0x0000000c00057202 */ /* 0x000fca0000000f00 */
[----:B------:R1:W-:Y:S02]  /*8f1e0*/  LDGSTS.E [R2+0x11600], desc[UR14][R4.64], P0 ;  /* 0x1160000004027fae */ /* 0x0003e4000812184e */
[----:B-1----:R-:W-:Y:S02]  /*8f1f0*/  MOV R5, R11 ;  /* 0x0000000b00057202 */ /* 0x002fe40000000f00 */
[----:B------:R-:W-:Y:S01]  /*8f200*/  IADD3 R3, P1, R3, UR16, RZ ;  /* 0x0000001003037c10 */ /* 0x000fe2000ff3e0ff */
[----:B------:R-:W-:Y:S01]  /*8f210*/  IMAD.MOV.U32 R4, RZ, RZ, R7 ;  /* 0x000000ffff047224 */ /* 0x000fe200078e0007 */
[----:B------:R-:W3:Y:S04]  /*8f220*/  LDL.LU R11, [R1+0x277c] ;  /* 0x00277c00010b7983 */ /* 0x000ee80000300800 */
[----:B------:R-:W3:Y:S04]  /*8f230*/  LDL.LU R7, [R1+0x2784] ;  /* 0x0027840001077983 */ /* 0x000ee80000300800 */
[----:B------:R-:W-:Y:S01]  /*8f240*/  STL [R1+0x2694], R3 ;  /* 0x0026940301007387 */ /* 0x000fe20000100800 */
[----:B------:R-:W-:-:S03]  /*8f250*/  UISETP.GT.AND UP1, UPT, UR18, 0x49, UPT ;  /* 0x000000491200788c */ /* 0x000fc6000bf24270 */
[----:B------:R1:W-:Y:S01]  /*8f260*/  LDGSTS.E [R2+0x11680], desc[UR14][R4.64], P0 ;  /* 0x1168000004027fae */ /* 0x0003e2000812184e */
        /* <DEDUP_REMOVED lines=22> */
[----:B-1----:R-:W4:Y:S01]  /*8f3d0*/  LDL.LU R16, [R1+0x2788] ;  /* 0x0027880001107983 */ /* 0x002f220000300800 */
[----:B------:R-:W-:-:S03]  /*8f3e0*/  IADD3 R10, P0, R10, UR16, RZ ;  /* 0x000000100a0a7c10 */ /* 0x000fc6000ff1e0ff */
[----:B------:R-:W-:Y:S01]  /*8f3f0*/  STL [R1+0x2760], R18 ;  /* 0x0027601201007387 */ /* 0x000fe20000100800 */
[----:B------:R-:W-:Y:S01]  /*8f400*/  IADD3 R6, P2, R6, UR16, RZ ;  /* 0x0000001006067c10 */ /* 0x000fe2000ff5e0ff */
[----:B------:R-:W-:Y:S01]  /*8f410*/  IMAD.MOV.U32 R4, RZ, RZ, R17 ;  /* 0x000000ffff047224 */ /* 0x000fe200078e0011 */
[----:B------:R-:W-:Y:S01]  /*8f420*/  MOV R5, R18 ;  /* 0x0000001200057202 */ /* 0x000fe20000000f00 */
[----:B------:R-:W4:Y:S04]  /*8f430*/  LDL.LU R13, [R1+0x2790] ;  /* 0x00279000010d7983 */ /* 0x000f280000300800 */
[----:B------:R1:W-:Y:S04]  /*8f440*/  STL [R1+0x276c], R10 ;  /* 0x00276c0a01007387 */ /* 0x0003e80000100800 */
[----:B------:R1:W-:Y:S02]  /*8f450*/  LDGSTS.E [R2+0x12400], desc[UR14][R4.64], P1 ;  /* 0x1240000004027fae */ /* 0x0003e4000892184e */
[----:B-1----:R-:W-:Y:S01]  /*8f460*/  IMAD.MOV.U32 R4, RZ, RZ, R10 ;  /* 0x000000ffff047224 */ /* 0x002fe200078e000a */
[----:B------:R-:W-:-:S05]  /*8f470*/  IADD3.X R14, R14, UR7, RZ, P0, !PT ;  /* 0x000000070e0e7c10 */ /* 0x000fca00087fe4ff */
[----:B------:R1:W-:Y:S01]  /*8f480*/  STL [R1+0x2768], R14 ;  /* 0x0027680e01007387 */ /* 0x0003e20000100800 */
[----:B---3--:R-:W-:-:S03]  /*8f490*/  IADD3.X R9, R9, UR7, RZ, P2, !PT ;  /* 0x0000000709097c10 */ /* 0x008fc600097fe4ff */
[----:B------:R-:W-:Y:S01]  /*8f4a0*/  STL [R1+0x2774], R6 ;  /* 0x0027740601007387 */ /* 0x000fe20000100800 */
[----:B------:R-:W-:-:S03]  /*8f4b0*/  MOV R5, R14 ;  /* 0x0000000e00057202 */ /* 0x000fc60000000f00 */
[----:B------:R-:W3:Y:S04]  /*8f4c0*/  LDL.LU R10, [R1+0x279c] ;  /* 0x00279c00010a7983 */ /* 0x000ee80000300800 */
[----:B------:R1:W-:Y:S04]  /*8f4d0*/  STL [R1+0x2770], R9 ;  /* 0x0027700901007387 */ /* 0x0003e80000100800 */
[----:B-1----:R-:W3:Y:S04]  /*8f4e0*/  LDL.LU R14, [R1+0x2798] ;  /* 0x00279800010e7983 */ /* 0x002ee80000300800 */
[----:B------:R1:W-:Y:S01]  /*8f4f0*/  LDGSTS.E [R2+0x12480], desc[UR14][R4.64], P1 ;  /* 0x1248000004027fae */ /* 0x0003e2000892184e */
[----:B------:R-:W-:Y:S01]  /*8f500*/  IADD3 R11, P0, R11, UR16, RZ ;  /* 0x000000100b0b7c10 */ /* 0x000fe2000ff1e0ff */
[----:B-1----:R-:W-:Y:S01]  /*8f510*/  IMAD.MOV.U32 R4, RZ, RZ, R6 ;  /* 0x000000ffff047224 */ /* 0x002fe200078e0006 */
[----:B------:R-:W-:-:S02]  /*8f520*/  MOV R5, R9 ;  /* 0x0000000900057202 */ /* 0x000fc40000000f00 */
[----:B------:R-:W-:Y:S01]  /*8f530*/  IADD3 R7, P2, R7, UR16, RZ ;  /* 0x0000001007077c10 */ /* 0x000fe2000ff5e0ff */
[----:B------:R-:W3:Y:S04]  /*8f540*/  LDL.LU R9, [R1+0x2864] ;  /* 0x0028640001097983 */ /* 0x000ee80000300800 */
[----:B------:R-:W3:Y:S04]  /*8f550*/  LDL.LU R6, [R1+0x286c] ;  /* 0x00286c0001067983 */ /* 0x000ee80000300800 */
[----:B------:R-:W-:Y:S04]  /*8f560*/  STL [R1+0x277c], R11 ;  /* 0x00277c0b01007387 */ /* 0x000fe80000100800 */
[----:B------:R1:W-:Y:S01]  /*8f570*/  LDGSTS.E [R2+0x12500], desc[UR14][R4.64], P1 ;  /* 0x1250000004027fae */ /* 0x0003e2000892184e */
[----:B------:R-:W-:-:S02]  /*8f580*/  IADD3.X R12, R12, UR7, RZ, P0, !PT ;  /* 0x000000070c0c7c10 */ /* 0x000fc400087fe4ff */
[----:B------:R-:W-:-:S03]  /*8f590*/  IADD3.X R15, R15, UR7, RZ, P2, !PT ;  /* 0x000000070f0f7c10 */ /* 0x000fc600097fe4ff */
[----:B------:R2:W-:Y:S01]  /*8f5a0*/  STL [R1+0x2778], R12 ;  /* 0x0027780c01007387 */ /* 0x0005e20000100800 */
[----:B-1----:R-:W-:-:S03]  /*8f5b0*/  MOV R5, R12 ;  /* 0x0000000c00057202 */ /* 0x002fc60000000f00 */
[----:B------:R-:W-:Y:S01]  /*8f5c0*/  STL [R1+0x2784], R7 ;  /* 0x0027840701007387 */ /* 0x000fe20000100800 */
[----:B------:R-:W-:-:S03]  /*8f5d0*/  IMAD.MOV.U32 R4, RZ, RZ, R11 ;  /* 0x000000ffff047224 */ /* 0x000fc600078e000b */
[----:B--2---:R-:W2:Y:S04]  /*8f5e0*/  LDL.LU R12, [R1+0x2860] ;  /* 0x00286000010c7983 */ /* 0x004ea80000300800 */
[----:B------:R1:W-:Y:S04]  /*8f5f0*/  STL [R1+0x2780], R15 ;  /* 0x0027800f01007387 */ /* 0x0003e80000100800 */
[----:B------:R-:W2:Y:S01]  /*8f600*/  LDL.LU R11, [R1+0x2868] ;  /* 0x00286800010b7983 */ /* 0x000ea20000300800 */
[----:B------:R-:W-:-:S03]  /*8f610*/  IADD3 R8, P0, R8, UR16, RZ ;  /* 0x0000001008087c10 */ /* 0x000fc6000ff1e0ff */
[----:B------:R1:W-:Y:S01]  /*8f620*/  LDGSTS.E [R2+0x12580], desc[UR14][R4.64], P1 ;  /* 0x1258000004027fae */ /* 0x0003e2000892184e */
[----:B----4-:R-:W-:Y:S01]  /*8f630*/  IADD3 R3, P2, R3, UR16, RZ ;  /* 0x0000001003037c10 */ /* 0x010fe2000ff5e0ff */
[----:B-1----:R-:W-:Y:S01]  /*8f640*/  IMAD.MOV.U32 R4, RZ, RZ, R7 ;  /* 0x000000ffff047224 */ /* 0x002fe200078e0007 */
[----:B------:R-:W-:Y:S02]  /*8f650*/  MOV R5, R15 ;  /* 0x0000000f00057202 */ /* 0x000fe40000000f00 */
[----:B------:R-:W4:Y:S01]  /*8f660*/  LDL.LU R15, [R1+0x2874] ;  /* 0x00287400010f7983 */ /* 0x000f220000300800 */
[----:B------:R-:W-:-:S03]  /*8f670*/  IADD3.X R16, R16, UR7, RZ, P0, !PT ;  /* 0x0000000710107c10 */ /* 0x000fc600087fe4ff */
[----:B------:R-:W4:Y:S04]  /*8f680*/  LDL.LU R7, [R1+0x287c] ;  /* 0x00287c0001077983 */ /* 0x000f280000300800 */
[----:B------:R-:W-:Y:S04]  /*8f690*/  STL [R1+0x278c], R8 ;  /* 0x00278c0801007387 */ /* 0x000fe80000100800 */
[----:B------:R1:W-:Y:S04]  /*8f6a0*/  LDGSTS.E [R2+0x12600], desc[UR14][R4.64], P1 ;  /* 0x1260000004027fae */ /* 0x0003e8000892184e */
[----:B------:R1:W-:Y:S01]  /*8f6b0*/  STL [R1+0x2788], R16 ;  /* 0x0027881001007387 */ /* 0x0003e20000100800 */
[----:B------:R-:W-:-:S03]  /*8f6c0*/  IADD3.X R13, R13, UR7, RZ, P2, !PT ;  /* 0x000000070d0d7c10 */ /* 0x000fc600097fe4ff */
        /* <DEDUP_REMOVED lines=12> */
[----:B------:R-:W-:-:S04]  /*8f790*/  UISETP.GT.AND UP1, UPT, UR18, 0x4d, UPT ;  /* 0x0000004d1200788c */ /* 0x000fc8000bf24270 */
[----:B------:R-:W-:-:S04]  /*8f7a0*/  USEL UR12, URZ, 0x4, !UP1 ;  /* 0x000000043f0c7887 */ /* 0x000fc8000c800000 */
[----:B------:R-:W-:Y:S01]  /*8f7b0*/  USEL UR12, UR12, URZ, !UP0 ;  /* 0x0000003f0c0c7287 */ /* 0x000fe2000c000000 */
[----:B---3--:R-:W-:-:S04]  /*8f7c0*/  IADD3 R10, P0, R10, UR16, RZ ;  /* 0x000000100a0a7c10 */ /* 0x008fc8000ff1e0ff */
[----:B------:R-:W-:Y:S01]  /*8f7d0*/  IADD3.X R14, R14, UR7, RZ, P0, !PT ;  /* 0x000000070e0e7c10 */ /* 0x000fe200087fe4ff */
[----:B------:R-:W-:Y:S03]  /*8f7e0*/  STL [R1+0x279c], R10 ;  /* 0x00279c0a01007387 */ /* 0x000fe60000100800 */
[----:B-1----:R-:W-:Y:S01]  /*8f7f0*/  MOV R5, R14 ;  /* 0x0000000e00057202 */ /* 0x002fe20000000f00 */
        /* <DEDUP_REMOVED lines=10> */
[----:B--2---:R-:W-:-:S04]  /*8f8a0*/  IADD3.X R12, R12, UR7, RZ, P1, !PT ;  /* 0x000000070c0c7c10 */ /* 0x004fc80008ffe4ff */
[----:B------:R-:W-:Y:S01]  /*8f8b0*/  MOV R5, R12 ;  /* 0x0000000c00057202 */ /* 0x000fe20000000f00 */
[----:B------:R-:W-:Y:S01]  /*8f8c0*/  STL [R1+0x2860], R12 ;  /* 0x0028600c01007387 */ /* 0x000fe20000100800 */
[----:B------:R-:W-:-:S03]  /*8f8d0*/  IADD3.X R11, R11, UR7, RZ, P2, !PT ;  /* 0x000000070b0b7c10 */ /* 0x000fc600097fe4ff */
[----:B------:R-:W-:Y:S04]  /*8f8e0*/  STL [R1+0x286c], R6 ;  /* 0x00286c0601007387 */ /* 0x000fe80000100800 */
[----:B-1----:R-:W2:Y:S04]  /*8f8f0*/  LDL.LU R9, [R1+0x2894] ;  /* 0x0028940001097983 */ /* 0x002ea80000300800 */
[----:B------:R1:W-:Y:S04]  /*8f900*/  LDGSTS.E [R2+0x13400], desc[UR14][R4.64], P0 ;  /* 0x1340000004027fae */ /* 0x0003e8000812184e */
[----:B------:R3:W-:Y:S01]  /*8f910*/  STL [R1+0x2868], R11 ;  /* 0x0028680b01007387 */ /* 0x0007e20000100800 */
[----:B-1----:R-:W-:-:S03]  /*8f920*/  MOV R5, R11 ;  /* 0x0000000b00057202 */ /* 0x002fc60000000f00 */
[----:B---3--:R-:W3:Y:S01]  /*8f930*/  LDL.LU R11, [R1+0x2890] ;  /* 0x00289000010b7983 */ /* 0x008ee20000300800 */
[----:B----4-:R-:W-:Y:S01]  /*8f940*/  IADD3 R15, P1, R15, UR16, RZ ;  /* 0x000000100f0f7c10 */ /* 0x010fe2000ff3e0ff */
[----:B------:R-:W-:Y:S01]  /*8f950*/  IMAD.MOV.U32 R4, RZ, RZ, R6 ;  /* 0x000000ffff047224 */ /* 0x000fe200078e0006 */
[----:B------:R-:W-:Y:S01]  /*8f960*/  IADD3 R7, P2, R7, UR16, RZ ;  /* 0x0000001007077c10 */ /* 0x000fe2000ff5e0ff */
[----:B------:R-:W4:Y:S04]  /*8f970*/  LDL.LU R6, [R1+0x289c] ;  /* 0x00289c0001067983 */ /* 0x000f280000300800 */
[----:B------:R-:W4:Y:S04]  /*8f980*/  LDL.LU R12, [R1+0x2964] ;  /* 0x00296400010c7983 */ /* 0x000f280000300800 */
[----:B------:R-:W-:Y:S04]  /*8f990*/  STL [R1+0x2874], R15 ;  /* 0x0028740f01007387 */ /* 0x000fe80000100800 */
[----:B------:R1:W-:Y:S01]  /*8f9a0*/  LDGSTS.E [R2+0x13480], desc[UR14][R4.64], P0 ;  /* 0x1348000004027fae */ /* 0x0003e2000812184e */
[----:B------:R-:W-:-:S05]  /*8f9b0*/  IADD3.X R16, R16, UR7, RZ, P1, !PT ;  /* 0x0000000710107c10 */ /* 0x000fca0008ffe4ff */
[----:B------:R1:W-:Y:S02]  /*8f9c0*/  STL [R1+0x2870], R16 ;  /* 0x0028701001007387 */ /* 0x0003e40000100800 */
[----:B-1----:R-:W-:Y:S01]  /*8f9d0*/  MOV R5, R16 ;  /* 0x0000001000057202 */ /* 0x002fe20000000f00 */
[----:B------:R-:W-:Y:S01]  /*8f9e0*/  IMAD.MOV.U32 R4, RZ, RZ, R15 ;  /* 0x000000ffff047224 */ /* 0x000fe200078e000f */
[----:B------:R-:W-:Y:S01]  /*8f9f0*/  STL [R1+0x287c], R7 ;  /* 0x00287c0701007387 */ /* 0x000fe20000100800 */
[----:B------:R-:W-:-:S03]  /*8fa00*/  IADD3.X R8, R8, UR7, RZ, P2, !PT ;  /* 0x0000000708087c10 */ /* 0x000fc600097fe4ff */
[----:B------:R1:W-:Y:S04]  /*8fa10*/  LDGSTS.E [R2+0x13500], desc[UR14][R4.64], P0 ;  /* 0x1350000004027fae */ /* 0x0003e8000812184e */
[----:B------:R-:W4:Y:S01]  /*8fa20*/  LDL.LU R16, [R1+0x2898] ;  /* 0x0028980001107983 */ /* 0x000f220000300800 */
[----:B------:R-:W-:-:S03]  /*8fa30*/  IADD3 R13, P1, R13, UR16, RZ ;  /* 0x000000100d0d7c10 */ /* 0x000fc6000ff3e0ff */
[----:B------:R1:W-:Y:S01]  /*8fa40*/  STL [R1+0x2878], R8 ;  /* 0x0028780801007387 */ /* 0x0003e20000100800 */
[----:B------:R-:W-:-:S03]  /*8fa50*/  IADD3 R3, P2, R3, UR16, RZ ;  /* 0x0000001003037c10 */ /* 0x000fc6000ff5e0ff */
        /* <DEDUP_REMOVED lines=22> */
[----:B--2---:R-:W-:-:S05]  /*8fbc0*/  IADD3 R9, P1, R9, UR16, RZ ;  /* 0x0000001009097c10 */ /* 0x004fca000ff3e0ff */
[----:B------:R-:W-:Y:S01]  /*8fbd0*/  STL [R1+0x2894], R9 ;  /* 0x0028940901007387 */ /* 0x000fe20000100800 */
[----:B-1----:R-:W-:Y:S01]  /*8fbe0*/  IMAD.MOV.U32 R4, RZ, RZ, R9 ;  /* 0x000000ffff047224 */ /* 0x002fe200078e0009 */
[----:B---3--:R-:W-:-:S04]  /*8fbf0*/  IADD3.X R11, R11, UR7, RZ, P1, !PT ;  /* 0x000000070b0b7c10 */ /* 0x008fc80008ffe4ff */
[----:B------:R-:W-:Y:S01]  /*8fc00*/  MOV R5, R11 ;  /* 0x0000000b00057202 */ /* 0x000fe20000000f00 */
[----:B------:R1:W-:Y:S01]  /*8fc10*/  STL [R1+0x2890], R11 ;  /* 0x0028900b01007387 */ /* 0x0003e20000100800 */
[----:B------:R-:W-:Y:S01]  /*8fc20*/  UISETP.GT.AND UP1, UPT, UR18, 0x51, UPT ;  /* 0x000000511200788c */ /* 0x000fe2000bf24270 */
[----:B----4-:R-:W-:Y:S02]  /*8fc30*/  IADD3 R6, P2, R6, UR16, RZ ;  /* 0x0000001006067c10 */ /* 0x010fe4000ff5e0ff */
[----:B------:R2:W-:Y:S04]  /*8fc40*/  LDGSTS.E [R2+0x13700], desc[UR14][R4.64], P0 ;  /* 0x1370000004027fae */ /* 0x0005e8000812184e */
[----:B-1----:R-:W3:Y:S04]  /*8fc50*/  LDL.LU R11, [R1+0x2978] ;  /* 0x00297800010b7983 */ /* 0x002ee80000300800 */
[----:B------:R-:W4:Y:S01]  /*8fc60*/  LDL.LU R9, [R1+0x2980] ;  /* 0x0029800001097983 */ /* 0x000f220000300800 */
[----:B------:R-:W-:-:S04]  /*8fc70*/  USEL UR12, URZ, 0x4, !UP1 ;  /* 0x000000043f0c7887 */ /* 0x000fc8000c800000 */
[----:B------:R-:W-:Y:S01]  /*8fc80*/  USEL UR12, UR12, URZ, !UP0 ;  /* 0x0000003f0c0c7287 */ /* 0x000fe2000c000000 */
[----:B------:R-:W-:Y:S01]  /*8fc90*/  IADD3 R12, P3, R12, UR16, RZ ;  /* 0x000000100c0c7c10 */ /* 0x000fe2000ff7e0ff */
[----:B--2---:R-:W-:Y:S01]  /*8fca0*/  IMAD.MOV.U32 R4, RZ, RZ, R6 ;  /* 0x000000ffff047224 */ /* 0x004fe200078e0006 */
[----:B------:R1:W-:Y:S03]  /*8fcb0*/  STL [R1+0x289c], R6 ;  /* 0x00289c0601007387 */ /* 0x0003e60000100800 */
[----:B------:R-:W-:Y:S02]  /*8fcc0*/  ISETP.NE.U32.AND P1, PT, RZ, UR12, PT ;  /* 0x0000000cff007c0c */ /* 0x000fe4000bf25070 */
[----:B------:R-:W-:-:S04]  /*8fcd0*/  IADD3.X R16, R16, UR7, RZ, P2, !PT ;  /* 0x0000000710107c10 */ /* 0x000fc800097fe4ff */
[----:B------:R-:W-:Y:S01]  /*8fce0*/  MOV R5, R16 ;  /* 0x0000001000057202 */ /* 0x000fe20000000f00 */
[----:B------:R-:W-:Y:S01]  /*8fcf0*/  STL [R1+0x2898], R16 ;  /* 0x0028981001007387 */ /* 0x000fe20000100800 */
[----:B------:R-:W-:-:S03]  /*8fd00*/  IADD3.X R15, R15, UR7, RZ, P3, !PT ;  /* 0x000000070f0f7c10 */ /* 0x000fc60009ffe4ff */
[----:B------:R2:W-:Y:S04]  /*8fd10*/  STL [R1+0x2964], R12 ;  /* 0x0029640c01007387 */ /* 0x0005e80000100800 */
[----:B------:R1:W-:Y:S01]  /*8fd20*/  LDGSTS.E [R2+0x13780], desc[UR14][R4.64], P0 ;  /* 0x1378000004027fae */ /* 0x0003e2000812184e */
[----:B------:R-:W-:-:S03]  /*8fd30*/  IADD3 R8, P0, R8, UR16, RZ ;  /* 0x0000001008087c10 */ /* 0x000fc6000ff1e0ff */
[----:B------:R-:W4:Y:S01]  /*8fd40*/  LDL.LU R17, [R1+0x298c] ;  /* 0x00298c0001117983 */ /* 0x000f220000300800 */
[----:B------:R-:W-:-:S03]  /*8fd50*/  IADD3 R7, P2, R7, UR16, RZ ;  /* 0x0000001007077c10 */ /* 0x000fc6000ff5e0ff */
[----:B------:R-:W-:Y:S01]  /*8fd60*/  STL [R1+0x2960], R15 ;  /* 0x0029600f01007387 */ /* 0x000fe20000100800 */
[----:B-1----:R-:W-:Y:S01]  /*8fd70*/  IMAD.MOV.U32 R4, RZ, RZ, R12 ;  /* 0x000000ffff047224 */ /* 0x002fe200078e000c */
[----:B------:R-:W-:Y:S02]  /*8fd80*/  MOV R5, R15 ;  /* 0x0000000f00057202 */ /* 0x000fe40000000f00 */
[----:B------:R-:W4:Y:S04]  /*8fd90*/  LDL.LU R6, [R1+0x2994] ;  /* 0x0029940001067983 */ /* 0x000f280000300800 */
[----:B------:R-:W4:Y:S04]  /*8fda0*/  LDL.LU R18, [R1+0x2988] ;  /* 0x0029880001127983 */ /* 0x000f280000300800 */
[----:B--2---:R-:W2:Y:S04]  /*8fdb0*/  LDL.LU R12, [R1+0x2990] ;  /* 0x00299000010c7983 */ /* 0x004ea80000300800 */
[----:B------:R1:W-:Y:S04]  /*8fdc0*/  LDGSTS.E [R2+0x14400], desc[UR14][R4.64], P1 ;  /* 0x1440000004027fae */ /* 0x0003e8000892184e */
[----:B------:R1:W-:Y:S02]  /*8fdd0*/  STL [R1+0x296c], R8 ;  /* 0x00296c0801007387 */ /* 0x0003e40000100800 */
[----:B-1----:R-:W-:Y:S01]  /*8fde0*/  IMAD.MOV.U32 R4, RZ, RZ, R8 ;  /* 0x000000ffff047224 */ /* 0x002fe200078e0008 */
[----:B------:R-:W-:-:S04]  /*8fdf0*/  IADD3.X R14, R14, UR7, RZ, P0, !PT ;  /* 0x000000070e0e7c10 */ /* 0x000fc800087fe4ff */
[----:B------:R-:W-:Y:S01]  /*8fe00*/  MOV R5, R14 ;  /* 0x0000000e00057202 */ /* 0x000fe20000000f00 */
[----:B------:R-:W-:Y:S01]  /*8fe10*/  STL [R1+0x2968], R14 ;  /* 0x0029680e01007387 */ /* 0x000fe20000100800 */
[----:B------:R-:W-:-:S03]  /*8fe20*/  IADD3.X R13, R13, UR7, RZ, P2, !PT ;  /* 0x000000070d0d7c10 */ /* 0x000fc600097fe4ff */
[----:B------:R-:W-:Y:S04]  /*8fe30*/  STL [R1+0x2974], R7 ;  /* 0x0029740701007387 */ /* 0x000fe80000100800 */
[----:B------:R-:W2:Y:S04]  /*8fe40*/  LDL.LU R8, [R1+0x299c] ;  /* 0x00299c0001087983 */ /* 0x000ea80000300800 */
[----:B------:R1:W-:Y:S04]  /*8fe50*/  LDGSTS.E [R2+0x14480], desc[UR14][R4.64], P1 ;  /* 0x1448000004027fae */ /* 0x0003e8000892184e */
[----:B------:R1:W-:Y:S02]  /*8fe60*/  STL [R1+0x2970], R13 ;  /* 0x0029700d01007387 */ /* 0x0003e40000100800 */
[----:B-1----:R-:W-:-:S02]  /*8fe70*/  MOV R5, R13 ;  /* 0x0000000d00057202 */ /* 0x002fc40000000f00 */
[----:B------:R-:W2:Y:S01]  /*8fe80*/  LDL.LU R13, [R1+0x2998] ;  /* 0x00299800010d7983 */ /* 0x000ea20000300800 */
[----:B------:R-:W-:Y:S01]  /*8fe90*/  IADD3 R10, P0, R10, UR16, RZ ;  /* 0x000000100a0a7c10 */ /* 0x000fe2000ff1e0ff */
[----:B------:R-:W-:Y:S01]  /*8fea0*/  IMAD.MOV.U32 R4, RZ, RZ, R7 ;  /* 0x000000ffff047224 */ /* 0x000fe200078e0007 */
[----:B------:R-:W-:Y:S01]  /*8feb0*/  IADD3 R3, P2, R3, UR16, RZ ;  /* 0x0000001003037c10 */ /* 0x000fe2000ff5e0ff */
[----:B------:R-:W2:Y:S04]  /*8fec0*/  LDL.LU R15, [R1+0x2a64] ;  /* 0x002a6400010f7983 */ /* 0x000ea80000300800 */
[----:B------:R-:W2:Y:S04]  /*8fed0*/  LDL.LU R7, [R1+0x2a6c] ;  /* 0x002a6c0001077983 */ /* 0x000ea80000300800 */
[----:B------:R1:W-:Y:S04]  /*8fee0*/  STL [R1+0x297c], R10 ;  /* 0x00297c0a01007387 */ /* 0x0003e80000100800 */
[----:B------:R1:W-:Y:S02]  /*8fef0*/  LDGSTS.E [R2+0x14500], desc[UR14][R4.64], P1 ;  /* 0x1450000004027fae */ /* 0x0003e4000892184e */
[----:B-1----:R-:W-:Y:S01]  /*8ff00*/  IMAD.MOV.U32 R4, RZ, RZ, R10 ;  /* 0x000000ffff047224 */ /* 0x002fe200078e000a */
[----:B---3--:R-:W-:-:S05]  /*8ff10*/  IADD3.X R11, R11, UR7, RZ, P0, !PT ;  /* 0x000000070b0b7c10 */ /* 0x008fca00087fe4ff */
[----:B------:R-:W-:Y:S01]  /*8ff20*/  STL [R1+0x2978], R11 ;  /* 0x0029780b01007387 */ /* 0x000fe20000100800 */
[----:B----4-:R-:W-:-:S03]  /*8ff30*/  IADD3.X R9, R9, UR7, RZ, P2, !PT ;  /* 0x0000000709097c10 */ /* 0x010fc600097fe4ff */
[----:B------:R-:W-:Y:S01]  /*8ff40*/  STL [R1+0x2984], R3 ;  /* 0x0029840301007387 */ /* 0x000fe20000100800 */
[----:B------:R-:W-:-:S03]  /*8ff50*/  MOV R5, R11 ;  /* 0x0000000b00057202 */ /* 0x000fc60000000f00 */
[----:B------:R-:W3:Y:S04]  /*8ff60*/  LDL.LU R16, [R1+0x2a60] ;  /* 0x002a600001107983 */ /* 0x000ee80000300800 */
[----:B------:R1:W-:Y:S04]  /*8ff70*/  STL [R1+0x2980], R9 ;  /* 0x0029800901007387 */ /* 0x0003e80000100800 */
[----:B------:R-:W4:Y:S04]  /*8ff80*/  LDL.LU R10, [R1+0x2a68] ;  /* 0x002a6800010a7983 */ /* 0x000f280000300800 */
[----:B------:R1:W-:Y:S04]  /*8ff90*/  LDGSTS.E [R2+0x14580], desc[UR14][R4.64], P1 ;  /* 0x1458000004027fae */ /* 0x0003e8000892184e */
[----:B------:R-:W4:Y:S01]  /*8ffa0*/  LDL.LU R14, [R1+0x2a70] ;  /* 0x002a7000010e7983 */ /* 0x000f220000300800 */
[----:B-1----:R-:W-:-:S03]  /*8ffb0*/  MOV R5, R9 ;  /* 0x0000000900057202 */ /* 0x002fc60000000f00 */
[----:B------:R-:W4:Y:S01]  /*8ffc0*/  LDL.LU R9, [R1+0x2a74] ;  /* 0x002a740001097983 */ /* 0x000f220000300800 */
[----:B------:R-:W-:-:S03]  /*8ffd0*/  IMAD.MOV.U32 R4, RZ, RZ, R3 ;  /* 0x000000ffff047224 */ /* 0x000fc600078e0003 */
[----:B------:R-:W4:Y:S04]  /*8ffe0*/  LDL.LU R11, [R1+0x2a78] ;  /* 0x002a7800010b7983 */ /* 0x000f280000300800 */
[----:B------:R-:W4:Y:S01]  /*8fff0*/  LDL.LU R3, [R1+0x2a7c] ;  /* 0x002a7c0001037983 */ /* 0x000f220000300800 */
[----:B------:R-:W-:-:S03]  /*90000*/  IADD3 R17, P0, R17, UR16, RZ ;  /* 0x0000001011117c10 */ /* 0x000fc6000ff1e0ff */
[----:B------:R1:W-:Y:S01]  /*90010*/  LDGSTS.E [R2+0x14600], desc[UR14][R4.64], P1 ;  /* 0x1460000004027fae */ /* 0x0003e2000892184e */
[----:B------:R-:W-:Y:S02]  /*90020*/  IADD3 R6, P2, R6, UR16, RZ ;  /* 0x0000001006067c10 */ /* 0x000fe4000ff5e0ff */
[----:B------:R-:W-:Y:S01]  /*90030*/  IADD3.X R18, R18, UR7, RZ, P0, !PT ;  /* 0x0000000712127c10 */ /* 0x000fe200087fe4ff */
[----:B------:R-:W-:Y:S01]  /*90040*/  STL [R1+0x298c], R17 ;  /* 0x00298c1101007387 */ /* 0x000fe20000100800 */
[----:B--2---:R-:W-:Y:S01]  /*90050*/  IADD3.X R12, R12, UR7, RZ, P2, !PT ;  /* 0x000000070c0c7c10 */ /* 0x004fe200097fe4ff */
[----:B-1----:R-:W-:Y:S01]  /*90060*/  IMAD.MOV.U32 R4, RZ, RZ, R17 ;  /* 0x000000ffff047224 */ /* 0x002fe200078e0011 */
[----:B------:R-:W-:Y:S01]  /*90070*/  MOV R5, R18 ;  /* 0x0000001200057202 */ /* 0x000fe20000000f00 */
[----:B------:R-:W-:Y:S04]  /*90080*/  STL [R1+0x2988], R18 ;  /* 0x0029881201007387 */ /* 0x000fe80000100800 */
[----:B------:R1:W-:Y:S04]  /*90090*/  LDGSTS.E [R2+0x14680], desc[UR14][R4.64], P1 ;  /* 0x1468000004027fae */ /* 0x0003e8000892184e */
[----:B------:R-:W-:Y:S04]  /*900a0*/  STL [R1+0x2994], R6 ;  /* 0x0029940601007387 */ /* 0x000fe80000100800 */
[----:B------:R2:W-:Y:S01]  /*900b0*/  STL [R1+0x2990], R12 ;  /* 0x0029900c01007387 */ /* 0x0005e20000100800 */
[----:B-1----:R-:W-:Y:S01]  /*900c0*/  IMAD.MOV.U32 R4, RZ, RZ, R6 ;  /* 0x000000ffff047224 */ /* 0x002fe200078e0006 */
[----:B------:R-:W-:-:S02]  /*900d0*/  MOV R5, R12 ;  /* 0x0000000c00057202 */ /* 0x000fc40000000f00 */
[----:B--2---:R-:W2:Y:S04]  /*900e0*/  LDL.LU R12, [R1+0x2a84] ;  /* 0x002a8400010c7983 */ /* 0x004ea80000300800 */
[----:B------:R-:W2:Y:S04]  /*900f0*/  LDL.LU R6, [R1+0x2a8c] ;  /* 0x002a8c0001067983 */ /* 0x000ea80000300800 */
[----:B------:R1:W-:Y:S01]  /*90100*/  LDGSTS.E [R2+0x14700], desc[UR14][R4.64], P1 ;  /* 0x1470000004027fae */ /* 0x0003e2000892184e */
[----:B------:R-:W-:-:S04]  /*90110*/  UISETP.GT.AND UP1, UPT, UR18, 0x55, UPT ;  /* 0x000000551200788c */ /* 0x000fc8000bf24270 */
[----:B------:R-:W-:-:S04]  /*90120*/  USEL UR12, URZ, 0x4, !UP1 ;  /* 0x000000043f0c7887 */ /* 0x000fc8000c800000 */
[----:B------:R-:W-:Y:S01]  /*90130*/  USEL UR12, UR12, URZ, !UP0 ;  /* 0x0000003f0c0c7287 */ /* 0x000fe2000c000000 */
[----:B------:R-:W-:-:S05]  /*90140*/  IADD3 R8, P0, R8, UR16, RZ ;  /* 0x0000001008087c10 */ /* 0x000fca000ff1e0ff */
[----:B------:R-:W-:Y:S01]  /*90150*/  STL [R1+0x299c], R8 ;  /* 0x00299c0801007387 */ /* 0x000fe20000100800 */
[----:B-1----:R-:W-:Y:S01]  /*90160*/  IMAD.MOV.U32 R4, RZ, RZ, R8 ;  /* 0x000000ffff047224 */ /* 0x002fe200078e0008 */
[----:B------:R-:W-:-:S04]  /*90170*/  IADD3.X R13, R13, UR7, RZ, P0, !PT ;  /* 0x000000070d0d7c10 */ /* 0x000fc800087fe4ff */
[----:B------:R-:W-:Y:S01]  /*90180*/  MOV R5, R13 ;  /* 0x0000000d00057202 */ /* 0x000fe20000000f00 */
[----:B------:R1:W-:Y:S01]  /*90190*/  STL [R1+0x2998], R13 ;  /* 0x0029980d01007387 */ /* 0x0003e20000100800 */
[----:B------:R-:W-:-:S03]  /*901a0*/  ISETP.NE.U32.AND P0, PT, RZ, UR12, PT ;  /* 0x0000000cff007c0c */ /* 0x000fc6000bf05070 */
[----:B------:R1:W-:Y:S04]  /*901b0*/  LDGSTS.E [R2+0x14780], desc[UR14][R4.64], P1 ;  /* 0x1478000004027fae */ /* 0x0003e8000892184e */
[----:B-1----:R-:W2:Y:S04]  /*901c0*/  LDL.LU R13, [R1+0x2a80] ;  /* 0x002a8000010d7983 */ /* 0x002ea80000300800 */
[----:B------:R-:W2:Y:S01]  /*901d0*/  LDL.LU R8, [R1+0x2a88] ;  /* 0x002a880001087983 */ /* 0x000ea20000300800 */
[----:B------:R-:W-:Y:S02]  /*901e0*/  IADD3 R15, P1, R15, UR16, RZ ;  /* 0x000000100f0f7c10 */ /* 0x000fe4000ff3e0ff */
[----:B------:R-:W-:-:S03]  /*901f0*/  IADD3 R7, P2, R7, UR16, RZ ;  /* 0x0000001007077c10 */ /* 0x000fc6000ff5e0ff */
[----:B------:R-:W-:Y:S01]  /*90200*/  IMAD.MOV.U32 R4, RZ, RZ, R15 ;  /* 0x000000ffff047224 */ /* 0x000fe200078e000f */
[----:B------:R-:W-:Y:S01]  /*90210*/  STL [R1+0x2a64], R15 ;  /* 0x002a640f01007387 */ /* 0x000fe20000100800 */
[----:B---3--:R-:W-:-:S04]  /*90220*/  IADD3.X R16, R16, UR7, RZ, P1, !PT ;  /* 0x0000000710107c10 */ /* 0x008fc80008ffe4ff */
[----:B------:R-:W-:Y:S02]  /*90230*/  MOV R5, R16 ;  /* 0x0000001000057202 */ /* 0x000fe40000000f00 */
[----:B----4-:R-:W-:-:S03]  /*90240*/  IADD3.X R10, R10, UR7, RZ, P2, !PT ;  /* 0x000000070a0a7c10 */ /* 0x010fc600097fe4ff */
[----:B------:R1:W-:Y:S04]  /*90250*/  LDGSTS.E [R2+0x15400], desc[UR14][R4.64], P0 ;  /* 0x1540000004027fae */ /* 0x0003e8000812184e */
[----:B------:R-:W-:Y:S04]  /*90260*/  STL [R1+0x2a60], R16 ;  /* 0x002a601001007387 */ /* 0x000fe80000100800 */
[----:B------:R-:W-:Y:S01]  /*90270*/  STL [R1+0x2a6c], R7 ;  /* 0x002a6c0701007387 */ /* 0x000fe20000100800 */
[----:B-1----:R-:W-:Y:S01]  /*90280*/  IMAD.MOV.U32 R4, RZ, RZ, R7 ;  /* 0x000000ffff047224 */ /* 0x002fe200078e0007 */
[----:B------:R-:W-:-:S02]  /*90290*/  MOV R5, R10 ;  /* 0x0000000a00057202 */ /* 0x000fc40000000f00 */
[----:B------:R-:W-:Y:S01]  /*902a0*/  IADD3 R9, P1, R9, UR16, RZ ;  /* 0x0000001009097c10 */ /* 0x000fe2000ff3e0ff */
[----:B------:R1:W-:Y:S03]  /*902b0*/  STL [R1+0x2a68], R10 ;  /* 0x002a680a01007387 */ /* 0x0003e60000100800 */
[----:B------:R-:W-:Y:S01]  /*902c0*/  IADD3.X R14, R14, UR7, RZ, P1, !PT ;  /* 0x000000070e0e7c10 */ /* 0x000fe20008ffe4ff */
[----:B------:R3:W-:Y:S01]  /*902d0*/  LDGSTS.E [R2+0x15480], desc[UR14][R4.64], P0 ;  /* 0x1548000004027fae */ /* 0x0007e2000812184e */
[----:B------:R-:W-:-:S03]  /*902e0*/  IADD3 R3, P2, R3, UR16, RZ ;  /* 0x0000001003037c10 */ /* 0x000fc6000ff5e0ff */
[----:B-1----:R-:W4:Y:S01]  /*902f0*/  LDL.LU R10, [R1+0x2a90] ;  /* 0x002a9000010a7983 */ /* 0x002f220000300800 */
[----:B------:R-:W-:-:S03]  /*90300*/  IADD3.X R11, R11, UR7, RZ, P2, !PT ;  /* 0x000000070b0b7c10 */ /* 0x000fc600097fe4ff */
[----:B------:R-:W4:Y:S01]  /*90310*/  LDL.LU R7, [R1+0x2a94] ;  /* 0x002a940001077983 */ /* 0x000f220000300800 */
[----:B---3--:R-:W-:Y:S01]  /*90320*/  IMAD.MOV.U32 R4, RZ, RZ, R9 ;  /* 0x000000ffff047224 */ /* 0x008fe200078e0009 */
[----:B------:R-:W-:Y:S02]  /*90330*/  MOV R5, R14 ;  /* 0x0000000e00057202 */ /* 0x000fe40000000f00 */
[----:B------:R1:W-:Y:S04]  /*90340*/  STL [R1+0x2a74], R9 ;  /* 0x002a740901007387 */ /* 0x0003e80000100800 */
[----:B------:R-:W-:Y:S04]  /*90350*/  STL [R1+0x2a70], R14 ;  /* 0x002a700e01007387 */ /* 0x000fe80000100800 */
[----:B------:R-:W-:Y:S04]  /*90360*/  STL [R1+0x2a7c], R3 ;  /* 0x002a7c0301007387 */ /* 0x000fe80000100800 */
[----:B-1----:R-:W3:Y:S04]  /*90370*/  LDL.LU R9, [R1+0x2a9c] ;  /* 0x002a9c0001097983 */ /* 0x002ee80000300800 */
[----:B------:R1:W-:Y:S04]  /*90380*/  STL [R1+0x2a78], R11 ;  /* 0x002a780b01007387 */ /* 0x0003e80000100800 */
[----:B------:R1:W-:Y:S04]  /*90390*/  LDGSTS.E [R2+0x15500], desc[UR14][R4.64], P0 ;  /* 0x1550000004027fae */ /* 0x0003e8000812184e */
[----:B------:R-:W3:Y:S01]  /*903a0*/  LDL.LU R17, [R1+0x2b64] ;  /* 0x002b640001117983 */ /* 0x000ee20000300800 */
[----:B-1----:R-:W-:-:S03]  /*903b0*/  MOV R5, R11 ;  /* 0x0000000b00057202 */ /* 0x002fc60000000f00 */
[----:B------:R-:W3:Y:S04]  /*903c0*/  LDL.LU R11, [R1+0x2a98] ;  /* 0x002a9800010b7983 */ /* 0x000ee80000300800 */
[----:B------:R-:W3:Y:S01]  /*903d0*/  LDL.LU R18, [R1+0x2b60] ;  /* 0x002b600001127983 */ /* 0x000ee20000300800 */
[----:B--2---:R-:W-:Y:S01]  /*903e0*/  IADD3 R12, P1, R12, UR16, RZ ;  /* 0x000000100c0c7c10 */ /* 0x004fe2000ff3e0ff */
[----:B------:R-:W-:Y:S01]  /*903f0*/  IMAD.MOV.U32 R4, RZ, RZ, R3 ;  /* 0x000000ffff047224 */ /* 0x000fe200078e0003 */
[----:B------:R-:W-:Y:S01]  /*90400*/  IADD3 R6, P2, R6, UR16, RZ ;  /* 0x0000001006067c10 */ /* 0x000fe2000ff5e0ff */
[----:B------:R-:W2:Y:S04]  /*90410*/  LDL.LU R15, [R1+0x2b6c] ;  /* 0x002b6c00010f7983 */ /* 0x000ea80000300800 */
[----:B------:R-:W2:Y:S04]  /*90420*/  LDL.LU R3, [R1+0x2b74] ;  /* 0x002b740001037983 */ /* 0x000ea80000300800 */
[----:B------:R-:W-:Y:S04]  /*90430*/  STL [R1+0x2a84], R12 ;  /* 0x002a840c01007387 */ /* 0x000fe80000100800 */
[----:B------:R1:W-:Y:S02]  /*90440*/  LDGSTS.E [R2+0x15580], desc[UR14][R4.64], P0 ;  /* 0x1558000004027fae */ /* 0x0003e4000812184e */
[----:B-1----:R-:W-:Y:S01]  /*90450*/  IMAD.MOV.U32 R4, RZ, RZ, R12 ;  /* 0x000000ffff047224 */ /* 0x002fe200078e000c */
[----:B------:R-:W-:-:S02]  /*90460*/  IADD3.X R13, R13, UR7, RZ, P1, !PT ;  /* 0x000000070d0d7c10 */ /* 0x000fc40008ffe4ff */
[----:B------:R-:W-:-:S03]  /*90470*/  IADD3.X R8, R8, UR7, RZ, P2, !PT ;  /* 0x0000000708087c10 */ /* 0x000fc600097fe4ff */
[----:B------:R1:W-:Y:S04]  /*90480*/  STL [R1+0x2a80], R13 ;  /* 0x002a800d01007387 */ /* 0x0003e80000100800 */
[----:B------:R-:W-:Y:S04]  /*90490*/  STL [R1+0x2a8c], R6 ;  /* 0x002a8c0601007387 */ /* 0x000fe80000100800 */
[----:B------:R-:W2:Y:S04]  /*904a0*/  LDL.LU R16, [R1+0x2b68] ;  /* 0x002b680001107983 */ /* 0x000ea80000300800 */
[----:B------:R1:W-:Y:S04]  /*904b0*/  STL [R1+0x2a88], R8 ;  /* 0x002a880801007387 */ /* 0x0003e80000100800 */
[----:B------:R-:W2:Y:S01]  /*904c0*/  LDL.LU R14, [R1+0x2b70] ;  /* 0x002b7000010e7983 */ /* 0x000ea20000300800 */
[----:B------:R-:W-:-:S03]  /*904d0*/  MOV R5, R13 ;  /* 0x0000000d00057202 */ /* 0x000fc60000000f00 */
[----:B-1----:R-:W2:Y:S04]  /*904e0*/  LDL.LU R13, [R1+0x2b78] ;  /* 0x002b7800010d7983 */ /* 0x002ea80000300800 */
[----:B------:R-:W2:Y:S04]  /*904f0*/  LDL.LU R12, [R1+0x2b7c] ;  /* 0x002b7c00010c7983 */ /* 0x000ea80000300800 */
[----:B------:R1:W-:Y:S02]  /*90500*/  LDGSTS.E [R2+0x15600], desc[UR14][R4.64], P0 ;  /* 0x1560000004027fae */ /* 0x0003e4000812184e */
[----:B-1----:R-:W-:Y:S01]  /*90510*/  MOV R5, R8 ;  /* 0x0000000800057202 */ /* 0x002fe20000000f00 */
[----:B------:R-:W-:Y:S01]  /*90520*/  IMAD.MOV.U32 R4, RZ, RZ, R6 ;  /* 0x000000ffff047224 */ /* 0x000fe200078e0006 */
[----:B------:R-:W2:Y:S04]  /*90530*/  LDL.LU R8, [R1+0x2b80] ;  /* 0x002b800001087983 */ /* 0x000ea80000300800 */
[----:B------:R-:W2:Y:S04]  /*90540*/  LDL.LU R6, [R1+0x2b84] ;  /* 0x002b840001067983 */ /* 0x000ea80000300800 */
[----:B------:R1:W-:Y:S01]  /*90550*/  LDGSTS.E [R2+0x15680], desc[UR14][R4.64], P0 ;  /* 0x1568000004027fae */ /* 0x0003e2000812184e */
[----:B----4-:R-:W-:-:S04]  /*90560*/  IADD3 R7, P1, R7, UR16, RZ ;  /* 0x0000001007077c10 */ /* 0x010fc8000ff3e0ff */
[----:B------:R-:W-:Y:S01]  /*90570*/  IADD3.X R10, R10, UR7, RZ, P1, !PT ;  /* 0x000000070a0a7c10 */ /* 0x000fe20008ffe4ff */
[----:B------:R4:W-:Y:S01]  /*90580*/  STL [R1+0x2a94], R7 ;  /* 0x002a940701007387 */ /* 0x0009e20000100800 */
[----:B-1----:R-:W-:Y:S02]  /*90590*/  IMAD.MOV.U32 R4, RZ, RZ, R7 ;  /* 0x000000ffff047224 */ /* 0x002fe400078e0007 */
[----:B------:R-:W-:Y:S01]  /*905a0*/  MOV R5, R10 ;  /* 0x0000000a00057202 */ /* 0x000fe20000000f00 */
[----:B------:R1:W-:Y:S04]  /*905b0*/  STL [R1+0x2a90], R10 ;  /* 0x002a900a01007387 */ /* 0x0003e80000100800 */
[----:B------:R1:W-:Y:S01]  /*905c0*/  LDGSTS.E [R2+0x15700], desc[UR14][R4.64], P0 ;  /* 0x1570000004027fae */ /* 0x0003e2000812184e */
[----:B---3--:R-:W-:-:S03]  /*905d0*/  IADD3 R9, P2, R9, UR16, RZ ;  /* 0x0000001009097c10 */ /* 0x008fc6000ff5e0ff */
[----:B----4-:R-:W3:Y:S04]  /*905e0*/  LDL.LU R7, [R1+0x2b8c] ;  /* 0x002b8c0001077983 */ /* 0x010ee80000300800 */
[----:B-1----:R-:W4:Y:S01]  /*905f0*/  LDL.LU R10, [R1+0x2b94] ;  /* 0x002b9400010a7983 */ /* 0x002f220000300800 */
[----:B------:R-:W-:-:S03]  /*90600*/  IADD3 R17, P3, R17, UR16, RZ ;  /* 0x0000001011117c10 */ /* 0x000fc6000ff7e0ff */
[----:B------:R1:W-:Y:S01]  /*90610*/  STL [R1+0x2a9c], R9 ;  /* 0x002a9c0901007387 */ /* 0x0003e20000100800 */
[----:B------:R-:W-:Y:S01]  /*90620*/  IMAD.MOV.U32 R4, RZ, RZ, R9 ;  /* 0x000000ffff047224 */ /* 0x000fe200078e0009 */
[----:B------:R-:W-:Y:S02]  /*90630*/  IADD3.X R11, R11, UR7, RZ, P2, !PT ;  /* 0x000000070b0b7c10 */ /* 0x000fe400097fe4ff */
[----:B------:R-:W-:-:S03]  /*90640*/  IADD3.X R18, R18, UR7, RZ, P3, !PT ;  /* 0x0000000712127c10 */ /* 0x000fc60009ffe4ff */
[----:B------:R1:W-:Y:S01]  /*90650*/  STL [R1+0x2a98], R11 ;  /* 0x002a980b01007387 */ /* 0x0003e20000100800 */
[----:B------:R-:W-:-:S03]  /*90660*/  MOV R5, R11 ;  /* 0x0000000b00057202 */ /* 0x000fc60000000f00 */
[----:B------:R-:W-:Y:S04]  /*90670*/  STL [R1+0x2b64], R17 ;  /* 0x002b641101007387 */ /* 0x000fe80000100800 */
[----:B-1----:R-:W4:Y:S04]  /*90680*/  LDL.LU R9, [R1+0x2b88] ;  /* 0x002b880001097983 */ /* 0x002f280000300800 */
[----:B------:R1:W-:Y:S04]  /*90690*/  STL [R1+0x2b60], R18 ;  /* 0x002b601201007387 */ /* 0x0003e80000100800 */
[----:B------:R-:W4:Y:S01]  /*906a0*/  LDL.LU R11, [R1+0x2b90] ;  /* 0x002b9000010b7983 */ /* 0x000f220000300800 */
[----:B------:R-:W-:-:S03]  /*906b0*/  UISETP.GT.AND UP1, UPT, UR18, 0x59, UPT ;  /* 0x000000591200788c */ /* 0x000fc6000bf24270 */
[----:B------:R1:W-:Y:S01]  /*906c0*/  LDGSTS.E [R2+0x15780], desc[UR14][R4.64], P0 ;  /* 0x1578000004027fae */ /* 0x0003e2000812184e */
[----:B------:R-:W-:-:S04]  /*906d0*/  USEL UR12, URZ, 0x4, !UP1 ;  /* 0x000000043f0c7887 */ /* 0x000fc8000c800000 */
[----:B------:R-:W-:-:S06]  /*906e0*/  USEL UR12, UR12, URZ, !UP0 ;  /* 0x0000003f0c0c7287 */ /* 0x000fcc000c000000 */
[----:B------:R-:W-:Y:S02]  /*906f0*/  ISETP.NE.U32.AND P1, PT, RZ, UR12, PT ;  /* 0x0000000cff007c0c */ /* 0x000fe4000bf25070 */
[----:B--2---:R-:W-:Y:S01]  /*90700*/  IADD3 R15, P0, R15, UR16, RZ ;  /* 0x000000100f0f7c10 */ /* 0x004fe2000ff1e0ff */
[----:B-1----:R-:W-:Y:S01]  /*90710*/  IMAD.MOV.U32 R4, RZ, RZ, R17 ;  /* 0x000000ffff047224 */ /* 0x002fe200078e0011 */
[----:B------:R-:W-:Y:S02]  /*90720*/  MOV R5, R18 ;  /* 0x0000001200057202 */ /* 0x000fe40000000f00 */
[----:B------:R-:W-:Y:S01]  /*90730*/  IADD3 R3, P2, R3, UR16, RZ ;  /* 0x0000001003037c10 */ /* 0x000fe2000ff5e0ff */
[----:B------:R-:W-:Y:S06]  /*90740*/  STL [R1+0x2b6c], R15 ;  /* 0x002b6c0f01007387 */ /* 0x000fec0000100800 */
[----:B------:R1:W-:Y:S02]  /*90750*/  LDGSTS.E [R2+0x16400], desc[UR14][R4.64], P1 ;  /* 0x1640000004027fae */ /* 0x0003e4000892184e */
[----:B-1----:R-:W-:Y:S01]  /*90760*/  IMAD.MOV.U32 R4, RZ, RZ, R15 ;  /* 0x000000ffff047224 */ /* 0x002fe200078e000f */
[----:B------:R-:W-:-:S04]  /*90770*/  IADD3.X R16, R16, UR7, RZ, P0, !PT ;  /* 0x0000000710107c10 */ /* 0x000fc800087fe4ff */
[----:B------:R-:W-:Y:S01]  /*90780*/  MOV R5, R16 ;  /* 0x0000001000057202 */ /* 0x000fe20000000f00 */
[----:B------:R-:W-:Y:S01]  /*90790*/  STL [R1+0x2b68], R16 ;  /* 0x002b681001007387 */ /* 0x000fe20000100800 */
[----:B------:R-:W-:-:S03]  /*907a0*/  IADD3.X R14, R14, UR7, RZ, P2, !PT ;  /* 0x000000070e0e7c10 */ /* 0x000fc600097fe4ff */
[----:B------:R1:W-:Y:S04]  /*907b0*/  STL [R1+0x2b74], R3 ;  /* 0x002b740301007387 */ /* 0x0003e80000100800 */
[----:B------:R2:W-:Y:S04]  /*907c0*/  LDGSTS.E [R2+0x16480], desc[UR14][R4.64], P1 ;  /* 0x1648000004027fae */ /* 0x0005e8000892184e */
[----:B------:R1:W-:Y:S04]  /*907d0*/  STL [R1+0x2b70], R14 ;  /* 0x002b700e01007387 */ /* 0x0003e80000100800 */
[----:B------:R-:W4:Y:S01]  /*907e0*/  LDL.LU R18, [R1+0x2b98] ;  /* 0x002b980001127983 */ /* 0x000f220000300800 */
[----:B--2---:R-:W-:-:S03]  /*907f0*/  IMAD.MOV.U32 R4, RZ, RZ, R3 ;  /* 0x000000ffff047224 */ /* 0x004fc600078e0003 */
[----:B-1----:R-:W2:Y:S01]  /*90800*/  LDL.LU R3, [R1+0x2b9c] ;  /* 0x002b9c0001037983 */ /* 0x002ea20000300800 */
[----:B------:R-:W-:-:S04]  /*90810*/  IADD3 R12, P0, R12, UR16, RZ ;  /* 0x000000100c0c7c10 */ /* 0x000fc8000ff1e0ff */
[----:B------:R-:W-:Y:S01]  /*90820*/  IADD3.X R13, R13, UR7, RZ, P0, !PT ;  /* 0x000000070d0d7c10 */ /* 0x000fe200087fe4ff */
[----:B------:R-:W-:Y:S01]  /*90830*/  STL [R1+0x2b7c], R12 ;  /* 0x002b7c0c01007387 */ /* 0x000fe20000100800 */
[----:B------:R-:W-:-:S03]  /*90840*/  IADD3 R6, P2, R6, UR16, RZ ;  /* 0x0000001006067c10 */ /* 0x000fc6000ff5e0ff */
[----:B------:R-:W-:Y:S01]  /*90850*/  STL [R1+0x2b78], R13 ;  /* 0x002b780d01007387 */ /* 0x000fe20000100800 */
[----:B------:R-:W-:-:S03]  /*90860*/  IADD3.X R8, R8, UR7, RZ, P2, !PT ;  /* 0x0000000708087c10 */ /* 0x000fc600097fe4ff */
[----:B------:R-:W-:Y:S01]  /*90870*/  STL [R1+0x2b84], R6 ;  /* 0x002b840601007387 */ /* 0x000fe20000100800 */
[----:B------:R-:W-:-:S03]  /*90880*/  MOV R5, R14 ;  /* 0x0000000e00057202 */ /* 0x000fc60000000f00 */
[----:B------:R-:W2:Y:S04]  /*90890*/  LDL.LU R16, [R1+0x2c64] ;  /* 0x002c640001107983 */ /* 0x000ea80000300800 */
[----:B------:R1:W-:Y:S04]  /*908a0*/  STL [R1+0x2b80], R8 ;  /* 0x002b800801007387 */ /* 0x0003e80000100800 */
[----:B------:R-:W2:Y:S04]  /*908b0*/  LDL.LU R14, [R1+0x2c6c] ;  /* 0x002c6c00010e7983 */ /* 0x000ea80000300800 */
[----:B------:R-:W2:Y:S04]  /*908c0*/  LDL.LU R17, [R1+0x2c60] ;  /* 0x002c600001117983 */ /* 0x000ea80000300800 */
[----:B------:R1:W-:Y:S04]  /*908d0*/  LDGSTS.E [R2+0x16500], desc[UR14][R4.64], P1 ;  /* 0x1650000004027fae */ /* 0x0003e8000892184e */
[----:B------:R-:W2:Y:S01]  /*908e0*/  LDL.LU R15, [R1+0x2c68] ;  /* 0x002c6800010f7983 */ /* 0x000ea20000300800 */
[----:B-1----:R-:W-:Y:S01]  /*908f0*/  IMAD.MOV.U32 R4, RZ, RZ, R12 ;  /* 0x000000ffff047224 */ /* 0x002fe200078e000c */
[----:B------:R-:W-:-:S02]  /*90900*/  MOV R5, R13 ;  /* 0x0000000d00057202 */ /* 0x000fc40000000f00 */
[----:B---3--:R-:W-:-:S03]  /*90910*/  IADD3 R7, P0, R7, UR16, RZ ;  /* 0x0000001007077c10 */ /* 0x008fc6000ff1e0ff */
[----:B------:R1:W-:Y:S01]  /*90920*/  LDGSTS.E [R2+0x16580], desc[UR14][R4.64], P1 ;  /* 0x1658000004027fae */ /* 0x0003e2000892184e */
[----:B----4-:R-:W-:Y:S01]  /*90930*/  IADD3 R10, P2, R10, UR16, RZ ;  /* 0x000000100a0a7c10 */ /* 0x010fe2000ff5e0ff */
[----:B-1----:R-:W-:Y:S01]  /*90940*/  IMAD.MOV.U32 R4, RZ, RZ, R6 ;  /* 0x000000ffff047224 */ /* 0x002fe200078e0006 */
[----:B------:R-:W-:Y:S02]  /*90950*/  MOV R5, R8 ;  /* 0x0000000800057202 */ /* 0x000fe40000000f00 */
[----:B------:R-:W3:Y:S04]  /*90960*/  LDL.LU R8, [R1+0x2c74] ;  /* 0x002c740001087983 */ /* 0x000ee80000300800 */
[----:B------:R-:W4:Y:S04]  /*90970*/  LDL.LU R6, [R1+0x2c7c] ;  /* 0x002c7c0001067983 */ /* 0x000f280000300800 */
[----:B------:R-:W-:Y:S04]  /*90980*/  STL [R1+0x2b8c], R7 ;  /* 0x002b8c0701007387 */ /* 0x000fe80000100800 */
[----:B------:R1:W-:Y:S01]  /*90990*/  LDGSTS.E [R2+0x16600], desc[UR14][R4.64], P1 ;  /* 0x1660000004027fae */ /* 0x0003e2000892184e */
[----:B------:R-:W-:-:S05]  /*909a0*/  IADD3.X R9, R9, UR7, RZ, P0, !PT ;  /* 0x0000000709097c10 */ /* 0x000fca00087fe4ff */
[----:B------:R1:W-:Y:S01]  /*909b0*/  STL [R1+0x2b88], R9 ;  /* 0x002b880901007387 */ /* 0x0003e20000100800 */
[----:B------:R-:W-:-:S03]  /*909c0*/  IADD3.X R11, R11, UR7, RZ, P2, !PT ;  /* 0x000000070b0b7c10 */ /* 0x000fc600097fe4ff */
[----:B------:R-:W-:Y:S01]  /*909d0*/  STL [R1+0x2b94], R10 ;  /* 0x002b940a01007387 */ /* 0x000fe20000100800 */
[----:B-1----:R-:W-:Y:S01]  /*909e0*/  MOV R5, R9 ;  /* 0x0000000900057202 */ /* 0x002fe20000000f00 */
[----:B------:R-:W-:Y:S02]  /*909f0*/  IMAD.MOV.U32 R4, RZ, RZ, R7 ;  /* 0x000000ffff047224 */ /* 0x000fe400078e0007 */
[----:B------:R-:W4:Y:S04]  /*90a00*/  LDL.LU R9, [R1+0x2c70] ;  /* 0x002c700001097983 */ /* 0x000f280000300800 */
[----:B------:R1:W-:Y:S04]  /*90a10*/  STL [R1+0x2b90], R11 ;  /* 0x002b900b01007387 */ /* 0x0003e80000100800 */
[----:B------:R-:W4:Y:S04]  /*90a20*/  LDL.LU R7, [R1+0x2c78] ;  /* 0x002c780001077983 */ /* 0x000f280000300800 */
[----:B------:R1:W-:Y:S02]  /*90a30*/  LDGSTS.E [R2+0x16680], desc[UR14][R4.64], P1 ;  /* 0x1668000004027fae */ /* 0x0003e4000892184e */
[----:B-1----:R-:W-:Y:S01]  /*90a40*/  MOV R5, R11 ;  /* 0x0000000b00057202 */ /* 0x002fe20000000f00 */
[----:B------:R-:W-:Y:S01]  /*90a50*/  IMAD.MOV.U32 R4, RZ, RZ, R10 ;  /* 0x000000ffff047224 */ /* 0x000fe200078e000a */
[----:B------:R-:W4:Y:S04]  /*90a60*/  LDL.LU R11, [R1+0x2c80] ;  /* 0x002c8000010b7983 */ /* 0x000f280000300800 */
[----:B------:R-:W4:Y:S04]  /*90a70*/  LDL.LU R10, [R1+0x2c84] ;  /* 0x002c8400010a7983 */ /* 0x000f280000300800 */
[----:B------:R-:W4:Y:S04]  /*90a80*/  LDL.LU R13, [R1+0x2c88] ;  /* 0x002c8800010d7983 */ /* 0x000f280000300800 */
[----:B------:R-:W4:Y:S04]  /*90a90*/  LDL.LU R12, [R1+0x2c8c] ;  /* 0x002c8c00010c7983 */ /* 0x000f280000300800 */
[----:B------:R1:W-:Y:S01]  /*90aa0*/  LDGSTS.E [R2+0x16700], desc[UR14][R4.64], P1 ;  /* 0x1670000004027fae */ /* 0x0003e2000892184e */
[----:B--2---:R-:W-:-:S04]  /*90ab0*/  IADD3 R3, P0, R3, UR16, RZ ;  /* 0x0000001003037c10 */ /* 0x004fc8000ff1e0ff */
[----:B------:R-:W-:Y:S01]  /*90ac0*/  IADD3.X R18, R18, UR7, RZ, P0, !PT ;  /* 0x0000000712127c10 */ /* 0x000fe200087fe4ff */
[----:B-1----:R-:W-:-:S03]  /*90ad0*/  IMAD.MOV.U32 R4, RZ, RZ, R3 ;  /* 0x000000ffff047224 */ /* 0x002fc600078e0003 */
[----:B------:R-:W-:-:S05]  /*90ae0*/  MOV R5, R18 ;  /* 0x0000001200057202 */ /* 0x000fca0000000f00 */
[----:B------:R1:W-:Y:S01]  /*90af0*/  LDGSTS.E [R2+0x16780], desc[UR14][R4.64], P1 ;  /* 0x1678000004027fae */ /* 0x0003e2000892184e */
[----:B------:R-:W-:-:S03]  /*90b00*/  IADD3 R16, P1, R16, UR16, RZ ;  /* 0x0000001010107c10 */ /* 0x000fc6000ff3e0ff */
[----:B------:R-:W-:Y:S04]  /*90b10*/  STL [R1+0x2b9c], R3 ;  /* 0x002b9c0301007387 */ /* 0x000fe80000100800 */
[----:B------:R2:W-:Y:S01]  /*90b20*/  STL [R1+0x2b98], R18 ;  /* 0x002b981201007387 */ /* 0x0005e20000100800 */
[----:B------:R-:W-:Y:S02]  /*90b30*/  IADD3 R14, P2, R14, UR16, RZ ;  /* 0x000000100e0e7c10 */ /* 0x000fe4000ff5e0ff */
[----:B------:R-:W-:Y:S01]  /*90b40*/  IADD3.X R17, R17, UR7, RZ, P1, !PT ;  /* 0x0000000711117c10 */ /* 0x000fe20008ffe4ff */
[----:B--2---:R-:W2:Y:S04]  /*90b50*/  LDL.LU R18, [R1+0x2c94] ;  /* 0x002c940001127983 */ /* 0x004ea80000300800 */
[----:B------:R-:W2:Y:S01]  /*90b60*/  LDL.LU R3, [R1+0x2c9c] ;  /* 0x002c9c0001037983 */ /* 0x000ea20000300800 */
[----:B------:R-:W-:-:S03]  /*90b70*/  IADD3.X R15, R15, UR7, RZ, P2, !PT ;  /* 0x000000070f0f7c10 */ /* 0x000fc600097fe4ff */
[----:B------:R-:W-:Y:S04]  /*90b80*/  STL [R1+0x2c64], R16 ;  /* 0x002c641001007387 */ /* 0x000fe80000100800 */
[----:B------:R-:W-:Y:S04]  /*90b90*/  STL [R1+0x2c60], R17 ;  /* 0x002c601101007387 */ /* 0x000fe80000100800 */
[----:B------:R-:W-:Y:S04]  /*90ba0*/  STL [R1+0x2c6c], R14 ;  /* 0x002c6c0e01007387 */ /* 0x000fe80000100800 */
[----:B------:R-:W2:Y:S04]  /*90bb0*/  LDL.LU R19, [R1+0x2c90] ;  /* 0x002c900001137983 */ /* 0x000ea80000300800 */
[----:B------:R-:W-:Y:S04]  /*90bc0*/  STL [R1+0x2c68], R15 ;  /* 0x002c680f01007387 */ /* 0x000fe80000100800 */
[----:B------:R-:W2:Y:S01]  /*90bd0*/  LDL.LU R20, [R1+0x2c98] ;  /* 0x002c980001147983 */ /* 0x000ea20000300800 */
[----:B---3--:R-:W-:-:S02]  /*90be0*/  IADD3 R8, P1, R8, UR16, RZ ;  /* 0x0000001008087c10 */ /* 0x008fc4000ff3e0ff */
[----:B----4-:R-:W-:-:S03]  /*90bf0*/  IADD3 R6, P2, R6, UR16, RZ ;  /* 0x0000001006067c10 */ /* 0x010fc6000ff5e0ff */
[----:B------:R-:W-:Y:S01]  /*90c00*/  STL [R1+0x2c74], R8 ;  /* 0x002c740801007387 */ /* 0x000fe20000100800 */
[----:B------:R-:W-:-:S05]  /*90c10*/  IADD3.X R9, R9, UR7, RZ, P1, !PT ;  /* 0x0000000709097c10 */ /* 0x000fca0008ffe4ff */
[----:B------:R-:W-:Y:S01]  /*90c20*/  STL [R1+0x2c70], R9 ;  /* 0x002c700901007387 */ /* 0x000fe20000100800 */
[----:B------:R-:W-:-:S03]  /*90c30*/  IADD3.X R7, R7, UR7, RZ, P2, !PT ;  /* 0x0000000707077c10 */ /* 0x000fc600097fe4ff */
[----:B------:R-:W-:Y:S04]  /*90c40*/  STL [R1+0x2c7c], R6 ;  /* 0x002c7c0601007387 */ /* 0x000fe80000100800 */
[----:B------:R3:W-:Y:S04]  /*90c50*/  STL [R1+0x2c78], R7 ;  /* 0x002c780701007387 */ /* 0x0007e80000100800 */
[----:B------:R-:W4:Y:S01]  /*90c60*/  LDL.LU.64 R26, [R1+0x1960] ;  /* 0x00196000011a7983 */ /* 0x000f220000300a00 */
[----:B------:R-:W-:-:S04]  /*90c70*/  UISETP.GT.AND UP1, UPT, UR18, 0x5d, UPT ;  /* 0x0000005d1200788c */ /* 0x000fc8000bf24270 */
[----:B------:R-:W-:-:S04]  /*90c80*/  USEL UR12, URZ, 0x4, !UP1 ;  /* 0x000000043f0c7887 */ /* 0x000fc8000c800000 */
[----:B------:R-:W-:-:S06]  /*90c90*/  USEL UR12, UR12, URZ, !UP0 ;  /* 0x0000003f0c0c7287 */ /* 0x000fcc000c000000 */
[----:B------:R-:W-:Y:S01]  /*90ca0*/  ISETP.NE.U32.AND P0, PT, RZ, UR12, PT ;  /* 0x0000000cff007c0c */ /* 0x000fe2000bf05070 */
[----:B-1----:R-:W-:Y:S01]  /*90cb0*/  IMAD.MOV.U32 R4, RZ, RZ, R16 ;  /* 0x000000ffff047224 */ /* 0x002fe200078e0010 */
[----:B------:R-:W-:-:S11]  /*90cc0*/  MOV R5, R17 ;  /* 0x0000001100057202 */ /* 0x000fd60000000f00 */
[----:B------:R1:W-:Y:S02]  /*90cd0*/  LDGSTS.E [R2+0x17400], desc[UR14][R4.64], P0 ;  /* 0x1740000004027fae */ /* 0x0003e4000812184e */
[----:B-1----:R-:W-:Y:S01]  /*90ce0*/  IMAD.MOV.U32 R4, RZ, RZ, R14 ;  /* 0x000000ffff047224 */ /* 0x002fe200078e000e */
[----:B------:R-:W-:-:S05]  /*90cf0*/  MOV R5, R15 ;  /* 0x0000000f00057202 */ /* 0x000fca0000000f00 */
[----:B------:R1:W-:Y:S01]  /*90d00*/  LDGSTS.E [R2+0x17480], desc[UR14][R4.64], P0 ;  /* 0x1748000004027fae */ /* 0x0003e2000812184e */
[----:B------:R-:W-:Y:S01]  /*90d10*/  IADD3 R10, P1, R10, UR16, RZ ;  /* 0x000000100a0a7c10 */ /* 0x000fe2000ff3e0ff */
[----:B-1----:R-:W-:Y:S01]  /*90d20*/  IMAD.MOV.U32 R4, RZ, RZ, R8 ;  /* 0x000000ffff047224 */ /* 0x002fe200078e0008 */
[----:B------:R-:W-:-:S05]  /*90d30*/  MOV R5, R9 ;  /* 0x0000000900057202 */ /* 0x000fca0000000f00 */
[----:B------:R1:W-:Y:S01]  /*90d40*/  LDGSTS.E [R2+0x17500], desc[UR14][R4.64], P0 ;  /* 0x1750000004027fae */ /* 0x0003e2000812184e */
[----:B------:R-:W-:Y:S02]  /*90d50*/  IADD3.X R11, R11, UR7, RZ, P1, !PT ;  /* 0x000000070b0b7c10 */ /* 0x000fe40008ffe4ff */
[----:B------:R-:W-:Y:S01]  /*90d60*/  IADD3 R12, P2, R12, UR16, RZ ;  /* 0x000000100c0c7c10 */ /* 0x000fe2000ff5e0ff */
[----:B-1----:R-:W-:Y:S01]  /*90d70*/  IMAD.MOV.U32 R4, RZ, RZ, R6 ;  /* 0x000000ffff047224 */ /* 0x002fe200078e0006 */
[----:B------:R-:W-:Y:S02]  /*90d80*/  MOV R5, R7 ;  /* 0x0000000700057202 */ /* 0x000fe40000000f00 */
[----:B---3--:R-:W3:Y:S04]  /*90d90*/  LDL.LU.64 R6, [R1+0x1958] ;  /* 0x0019580001067983 */ /* 0x008ee80000300a00 */
[----:B------:R-:W3:Y:S01]  /*90da0*/  LDL.LU.64 R8, [R1+0x1950] ;  /* 0x0019500001087983 */ /* 0x000ee20000300a00 */
[----:B------:R-:W-:-:S03]  /*90db0*/  IADD3.X R13, R13, UR7, RZ, P2, !PT ;  /* 0x000000070d0d7c10 */ /* 0x000fc600097fe4ff */
[----:B------:R1:W-:Y:S04]  /*90dc0*/  LDGSTS.E [R2+0x17580], desc[UR14][R4.64], P0 ;  /* 0x1758000004027fae */ /* 0x0003e8000812184e */
[----:B------:R-:W-:Y:S04]  /*90dd0*/  STL [R1+0x2c84], R10 ;  /* 0x002c840a01007387 */ /* 0x000fe80000100800 */
[----:B------:R1:W-:Y:S02]  /*90de0*/  STL [R1+0x2c80], R11 ;  /* 0x002c800b01007387 */ /* 0x0003e40000100800 */
[----:B-1----:R-:W-:Y:S01]  /*90df0*/  IMAD.MOV.U32 R4, RZ, RZ, R10 ;  /* 0x000000ffff047224 */ /* 0x002fe200078e000a */
[----:B------:R-:W-:Y:S01]  /*90e00*/  MOV R5, R11 ;  /* 0x0000000b00057202 */ /* 0x000fe20000000f00 */
[----:B------:R-:W-:Y:S04]  /*90e10*/  STL [R1+0x2c8c], R12 ;  /* 0x002c8c0c01007387 */ /* 0x000fe80000100800 */
[----:B------:R-:W3:Y:S04]  /*90e20*/  LDL.LU.64 R10, [R1+0x1948] ;  /* 0x00194800010a7983 */ /* 0x000ee80000300a00 */
[----:B------:R1:W-:Y:S04]  /*90e30*/  LDGSTS.E [R2+0x17600], desc[UR14][R4.64], P0 ;  /* 0x1760000004027fae */ /* 0x0003e8000812184e */
[----:B------:R1:W-:Y:S02]  /*90e40*/  STL [R1+0x2c88], R13 ;  /* 0x002c880d01007387 */ /* 0x0003e40000100800 */
[----:B-1----:R-:W-:Y:S01]  /*90e50*/  IMAD.MOV.U32 R4, RZ, RZ, R12 ;  /* 0x000000ffff047224 */ /* 0x002fe200078e000c */
[----:B------:R-:W-:-:S02]  /*90e60*/  MOV R5, R13 ;  /* 0x0000000d00057202 */ /* 0x000fc40000000f00 */
[----:B------:R-:W3:Y:S04]  /*90e70*/  LDL.LU.64 R12, [R1+0x1940] ;  /* 0x00194000010c7983 */ /* 0x000ee80000300a00 */
[----:B------:R-:W3:Y:S04]  /*90e80*/  LDL.LU.64 R14, [R1+0x1938] ;  /* 0x00193800010e7983 */ /* 0x000ee80000300a00 */
[----:B------:R-:W3:Y:S04]  /*90e90*/  LDL.LU.64 R16, [R1+0x1930] ;  /* 0x0019300001107983 */ /* 0x000ee80000300a00 */
[----:B------:R1:W-:Y:S01]  /*90ea0*/  LDGSTS.E [R2+0x17680], desc[UR14][R4.64], P0 ;  /* 0x1768000004027fae */ /* 0x0003e2000812184e */
[----:B--2---:R-:W-:-:S02]  /*90eb0*/  IADD3 R18, P1, R18, UR16, RZ ;  /* 0x0000001012127c10 */ /* 0x004fc4000ff3e0ff */
[----:B------:R-:W-:-:S03]  /*90ec0*/  IADD3 R3, P2, R3, UR16, RZ ;  /* 0x0000001003037c10 */ /* 0x000fc6000ff5e0ff */
[----:B------:R-:W-:Y:S01]  /*90ed0*/  STL [R1+0x2c94], R18 ;  /* 0x002c941201007387 */ /* 0x000fe20000100800 */
[----:B-1----:R-:W-:Y:S01]  /*90ee0*/  IMAD.MOV.U32 R4, RZ, RZ, R18 ;  /* 0x000000ffff047224 */ /* 0x002fe200078e0012 */
[----:B------:R-:W-:-:S04]  /*90ef0*/  IADD3.X R19, R19, UR7, RZ, P1, !PT ;  /* 0x0000000713137c10 */ /* 0x000fc80008ffe4ff */
[----:B------:R-:W-:Y:S01]  /*90f00*/  MOV R5, R19 ;  /* 0x0000001300057202 */ /* 0x000fe20000000f00 */
[----:B------:R1:W-:Y:S01]  /*90f10*/  STL [R1+0x2c90], R19 ;  /* 0x002c901301007387 */ /* 0x0003e20000100800 */
[----:B------:R-:W-:-:S03]  /*90f20*/  IADD3.X R20, R20, UR7, RZ, P2, !PT ;  /* 0x0000000714147c10 */ /* 0x000fc600097fe4ff */
[----:B------:R-:W-:Y:S04]  /*90f30*/  STL [R1+0x2c9c], R3 ;  /* 0x002c9c0301007387 */ /* 0x000fe80000100800 */
[----:B------:R2:W-:Y:S04]  /*90f40*/  LDGSTS.E [R2+0x17700], desc[UR14][R4.64], P0 ;  /* 0x1770000004027fae */ /* 0x0005e8000812184e */
[----:B-1----:R-:W3:Y:S04]  /*90f50*/  LDL.LU.64 R18, [R1+0x1928] ;  /* 0x0019280001127983 */ /* 0x002ee80000300a00 */
[----:B------:R1:W-:Y:S01]  /*90f60*/  STL [R1+0x2c98], R20 ;  /* 0x002c981401007387 */ /* 0x0003e20000100800 */
[----:B--2---:R-:W-:Y:S01]  /*90f70*/  MOV R5, R20 ;  /* 0x0000001400057202 */ /* 0x004fe20000000f00 */
[----:B------:R-:W-:-:S02]  /*90f80*/  IMAD.MOV.U32 R4, RZ, RZ, R3 ;  /* 0x000000ffff047224 */ /* 0x000fc400078e0003 */
[----:B-1----:R-:W2:Y:S04]  /*90f90*/  LDL.LU.64 R20, [R1+0x1860] ;  /* 0x0018600001147983 */ /* 0x002ea80000300a00 */
[----:B------:R-:W2:Y:S04]  /*90fa0*/  LDL.LU.64 R22, [R1+0x1858] ;  /* 0x0018580001167983 */ /* 0x000ea80000300a00 */
[----:B------:R1:W-:Y:S04]  /*90fb0*/  LDGSTS.E [R2+0x17780], desc[UR14][R4.64], P0 ;  /* 0x1778000004027fae */ /* 0x0003e8000812184e */
[----:B------:R-:W2:Y:S04]  /*90fc0*/  LDL.LU.64 R24, [R1+0x1850] ;  /* 0x0018500001187983 */ /* 0x000ea80000300a00 */
[----:B------:R-:W2:Y:S04]  /*90fd0*/  LDL.LU R37, [R1+0x3140] ;  /* 0x0031400001257983 */ /* 0x000ea80000300800 */
[----:B------:R-:W2:Y:S01]  /*90fe0*/  LDL.LU R36, [R1+0x314c] ;  /* 0x00314c0001247983 */ /* 0x000ea20000300800 */
[----:B----4-:R-:W-:-:S04]  /*90ff0*/  IADD3 R3, P0, R26, UR16, RZ ;  /* 0x000000101a037c10 */ /* 0x010fc8000ff1e0ff */
        /* <DEDUP_REMOVED lines=16> */
[----:B---3--:R-:W-:-:S04]  /*91100*/  IADD3 R5, P0, R6, UR16, RZ ;  /* 0x0000001006057c10 */ /* 0x008fc8000ff1e0ff */
        /* <DEDUP_REMOVED lines=31> */
[----:B------:R-:W2:Y:S01]  /*91300*/  LDL.LU.64 R38, [R1+0x1650] ;  /* 0x0016500001267983 */ /* 0x000ea20000300a00 */
[----:B------:R-:W-:-:S04]  /*91310*/  IADD3 R121, P0, R54, UR16, RZ ;  /* 0x0000001036797c10 */ /* 0x000fc8000ff1e0ff */
[----:B------:R-:W-:Y:S02]  /*91320*/  IADD3.X R122, R55, UR7, RZ, P0, !PT ;  /* 0x00000007377a7c10 */ /* 0x000fe400087fe4ff */
[----:B------:R-:W3:Y:S01]  /*91330*/  LDL.LU.64 R54, [R1+0x1648] ;  /* 0x0016480001367983 */ /* 0x000ee20000300a00 */
        /* <DEDUP_REMOVED lines=13> */
[----:B------:R-:W-:-:S03]  /*91410*/  IADD3 R131, P0, R56, UR16, RZ ;  /* 0x0000001038837c10 */ /* 0x000fc6000ff1e0ff */
[----:B------:R-:W4:Y:S01]  /*91420*/  LDL.LU.64 R58, [R1+0x1498] ;  /* 0x00149800013a7983 */ /* 0x000f220000300a00 */
        /* <DEDUP_REMOVED lines=9> */
[----:B------:R-:W-:-:S03]  /*914c0*/  IADD3.X R138, R41, UR7, RZ, P0, !PT ;  /* 0x00000007298a7c10 */ /* 0x000fc600087fe4ff */
[----:B------:R-:W4:Y:S01]  /*914d0*/  LDL.LU.64 R40, [R1+0x1478] ;  /* 0x0014780001287983 */ /* 0x000f220000300a00 */
[----:B--2---:R-:W-:-:S04]  /*914e0*/  IADD3 R139, P0, R38, UR16, RZ ;  /* 0x00000010268b7c10 */ /* 0x004fc8000ff1e0ff */
[----:B------:R-:W-:Y:S02]  /*914f0*/  IADD3.X R140, R39, UR7, RZ, P0, !PT ;  /* 0x00000007278c7c10 */ /* 0x000fe400087fe4ff */
[----:B------:R-:W2:Y:S01]  /*91500*/  LDL.LU.64 R38, [R1+0x1470] ;  /* 0x0014700001267983 */ /* 0x000ea20000300a00 */
[----:B---3--:R-:W-:-:S04]  /*91510*/  IADD3 R141, P0, R54, UR16, RZ ;  /* 0x00000010368d7c10 */ /* 0x008fc8000ff1e0ff */
[----:B------:R-:W-:Y:S02]  /*91520*/  IADD3.X R142, R55, UR7, RZ, P0, !PT ;  /* 0x00000007378e7c10 */ /* 0x000fe400087fe4ff */
[----:B------:R-:W3:Y:S01]  /*91530*/  LDL.LU.64 R54, [R1+0x1468] ;  /* 0x0014680001367983 */ /* 0x000ee20000300a00 */
[----:B----4-:R-:W-:-:S04]  /*91540*/  IADD3 R143, P0, R52, UR16, RZ ;  /* 0x00000010348f7c10 */ /* 0x010fc8000ff1e0ff */
        /* <DEDUP_REMOVED lines=9> */
[----:B------:R-:W-:Y:S01]  /*915e0*/  IADD3 R171, P0, R46, UR16, RZ ;  /* 0x000000102eab7c10 */ /* 0x000fe2000ff1e0ff */
[----:B------:R-:W4:Y:S03]  /*915f0*/  LDL.LU.64 R48, [R1+0x1450] ;  /* 0x0014500001307983 */ /* 0x000f260000300a00 */
[----:B------:R-:W-:Y:S02]  /*91600*/  IADD3.X R172, R47, UR7, RZ, P0, !PT ;  /* 0x000000072fac7c10 */ /* 0x000fe400087fe4ff */
[----:B------:R-:W-:Y:S01]  /*91610*/  IADD3 R173, P0, R58, UR16, RZ ;  /* 0x000000103aad7c10 */ /* 0x000fe2000ff1e0ff */
[----:B------:R-:W4:Y:S03]  /*91620*/  LDL.LU.64 R46, [R1+0x1448] ;  /* 0x00144800012e7983 */ /* 0x000f260000300a00 */
[----:B------:R-:W-:-:S02]  /*91630*/  IADD3.X R174, R59, UR7, RZ, P0, !PT ;  /* 0x000000073bae7c10 */ /* 0x000fc400087fe4ff */
        /* <DEDUP_REMOVED lines=10> */
[----:B------:R-:W4:Y:S01]  /*916e0*/  LDL.LU.64 R40, [R1+0x1430] ;  /* 0x0014300001287983 */ /* 0x000f220000300a00 */
[----:B--2---:R-:W-:-:S04]  /*916f0*/  IADD3 R183, P0, R38, UR16, RZ ;  /* 0x0000001026b77c10 */ /* 0x004fc8000ff1e0ff */
[----:B------:R-:W-:Y:S02]  /*91700*/  IADD3.X R184, R39, UR7, RZ, P0, !PT ;  /* 0x0000000727b87c10 */ /* 0x000fe400087fe4ff */
[----:B------:R-:W2:Y:S04]  /*91710*/  LDL.LU.64 R38, [R1+0x1428] ;  /* 0x0014280001267983 */ /* 0x000ea80000300a00 */
[----:B------:R-:W2:Y:S04]  /*91720*/  LDL.LU.64 R68, [R1+0x1420] ;  /* 0x0014200001447983 */ /* 0x000ea80000300a00 */
[----:B------:R-:W2:Y:S04]  /*91730*/  LDL.LU.64 R66, [R1+0x1418] ;  /* 0x0014180001427983 */ /* 0x000ea80000300a00 */
[----:B------:R-:W2:Y:S04]  /*91740*/  LDL.LU.64 R64, [R1+0x1410] ;  /* 0x0014100001407983 */ /* 0x000ea80000300a00 */
[----:B------:R-:W2:Y:S04]  /*91750*/  LDL.LU.64 R62, [R1+0x1408] ;  /* 0x00140800013e7983 */ /* 0x000ea80000300a00 */
[----:B------:R-:W2:Y:S04]  /*91760*/  LDL.LU.64 R60, [R1+0x1400] ;  /* 0x00140000013c7983 */ /* 0x000ea80000300a00 */
[----:B------:R-:W2:Y:S01]  /*91770*/  LDL.LU.64 R58, [R1+0x13f8] ;  /* 0x0013f800013a7983 */ /* 0x000ea20000300a00 */
[----:B---3--:R-:W-:-:S03]  /*91780*/  IADD3 R185, P0, R54, UR16, RZ ;  /* 0x0000001036b97c10 */ /* 0x008fc6000ff1e0ff */
[----:B------:R-:W3:Y:S01]  /*91790*/  LDL.LU.64 R56, [R1+0x13f0] ;  /* 0x0013f00001387983 */ /* 0x000ee20000300a00 */
[----:B------:R-:W-:Y:S02]  /*917a0*/  IADD3.X R186, R55, UR7, RZ, P0, !PT ;  /* 0x0000000737ba7c10 */ /* 0x000fe400087fe4ff */
[----:B----4-:R-:W-:Y:S01]  /*917b0*/  IADD3 R187, P0, R52, UR16, RZ ;  /* 0x0000001034bb7c10 */ /* 0x010fe2000ff1e0ff */
[----:B------:R-:W4:Y:S03]  /*917c0*/  LDL.LU.64 R54, [R1+0x13e8] ;  /* 0x0013e80001367983 */ /* 0x000f260000300a00 */
[----:B------:R-:W-:Y:S02]  /*917d0*/  IADD3.X R188, R53, UR7, RZ, P0, !PT ;  /* 0x0000000735bc7c10 */ /* 0x000fe400087fe4ff */
[----:B------:R-:W-:Y:S01]  /*917e0*/  IADD3 R189, P0, R50, UR16, RZ ;  /* 0x0000001032bd7c10 */ /* 0x000fe2000ff1e0ff */
[----:B------:R-:W4:Y:S03]  /*917f0*/  LDL.LU.64 R52, [R1+0x13e0] ;  /* 0x0013e00001347983 */ /* 0x000f260000300a00 */
[----:B------:R-:W-:-:S02]  /*91800*/  IADD3.X R190, R51, UR7, RZ, P0, !PT ;  /* 0x0000000733be7c10 */ /* 0x000fc400087fe4ff */
[----:B------:R-:W-:Y:S01]  /*91810*/  IADD3 R191, P0, R48, UR16, RZ ;  /* 0x0000001030bf7c10 */ /* 0x000fe2000ff1e0ff */
        /* <DEDUP_REMOVED lines=14> */
[----:B------:R-:W4:Y:S01]  /*91900*/  LDL.LU.64 R40, [R1+0x13b0] ;  /* 0x0013b00001287983 */ /* 0x000f220000300a00 */
[----:B--2---:R-:W-:-:S04]  /*91910*/  IADD3 R205, P0, R38, UR16, RZ ;  /* 0x0000001026cd7c10 */ /* 0x004fc8000ff1e0ff */
[----:B------:R-:W-:Y:S02]  /*91920*/  IADD3.X R206, R39, UR7, RZ, P0, !PT ;  /* 0x0000000727ce7c10 */ /* 0x000fe400087fe4ff */
[----:B------:R-:W2:Y:S01]  /*91930*/  LDL.LU.64 R38, [R1+0x13a8] ;  /* 0x0013a80001267983 */ /* 0x000ea20000300a00 */
        /* <DEDUP_REMOVED lines=12> */
[----:B---3--:R-:W-:-:S04]  /*91a00*/  IADD3 R219, P0, R56, UR16, RZ ;  /* 0x0000001038db7c10 */ /* 0x008fc8000ff1e0ff */
        /* <DEDUP_REMOVED lines=100> */
[----:B------:R-:W-:Y:S01]  /*92050*/  USEL UR12, URZ, 0x4, !UP2 ;  /* 0x000000043f0c7887 */ /* 0x000fe2000d000000 */
        /* <DEDUP_REMOVED lines=11> */
[----:B------:R-:W-:Y:S01]  /*92110*/  USEL UR12, UR12, URZ, !UP0 ;  /* 0x0000003f0c0c7287 */ /* 0x000fe2000c000000 */
        /* <DEDUP_REMOVED lines=31> */
[----:B------:R-:W-:Y:S01]  /*92310*/  ISETP.NE.U32.AND P6, PT, RZ, UR19, PT ;  /* 0x00000013ff007c0c */ /* 0x000fe2000bfc5070 */
[----:B------:R-:W-:Y:S01]  /*92320*/  IMAD.MOV.U32 R42, RZ, RZ, R241 ;  /* 0x000000ffff2a7224 */ /* 0x000fe200078e00f1 */
[----:B------:R-:W-:Y:S01]  /*92330*/  MOV R45, R240 ;  /* 0x000000f0002d7202 */ /* 0x000fe20000000f00 */
[----:B------:R-:W-:Y:S01]  /*92340*/  IMAD.MOV.U32 R40, RZ, RZ, R243 ;  /* 0x000000ffff287224 */ /* 0x000fe200078e00f3 */
[----:B------:R-:W-:-:S02]  /*92350*/  MOV R43, R242 ;  /* 0x000000f2002b7202 */ /* 0x000fc40000000f00 */
[----:B------:R-:W-:Y:S02]  /*92360*/  MOV R41, R248 ;  /* 0x000000f800297202 */ /* 0x000fe40000000f00 */
[----:B--2---:R-:W-:-:S04]  /*92370*/  IADD3 R249, P0, R38, UR16, RZ ;  /* 0x0000001026f97c10 */ /* 0x004fc8000ff1e0ff */
[----:B------:R-:W-:Y:S02]  /*92380*/  IADD3.X R250, R39, UR7, RZ, P0, !PT ;  /* 0x0000000727fa7c10 */ /* 0x000fe400087fe4ff */
[----:B------:R-:W-:-:S04]  /*92390*/  IADD3 R36, P0, R36, UR16, RZ ;  /* 0x0000001024247c10 */ /* 0x000fc8000ff1e0ff */
[----:B------:R-:W-:Y:S01]  /*923a0*/  IADD3.X R37, R37, UR7, RZ, P0, !PT ;  /* 0x0000000725257c10 */ /* 0x000fe200087fe4ff */
[----:B------:R-:W-:Y:S04]  /*923b0*/  STL [R1+0x314c], R36 ;  /* 0x00314c2401007387 */ /* 0x000fe80000100800 */
[----:B------:R-:W-:Y:S04]  /*923c0*/  STL [R1+0x3140], R37 ;  /* 0x0031402501007387 */ /* 0x000fe80000100800 */
[----:B------:R1:W-:Y:S04]  /*923d0*/  STL.64 [R1+0x1960], R228 ;  /* 0x001960e401007387 */ /* 0x0003e80000100a00 */
[----:B------:R2:W-:Y:S04]  /*923e0*/  STL.64 [R1+0x1958], R226 ;  /* 0x001958e201007387 */ /* 0x0005e80000100a00 */
[----:B------:R3:W-:Y:S04]  /*923f0*/  STL.64 [R1+0x1950], R224 ;  /* 0x001950e001007387 */ /* 0x0007e80000100a00 */
[----:B------:R4:W-:Y:S04]  /*92400*/  STL.64 [R1+0x1948], R194 ;  /* 0x001948c201007387 */ /* 0x0009e80000100a00 */
[----:B------:R4:W-:Y:S04]  /*92410*/  STL.64 [R1+0x1940], R192 ;  /* 0x001940c001007387 */ /* 0x0009e80000100a00 */
[----:B------:R4:W-:Y:S04]  /*92420*/  STL.64 [R1+0x1938], R166 ;  /* 0x001938a601007387 */ /* 0x0009e80000100a00 */
[----:B------:R4:W-:Y:S04]  /*92430*/  STL.64 [R1+0x1930], R164 ;  /* 0x001930a401007387 */ /* 0x0009e80000100a00 */
[----:B------:R-:W-:Y:S04]  /*92440*/  STL.64 [R1+0x1928], R16 ;  /* 0x0019281001007387 */ /* 0x000fe80000100a00 */
[----:B------:R-:W-:Y:S04]  /*92450*/  STL.64 [R1+0x1860], R18 ;  /* 0x0018601201007387 */ /* 0x000fe80000100a00 */
[----:B------:R-:W-:Y:S04]  /*92460*/  STL.64 [R1+0x1858], R14 ;  /* 0x0018580e01007387 */ /* 0x000fe80000100a00 */
[----:B------:R-:W-:Y:S04]  /*92470*/  STL.64 [R1+0x1850], R12 ;  /* 0x0018500c01007387 */ /* 0x000fe80000100a00 */
[----:B------:R4:W-:Y:S04]  /*92480*/  STL.64 [R1+0x1848], R10 ;  /* 0x0018480a01007387 */ /* 0x0009e80000100a00 */
[----:B------:R-:W-:Y:S04]  /*92490*/  STL.64 [R1+0x1840], R8 ;  /* 0x0018400801007387 */ /* 0x000fe80000100a00 */
[----:B------:R4:W-:Y:S04]  /*924a0*/  STL.64 [R1+0x1838], R6 ;  /* 0x0018380601007387 */ /* 0x0009e80000100a00 */
        /* <DEDUP_REMOVED lines=29> */
[----:B------:R-:W-:-:S03]  /*92680*/  ISETP.NE.U32.AND P0, PT, RZ, UR12, PT ;  /* 0x0000000cff007c0c */ /* 0x000fc6000bf05070 */
        /* <DEDUP_REMOVED lines=14> */
[----:B------:R-:W-:-:S03]  /*92770*/  MOV R39, R250 ;  /* 0x000000fa00277202 */ /* 0x000fc60000000f00 */
[----:B------:R-:W-:Y:S04]  /*92780*/  STL.64 [R1+0x13e0], R52 ;  /* 0x0013e03401007387 */ /* 0x000fe80000100a00 */
[----:B------:R-:W-:Y:S04]  /*92790*/  STL.64 [R1+0x13d8], R50 ;  /* 0x0013d83201007387 */ /* 0x000fe80000100a00 */
[----:B------:R-:W-:Y:S04]  /*927a0*/  STL.64 [R1+0x13d0], R48 ;  /* 0x0013d03001007387 */ /* 0x000fe80000100a00 */
[----:B------:R-:W-:Y:S04]  /*927b0*/  STL.64 [R1+0x13c8], R46 ;  /* 0x0013c82e01007387 */ /* 0x000fe80000100a00 */
[----:B------:R-:W-:Y:S04]  /*927c0*/  LDGSTS.E [R2+0x18400], desc[UR14][R228.64], P0 ;  /* 0x18400000e4027fae */ /* 0x000fe8000812184e */
        /* <DEDUP_REMOVED lines=8> */
[----:B-1----:R-:W5:Y:S04]  /*92850*/  LDL.LU.64 R228, [R1+0x4168] ;  /* 0x0041680001e47983 */ /* 0x002f680000300a00 */
[----:B------:R-:W-:Y:S04]  /*92860*/  LDGSTS.E [R2+0x18680], desc[UR14][R166.64], P0 ;  /* 0x18680000a6027fae */ /* 0x000fe8000812184e */
[----:B--2---:R-:W5:Y:S04]  /*92870*/  LDL.LU.64 R226, [R1+0x4160] ;  /* 0x0041600001e27983 */ /* 0x004f680000300a00 */
[----:B------:R-:W-:Y:S04]  /*92880*/  LDGSTS.E [R2+0x18700], desc[UR14][R164.64], P0 ;  /* 0x18700000a4027fae */ /* 0x000fe8000812184e */
[----:B---3--:R-:W5:Y:S04]  /*92890*/  LDL.LU.64 R224, [R1+0x4158] ;  /* 0x0041580001e07983 */ /* 0x008f680000300a00 */
[----:B------:R-:W-:Y:S04]  /*928a0*/  LDGSTS.E [R2+0x18780], desc[UR14][R16.64], P0 ;  /* 0x1878000010027fae */ /* 0x000fe8000812184e */
[----:B----4-:R-:W5:Y:S04]  /*928b0*/  LDL.LU.64 R194, [R1+0x4150] ;  /* 0x0041500001c27983 */ /* 0x010f680000300a00 */
[----:B------:R-:W-:Y:S04]  /*928c0*/  LDGSTS.E [R2+0x19400], desc[UR14][R18.64], P6 ;  /* 0x1940000012027fae */ /* 0x000fe8000b12184e */
[----:B------:R-:W5:Y:S04]  /*928d0*/  LDL.LU.64 R192, [R1+0x4148] ;  /* 0x0041480001c07983 */ /* 0x000f680000300a00 */
[----:B------:R-:W-:Y:S04]  /*928e0*/  LDGSTS.E [R2+0x19480], desc[UR14][R14.64], P6 ;  /* 0x194800000e027fae */ /* 0x000fe8000b12184e */
[----:B------:R-:W5:Y:S04]  /*928f0*/  LDL.LU.64 R166, [R1+0x4140] ;  /* 0x0041400001a67983 */ /* 0x000f680000300a00 */
[----:B------:R-:W-:Y:S04]  /*92900*/  LDGSTS.E [R2+0x19500], desc[UR14][R12.64], P6 ;  /* 0x195000000c027fae */ /* 0x000fe8000b12184e */
[----:B------:R-:W5:Y:S04]  /*92910*/  LDL.LU.64 R164, [R1+0x4138] ;  /* 0x0041380001a47983 */ /* 0x000f680000300a00 */
[----:B------:R-:W-:Y:S04]  /*92920*/  LDGSTS.E [R2+0x19580], desc[UR14][R10.64], P6 ;  /* 0x195800000a027fae */ /* 0x000fe8000b12184e */
[----:B------:R-:W-:Y:S04]  /*92930*/  LDGSTS.E [R2+0x19600], desc[UR14][R8.64], P6 ;  /* 0x1960000008027fae */ /* 0x000fe8000b12184e */
[----:B------:R-:W-:Y:S04]  /*92940*/  LDGSTS.E [R2+0x19680], desc[UR14][R6.64], P6 ;  /* 0x1968000006027fae */ /* 0x000fe8000b12184e */
[----:B------:R-:W2:Y:S01]  /*92950*/  LDL.LU R10, [R1+0x3144] ;  /* 0x00314400010a7983 */ /* 0x000ea20000300800 */
[----:B------:R-:W-:-:S02]  /*92960*/  UISETP.GT.AND UP5, UPT, UR18, 0x69, UPT ;  /* 0x000000691200788c */ /* 0x000fc4000bfa4270 */
[----:B------:R-:W-:Y:S01]  /*92970*/  UISETP.GT.AND UP1, UPT, UR18, 0x6d, UPT ;  /* 0x0000006d1200788c */ /* 0x000fe2000bf24270 */
[----:B------:R1:W-:Y:S04]  /*92980*/  LDGSTS.E [R2+0x19700], desc[UR14][R4.64], P6 ;  /* 0x1970000004027fae */ /* 0x0003e8000b12184e */
[----:B------:R-:W3:Y:S04]  /*92990*/  LDL.LU R6, [R1+0x313c] ;  /* 0x00313c0001067983 */ /* 0x000ee80000300800 */
[----:B------:R-:W4:Y:S04]  /*929a0*/  LDL.LU R13, [R1+0x3138] ;  /* 0x00313800010d7983 */ /* 0x000f280000300800 */
[----:B------:R-:W4:Y:S04]  /*929b0*/  LDL.LU R8, [R1+0x3130] ;  /* 0x0031300001087983 */ /* 0x000f280000300800 */
[----:B------:R-:W4:Y:S04]  /*929c0*/  LDL.LU R12, [R1+0x3134] ;  /* 0x00313400010c7983 */ /* 0x000f280000300800 */
[----:B------:R-:W4:Y:S04]  /*929d0*/  LDL.LU R7, [R1+0x312c] ;  /* 0x00312c0001077983 */ /* 0x000f280000300800 */
[----:B------:R-:W4:Y:S04]  /*929e0*/  LDL.LU R14, [R1+0x3128] ;  /* 0x00312800010e7983 */ /* 0x000f280000300800 */
[----:B------:R-:W4:Y:S01]  /*929f0*/  LDL.LU R11, [R1+0x3120] ;  /* 0x00312000010b7983 */ /* 0x000f220000300800 */
[----:B------:R-:W-:-:S02]  /*92a00*/  USEL UR20, URZ, 0x4, !UP5 ;  /* 0x000000043f147887 */ /* 0x000fc4000e800000 */
[----:B------:R-:W-:Y:S01]  /*92a10*/  USEL UR21, URZ, 0x4, !UP1 ;  /* 0x000000043f157887 */ /* 0x000fe2000c800000 */
[----:B------:R-:W-:Y:S01]  /*92a20*/  LDGSTS.E [R2+0x19780], desc[UR14][R162.64], P6 ;  /* 0x19780000a2027fae */ /* 0x000fe2000b12184e */
[----:B------:R-:W-:Y:S02]  /*92a30*/  USEL UR20, UR20, URZ, !UP0 ;  /* 0x0000003f14147287 */ /* 0x000fe4000c000000 */
[----:B------:R-:W-:Y:S01]  /*92a40*/  UISETP.GT.AND UP4, UPT, UR18, 0x71, UPT ;  /* 0x000000711200788c */ /* 0x000fe2000bf84270 */
[----:B------:R-:W-:Y:S01]  /*92a50*/  LOP3.LUT R251, R251, 0x40, RZ, 0x3c, !PT ;  /* 0x00000040fbfb7812 */ /* 0x000fe200078e3cff */
[----:B------:R-:W-:Y:S01]  /*92a60*/  USEL UR21, UR21, URZ, !UP0 ;  /* 0x0000003f15157287 */ /* 0x000fe2000c000000 */
[----:B------:R-:W4:Y:S01]  /*92a70*/  LDL.LU R17, [R1+0x3124] ;  /* 0x0031240001117983 */ /* 0x000f220000300800 */
[----:B------:R-:W-:Y:S01]  /*92a80*/  ISETP.NE.U32.AND P5, PT, RZ, UR20, PT ;  /* 0x00000014ff007c0c */ /* 0x000fe2000bfa5070 */
[----:B------:R-:W-:Y:S02]  /*92a90*/  USEL UR22, URZ, 0x4, !UP4 ;  /* 0x000000043f167887 */ /* 0x000fe4000e000000 */
[----:B------:R-:W-:Y:S01]  /*92aa0*/  UISETP.GT.AND UP3, UPT, UR18, 0x75, UPT ;  /* 0x000000751200788c */ /* 0x000fe2000bf64270 */
[----:B------:R-:W-:Y:S01]  /*92ab0*/  ISETP.NE.U32.AND P4, PT, RZ, UR21, PT ;  /* 0x00000015ff007c0c */ /* 0x000fe2000bf85070 */
[----:B------:R-:W-:Y:S01]  /*92ac0*/  USEL UR22, UR22, URZ, !UP0 ;  /* 0x0000003f16167287 */ /* 0x000fe2000c000000 */
[----:B------:R-:W4:Y:S01]  /*92ad0*/  LDL.LU R9, [R1+0x311c] ;  /* 0x00311c0001097983 */ /* 0x000f220000300800 */
[----:B------:R-:W-:-:S02]  /*92ae0*/  USEL UR23, URZ, 0x4, !UP3 ;  /* 0x000000043f177887 */ /* 0x000fc4000d800000 */
[----:B------:R-:W-:Y:S01]  /*92af0*/  UISETP.GT.AND UP2, UPT, UR18, 0x79, UPT ;  /* 0x000000791200788c */ /* 0x000fe2000bf44270 */
[----:B------:R-:W4:Y:S01]  /*92b00*/  LDL.LU R18, [R1+0x3118] ;  /* 0x0031180001127983 */ /* 0x000f220000300800 */
        /* <DEDUP_REMOVED lines=14> */
[----:B------:R-:W-:-:S03]  /*92bf0*/  UISETP.GT.AND UP6, UPT, UR18, 0x7d, UPT ;  /* 0x0000007d1200788c */ /* 0x000fc6000bfc4270 */
        /* <DEDUP_REMOVED lines=28> */
[----:B------:R-:W-:Y:S04]  /*92dc0*/  LDGSTS.E [R2+0x1d780], desc[UR14][R70.64], P2 ;  /* 0x1d78000046027fae */ /* 0x000fe8000912184e */
        /* <DEDUP_REMOVED lines=17> */
[----:B------:R-:W-:Y:S01]  /*92ee0*/  LDGSTS.E [R2+0x1f780], desc[UR14][R38.64], P0 ;  /* 0x1f78000026027fae */ /* 0x000fe2000812184e */
[----:B------:R-:W-:Y:S01]  /*92ef0*/  VIADD R3, R251, UR13 ;  /* 0x0000000dfb037c36 */ /* 0x000fe20008000000 */
[----:B-1----:R-:W-:Y:S01]  /*92f00*/  MOV R4, R36 ;  /* 0x0000002400047202 */ /* 0x002fe20000000f00 */
[----:B------:R-:W-:-:S05]  /*92f10*/  IMAD.MOV.U32 R5, RZ, RZ, R37 ;  /* 0x000000ffff057224 */ /* 0x000fca00078e0025 */
[----:B------:R1:W-:Y:S04]  /*92f20*/  LDGSTS.E [R3+0x800], desc[UR14][R4.64], P6 ;  /* 0x0080000004037fae */ /* 0x0003e8000b12184e */
[----:B------:R-:W4:Y:S01]  /*92f30*/  LDL.LU R2, [R1+0x3110] ;  /* 0x0031100001027983 */ /* 0x000f220000300800 */
[----:B--2---:R-:W-:-:S05]  /*92f40*/  IADD3 R10, P0, R10, UR16, RZ ;  /* 0x000000100a0a7c10 */ /* 0x004fca000ff1e0ff */
[----:B------:R2:W-:Y:S01]  /*92f50*/  STL [R1+0x3144], R10 ;  /* 0x0031440a01007387 */ /* 0x0005e20000100800 */
[----:B---3--:R-:W-:Y:S02]  /*92f60*/  IADD3 R6, P1, R6, UR16, RZ ;  /* 0x0000001006067c10 */ /* 0x008fe4000ff3e0ff */
[----:B----4-:R-:W-:Y:S02]  /*92f70*/  IADD3.X R13, R13, UR7, RZ, P0, !PT ;  /* 0x000000070d0d7c10 */ /* 0x010fe400087fe4ff */
[----:B-1----:R-:W-:Y:S02]  /*92f80*/  MOV R4, R10 ;  /* 0x0000000a00047202 */ /* 0x002fe40000000f00 */
[----:B------:R-:W-:Y:S01]  /*92f90*/  IADD3.X R8, R8, UR7, RZ, P1, !PT ;  /* 0x0000000708087c10 */ /* 0x000fe20008ffe4ff */
[----:B------:R1:W-:Y:S04]  /*92fa0*/  STL [R1+0x3138], R13 ;  /* 0x0031380d01007387 */ /* 0x0003e80000100800 */
[----:B------:R3:W-:Y:S01]  /*92fb0*/  STL [R1+0x313c], R6 ;  /* 0x00313c0601007387 */ /* 0x0007e20000100800 */
[----:B------:R-:W-:-:S03]  /*92fc0*/  IMAD.MOV.U32 R5, RZ, RZ, R13 ;  /* 0x000000ffff057224 */ /* 0x000fc600078e000d */
[----:B--2---:R-:W2:Y:S04]  /*92fd0*/  LDL.LU R10, [R1+0x3114] ;  /* 0x00311400010a7983 */ /* 0x004ea80000300800 */
[----:B------:R4:W-:Y:S04]  /*92fe0*/  STL [R1+0x3130], R8 ;  /* 0x0031300801007387 */ /* 0x0009e80000100800 */
[----:B-1----:R-:W2:Y:S01]  /*92ff0*/  LDL.LU R13, [R1+0x3100] ;  /* 0x00310000010d7983 */ /* 0x002ea20000300800 */
[----:B------:R-:W-:Y:S02]  /*93000*/  IADD3 R12, P0, R12, UR16, RZ ;  /* 0x000000100c0c7c10 */ /* 0x000fe4000ff1e0ff */
[----:B------:R-:W-:Y:S01]  /*93010*/  IADD3 R7, P1, R7, UR16, RZ ;  /* 0x0000001007077c10 */ /* 0x000fe2000ff3e0ff */
[----:B------:R1:W-:Y:S01]  /*93020*/  LDGSTS.E [R3+0x880], desc[UR14][R4.64], P6 ;  /* 0x0088000004037fae */ /* 0x0003e2000b12184e */
[----:B------:R-:W-:-:S02]  /*93030*/  IADD3.X R14, R14, UR7, RZ, P0, !PT ;  /* 0x000000070e0e7c10 */ /* 0x000fc400087fe4ff */
[----:B------:R-:W-:Y:S02]  /*93040*/  IADD3.X R11, R11, UR7, RZ, P1, !PT ;  /* 0x000000070b0b7c10 */ /* 0x000fe40008ffe4ff */
[----:B-1----:R-:W-:Y:S01]  /*93050*/  MOV R4, R6 ;  /* 0x0000000600047202 */ /* 0x002fe20000000f00 */
[----:B------:R-:W-:Y:S01]  /*93060*/  IMAD.MOV.U32 R5, RZ, RZ, R8 ;  /* 0x000000ffff057224 */ /* 0x000fe200078e0008 */
        /* <DEDUP_REMOVED lines=9> */
[----:B------:R-:W-:-:S02]  /*93100*/  IADD3 R17, P0, R17, UR16, RZ ;  /* 0x0000001011117c10 */ /* 0x000fc4000ff1e0ff */
[----:B-1----:R-:W-:Y:S01]  /*93110*/  MOV R4, R12 ;  /* 0x0000000c00047202 */ /* 0x002fe20000000f00 */
[----:B------:R-:W-:Y:S02]  /*93120*/  IMAD.MOV.U32 R5, RZ, RZ, R14 ;  /* 0x000000ffff057224 */ /* 0x000fe400078e000e */
[----:B------:R-:W4:Y:S04]  /*93130*/  LDL.LU R14, [R1+0x3030] ;  /* 0x00303000010e7983 */ /* 0x000f280000300800 */
[----:B------:R1:W-:Y:S01]  /*93140*/  LDGSTS.E [R3+0x980], desc[UR14][R4.64], P6 ;  /* 0x0098000004037fae */ /* 0x0003e2000b12184e */
[----:B------:R-:W-:Y:S02]  /*93150*/  IADD3.X R18, R18, UR7, RZ, P0, !PT ;  /* 0x0000000712127c10 */ /* 0x000fe400087fe4ff */
[----:B------:R-:W-:Y:S01]  /*93160*/  IADD3 R9, P1, R9, UR16, RZ ;  /* 0x0000001009097c10 */ /* 0x000fe2000ff3e0ff */
[----:B-1----:R-:W-:-:S02]  /*93170*/  IMAD.MOV.U32 R5, RZ, RZ, R11 ;  /* 0x000000ffff057224 */ /* 0x002fc400078e000b */
[----:B------:R-:W4:Y:S01]  /*93180*/  LDL.LU R11, [R1+0x303c] ;  /* 0x00303c00010b7983 */ /* 0x000f220000300800 */
[----:B------:R-:W-:-:S03]  /*93190*/  MOV R4, R7 ;  /* 0x0000000700047202 */ /* 0x000fc60000000f00 */
[----:B------:R-:W4:Y:S04]  /*931a0*/  LDL.LU R12, [R1+0x3028] ;  /* 0x00302800010c7983 */ /* 0x000f280000300800 */
[----:B------:R-:W4:Y:S04]  /*931b0*/  LDL.LU R7, [R1+0x3034] ;  /* 0x0030340001077983 */ /* 0x000f280000300800 */
[----:B------:R1:W-:Y:S04]  /*931c0*/  LDGSTS.E [R3+0xa00], desc[UR14][R4.64], P6 ;  /* 0x00a0000004037fae */ /* 0x0003e8000b12184e */
[----:B------:R-:W-:Y:S01]  /*931d0*/  STL [R1+0x3124], R17 ;  /* 0x0031241101007387 */ /* 0x000fe20000100800 */
[----:B-1----:R-:W-:Y:S01]  /*931e0*/  MOV R4, R17 ;  /* 0x0000001100047202 */ /* 0x002fe20000000f00 */
[----:B------:R-:W-:-:S02]  /*931f0*/  IMAD.MOV.U32 R5, RZ, RZ, R18 ;  /* 0x000000ffff057224 */ /* 0x000fc400078e0012 */
[----:B------:R-:W-:Y:S04]  /*93200*/  STL [R1+0x3118], R18 ;  /* 0x0031181201007387 */ /* 0x000fe80000100800 */
[----:B------:R1:W-:Y:S04]  /*93210*/  LDGSTS.E [R3+0xa80], desc[UR14][R4.64], P6 ;  /* 0x00a8000004037fae */ /* 0x0003e8000b12184e */
[----:B------:R1:W-:Y:S01]  /*93220*/  STL [R1+0x311c], R9 ;  /* 0x00311c0901007387 */ /* 0x0003e20000100800 */
[----:B------:R-:W-:Y:S01]  /*93230*/  UISETP.GT.AND UP1, UPT, UR18, 0x6, UPT ;  /* 0x000000061200788c */ /* 0x000fe2000bf24270 */
[----:B-1----:R-:W-:-:S03]  /*93240*/  MOV R4, R9 ;  /* 0x0000000900047202 */ /* 0x002fc60000000f00 */
[----:B------:R-:W-:-:S04]  /*93250*/  USEL UR12, URZ, 0x4, !UP1 ;  /* 0x000000043f0c7887 */ /* 0x000fc8000c800000 */
[----:B------:R-:W-:Y:S01]  /*93260*/  USEL UR12, UR12, URZ, !UP0 ;  /* 0x0000003f0c0c7287 */ /* 0x000fe2000c000000 */
[----:B------:R-:W-:-:S05]  /*93270*/  IADD3.X R2, R2, UR7, RZ, P1, !PT ;  /* 0x0000000702027c10 */ /* 0x000fca0008ffe4ff */
[----:B------:R-:W-:Y:S01]  /*93280*/  IMAD.MOV.U32 R5, RZ, RZ, R2 ;  /* 0x000000ffff057224 */ /* 0x000fe200078e0002 */
[----:B------:R1:W-:Y:S04]  /*93290*/  STL [R1+0x3110], R2 ;  /* 0x0031100201007387 */ /* 0x0003e80000100800 */
[----:B------:R-:W4:Y:S04]  /*932a0*/  LDL.LU R9, [R1+0x302c] ;  /* 0x00302c0001097983 */ /* 0x000f280000300800 */
[----:B------:R2:W-:Y:S04]  /*932b0*/  LDGSTS.E [R3+0xb00], desc[UR14][R4.64], P6 ;  /* 0x00b0000004037fae */ /* 0x0005e8000b12184e */
[----:B-1----:R-:W4:Y:S01]  /*932c0*/  LDL.LU R2, [R1+0x3024] ;  /* 0x0030240001027983 */ /* 0x002f220000300800 */
[----:B--2---:R-:W-:-:S04]  /*932d0*/  IADD3 R10, P0, R10, UR16, RZ ;  /* 0x000000100a0a7c10 */ /* 0x004fc8000ff1e0ff */
[----:B------:R-:W-:Y:S01]  /*932e0*/  IADD3.X R13, R13, UR7, RZ, P0, !PT ;  /* 0x000000070d0d7c10 */ /* 0x000fe200087fe4ff */
[----:B------:R-:W-:Y:S04]  /*932f0*/  STL [R1+0x3114], R10 ;  /* 0x0031140a01007387 */ /* 0x000fe80000100800 */
[----:B------:R1:W-:Y:S01]  /*93300*/  STL [R1+0x3100], R13 ;  /* 0x0031000d01007387 */ /* 0x0003e20000100800 */
[----:B------:R-:W-:Y:S01]  /*93310*/  IMAD.MOV.U32 R5, RZ, RZ, R13 ;  /* 0x000000ffff057224 */ /* 0x000fe200078e000d */
[----:B------:R-:W-:Y:S02]  /*93320*/  MOV R4, R10 ;  /* 0x0000000a00047202 */ /* 0x000fe40000000f00 */
[----:B------:R-:W-:-:S03]  /*93330*/  ISETP.NE.U32.AND P0, PT, RZ, UR12, PT ;  /* 0x0000000cff007c0c */ /* 0x000fc6000bf05070 */
[----:B------:R2:W-:Y:S04]  /*93340*/  LDGSTS.E [R3+0xb80], desc[UR14][R4.64], P6 ;  /* 0x00b8000004037fae */ /* 0x0005e8000b12184e */
[----:B-1----:R-:W2:Y:S04]  /*93350*/  LDL.LU R13, [R1+0x3020] ;  /* 0x00302000010d7983 */ /* 0x002ea80000300800 */
[----:B------:R-:W2:Y:S01]  /*93360*/  LDL.LU R10, [R1+0x3018] ;  /* 0x00301800010a7983 */ /* 0x000ea20000300800 */
[----:B---3--:R-:W-:Y:S02]  /*93370*/  IADD3 R6, P1, R6, UR16, RZ ;  /* 0x0000001006067c10 */ /* 0x008fe4000ff3e0ff */
[----:B----4-:R-:W-:-:S02]  /*93380*/  IADD3 R8, P2, R8, UR16, RZ ;  /* 0x0000001008087c10 */ /* 0x010fc4000ff5e0ff */
[----:B--2---:R-:W-:Y:S01]  /*93390*/  MOV R4, R6 ;  /* 0x0000000600047202 */ /* 0x004fe20000000f00 */
[----:B------:R1:W-:Y:S01]  /*933a0*/  STL [R1+0x3048], R6 ;  /* 0x0030480601007387 */ /* 0x0003e20000100800 */
        /* <DEDUP_REMOVED lines=10> */
[----:B------:R-:W-:-:S05]  /*93450*/  IMAD.MOV.U32 R5, RZ, RZ, R15 ;  /* 0x000000ffff057224 */ /* 0x000fca00078e000f */
[----:B------:R1:W-:Y:S01]  /*93460*/  LDGSTS.E [R3+0x1880], desc[UR14][R4.64], P0 ;  /* 0x0188000004037fae */ /* 0x0003e2000812184e */
[----:B------:R-:W-:-:S04]  /*93470*/  IADD3 R11, P1, R11, UR16, RZ ;  /* 0x000000100b0b7c10 */ /* 0x000fc8000ff3e0ff */
[----:B------:R-:W-:Y:S02]  /*93480*/  IADD3.X R14, R14, UR7, RZ, P1, !PT ;  /* 0x000000070e0e7c10 */ /* 0x000fe40008ffe4ff */
[----:B------:R-:W-:Y:S01]  /*93490*/  IADD3 R7, P2, R7, UR16, RZ ;  /* 0x0000001007077c10 */ /* 0x000fe2000ff5e0ff */
[----:B------:R4:W-:Y:S01]  /*934a0*/  STL [R1+0x303c], R11 ;  /* 0x00303c0b01007387 */ /* 0x0009e20000100800 */
[----:B-1----:R-:W-:Y:S02]  /*934b0*/  MOV R4, R11 ;  /* 0x0000000b00047202 */ /* 0x002fe40000000f00 */
[----:B------:R-:W-:Y:S01]  /*934c0*/  IADD3.X R12, R12, UR7, RZ, P2, !PT ;  /* 0x000000070c0c7c10 */ /* 0x000fe200097fe4ff */
[----:B------:R-:W-:Y:S04]  /*934d0*/  STL [R1+0x3030], R14 ;  /* 0x0030300e01007387 */ /* 0x000fe80000100800 */
[----:B------:R-:W-:Y:S04]  /*934e0*/  STL [R1+0x3034], R7 ;  /* 0x0030340701007387 */ /* 0x000fe80000100800 */
[----:B----4-:R-:W4:Y:S04]  /*934f0*/  LDL.LU R11, [R1+0x3014] ;  /* 0x00301400010b7983 */ /* 0x010f280000300800 */
        /* <DEDUP_REMOVED lines=11> */
[----:B------:R-:W-:-:S05]  /*935b0*/  IADD3 R9, P1, R9, UR16, RZ ;  /* 0x0000001009097c10 */ /* 0x000fca000ff3e0ff */
[----:B------:R-:W-:Y:S01]  /*935c0*/  STL [R1+0x302c], R9 ;  /* 0x00302c0901007387 */ /* 0x000fe20000100800 */
[----:B------:R-:W-:Y:S02]  /*935d0*/  IADD3 R2, P2, R2, UR16, RZ ;  /* 0x0000001002027c10 */ /* 0x000fe4000ff5e0ff */
        /* <DEDUP_REMOVED lines=30> */
[----:B------:R-:W-:Y:S02]  /*937c0*/  ISETP.NE.U32.AND P1, PT, RZ, UR12, PT ;  /* 0x0000000cff007c0c */ /* 0x000fe4000bf25070 */
[----:B-1----:R-:W-:Y:S01]  /*937d0*/  MOV R4, R11 ;  /* 0x0000000b00047202 */ /* 0x002fe20000000f00 */
[----:B------:R-:W-:Y:S01]  /*937e0*/  STL [R1+0x3014], R11 ;  /* 0x0030140b01007387 */ /* 0x000fe20000100800 */
[----:B------:R-:W-:Y:S02]  /*937f0*/  IADD3 R17, P3, R17, UR16, RZ ;  /* 0x0000001011117c10 */ /* 0x000fe4000ff7e0ff */
[----:B------:R-:W-:-:S05]  /*93800*/  IADD3.X R16, R16, UR7, RZ, P2, !PT ;  /* 0x0000000710107c10 */ /* 0x000fca00097fe4ff */
        /* <DEDUP_REMOVED lines=23> */
[----:B------:R-:W-:-:S03]  /*93980*/  IADD3 R10, P0, R10, UR16, RZ ;  /* 0x000000100a0a7c10 */ /* 0x000fc6000ff1e0ff */
[----:B------:R1:W-:Y:S01]  /*93990*/  LDGSTS.E [R3+0x2880], desc[UR14][R4.64], P1 ;  /* 0x0288000004037fae */ /* 0x0003e2000892184e */
[----:B------:R-:W-:Y:S02]  /*939a0*/  IADD3 R2, P2, R2, UR16, RZ ;  /* 0x0000001002027c10 */ /* 0x000fe4000ff5e0ff */
[----:B-1----:R-:W-:Y:S01]  /*939b0*/  MOV R4, R7 ;  /* 0x0000000700047202 */ /* 0x002fe20000000f00 */
[----:B------:R-:W-:Y:S02]  /*939c0*/  IMAD.MOV.U32 R5, RZ, RZ, R9 ;  /* 0x000000ffff057224 */ /* 0x000fe400078e0009 */
        /* <DEDUP_REMOVED lines=8> */
[----:B-1----:R-:W-:-:S03]  /*93a50*/  IMAD.MOV.U32 R5, RZ, RZ, R14 ;  /* 0x000000ffff057224 */ /* 0x002fc600078e000e */
[----:B---3--:R-:W3:Y:S01]  /*93a60*/  LDL.LU R14, [R1+0x2e44] ;  /* 0x002e4400010e7983 */ /* 0x008ee20000300800 */
[----:B------:R-:W-:-:S03]  /*93a70*/  MOV R4, R10 ;  /* 0x0000000a00047202 */ /* 0x000fc60000000f00 */
[----:B------:R1:W-:Y:S04]  /*93a80*/  STL [R1+0x2f20], R15 ;  /* 0x002f200f01007387 */ /* 0x0003e80000100800 */
[----:B------:R-:W3:Y:S01]  /*93a90*/  LDL.LU R10, [R1+0x2e38] ;  /* 0x002e3800010a7983 */ /* 0x000ee20000300800 */
[----:B--2---:R-:W-:-:S03]  /*93aa0*/  IADD3 R8, P0, R8, UR16, RZ ;  /* 0x0000001008087c10 */ /* 0x004fc6000ff1e0ff */
[----:B------:R2:W-:Y:S01]  /*93ab0*/  LDGSTS.E [R3+0x2980], desc[UR14][R4.64], P1 ;  /* 0x0298000004037fae */ /* 0x0005e2000892184e */
[----:B----4-:R-:W-:Y:S02]  /*93ac0*/  IADD3 R6, P2, R6, UR16, RZ ;  /* 0x0000001006067c10 */ /* 0x010fe4000ff5e0ff */
[----:B--2---:R-:W-:Y:S01]  /*93ad0*/  MOV R4, R2 ;  /* 0x0000000200047202 */ /* 0x004fe20000000f00 */
[----:B------:R-:W-:Y:S02]  /*93ae0*/  IMAD.MOV.U32 R5, RZ, RZ, R15 ;  /* 0x000000ffff057224 */ /* 0x000fe400078e000f */
[----:B-1----:R-:W2:Y:S04]  /*93af0*/  LDL.LU R15, [R1+0x2e3c] ;  /* 0x002e3c00010f7983 */ /* 0x002ea80000300800 */
[----:B------:R-:W4:Y:S01]  /*93b00*/  LDL.LU R2, [R1+0x2e34] ;  /* 0x002e340001027983 */ /* 0x000f220000300800 */
[----:B------:R-:W-:-:S03]  /*93b10*/  IADD3.X R16, R16, UR7, RZ, P0, !PT ;  /* 0x0000000710107c10 */ /* 0x000fc600087fe4ff */
[----:B------:R-:W-:Y:S04]  /*93b20*/  STL [R1+0x2f24], R8 ;  /* 0x002f240801007387 */ /* 0x000fe80000100800 */
[----:B------:R1:W-:Y:S04]  /*93b30*/  LDGSTS.E [R3+0x2a00], desc[UR14][R4.64], P1 ;  /* 0x02a0000004037fae */ /* 0x0003e8000892184e */
[----:B------:R1:W-:Y:S01]  /*93b40*/  STL [R1+0x2f18], R16 ;  /* 0x002f181001007387 */ /* 0x0003e20000100800 */
[----:B------:R-:W-:-:S03]  /*93b50*/  IADD3.X R11, R11, UR7, RZ, P2, !PT ;  /* 0x000000070b0b7c10 */ /* 0x000fc600097fe4ff */
[----:B------:R-:W-:Y:S01]  /*93b60*/  STL [R1+0x2f1c], R6 ;  /* 0x002f1c0601007387 */ /* 0x000fe20000100800 */
[----:B-1----:R-:W-:-:S03]  /*93b70*/  IMAD.MOV.U32 R5, RZ, RZ, R16 ;  /* 0x000000ffff057224 */ /* 0x002fc600078e0010 */
[----:B------:R-:W4:Y:S01]  /*93b80*/  LDL.LU R16, [R1+0x2e30] ;  /* 0x002e300001107983 */ /* 0x000f220000300800 */
[----:B------:R-:W-:-:S03]  /*93b90*/  MOV R4, R8 ;  /* 0x0000000800047202 */ /* 0x000fc60000000f00 */
        /* <DEDUP_REMOVED lines=13> */
[----:B------:R-:W-:-:S05]  /*93c70*/  MOV R4, R12 ;  /* 0x0000000c00047202 */ /* 0x000fca0000000f00 */
[----:B------:R1:W-:Y:S04]  /*93c80*/  LDGSTS.E [R3+0x2b80], desc[UR14][R4.64], P1 ;  /* 0x02b8000004037fae */ /* 0x0003e8000892184e */
[----:B------:R-:W4:Y:S04]  /*93c90*/  LDL.LU R13, [R1+0x2e20] ;  /* 0x002e2000010d7983 */ /* 0x000f280000300800 */
[----:B------:R-:W4:Y:S01]  /*93ca0*/  LDL.LU R12, [R1+0x2e18] ;  /* 0x002e1800010c7983 */ /* 0x000f220000300800 */
[----:B------:R-:W-:Y:S02]  /*93cb0*/  IADD3 R9, P1, R9, UR16, RZ ;  /* 0x0000001009097c10 */ /* 0x000fe4000ff3e0ff */
[----:B------:R-:W-:-:S03]  /*93cc0*/  IADD3 R7, P2, R7, UR16, RZ ;  /* 0x0000001007077c10 */ /* 0x000fc6000ff5e0ff */
[----:B------:R3:W-:Y:S01]  /*93cd0*/  STL [R1+0x2e48], R9 ;  /* 0x002e480901007387 */ /* 0x0007e20000100800 */
[----:B-1----:R-:W-:Y:S02]  /*93ce0*/  MOV R4, R9 ;  /* 0x0000000900047202 */ /* 0x002fe40000000f00 */
[----:B---3--:R-:W-:-:S05]  /*93cf0*/  IADD3.X R14, R14, UR7, RZ, P1, !PT ;  /* 0x000000070e0e7c10 */ /* 0x008fca0008ffe4ff */
[----:B------:R1:W-:Y:S01]  /*93d00*/  STL [R1+0x2e44], R14 ;  /* 0x002e440e01007387 */ /* 0x0003e20000100800 */
[----:B------:R-:W-:-:S03]  /*93d10*/  IADD3.X R10, R10, UR7, RZ, P2, !PT ;  /* 0x000000070a0a7c10 */ /* 0x000fc600097fe4ff */
[----:B------:R3:W-:Y:S01]  /*93d20*/  STL [R1+0x2e4c], R7 ;  /* 0x002e4c0701007387 */ /* 0x0007e20000100800 */
[----:B------:R-:W-:-:S03]  /*93d30*/  IMAD.MOV.U32 R5, RZ, RZ, R14 ;  /* 0x000000ffff057224 */ /* 0x000fc600078e000e */
[----:B------:R-:W3:Y:S04]  /*93d40*/  LDL.LU R9, [R1+0x2e1c] ;  /* 0x002e1c0001097983 */ /* 0x000ee80000300800 */
[----:B------:R3:W-:Y:S04]  /*93d50*/  STL [R1+0x2e38], R10 ;  /* 0x002e380a01007387 */ /* 0x0007e80000100800 */
[----:B-1----:R-:W3:Y:S01]  /*93d60*/  LDL.LU R14, [R1+0x2e10] ;  /* 0x002e1000010e7983 */ /* 0x002ee20000300800 */
[----:B------:R-:W-:-:S04]  /*93d70*/  UISETP.GT.AND UP1, UPT, UR18, 0xe, UPT ;  /* 0x0000000e1200788c */ /* 0x000fc8000bf24270 */
[----:B------:R-:W-:-:S04]  /*93d80*/  USEL UR12, URZ, 0x4, !UP1 ;  /* 0x000000043f0c7887 */ /* 0x000fc8000c800000 */
[----:B------:R-:W-:-:S06]  /*93d90*/  USEL UR12, UR12, URZ, !UP0 ;  /* 0x0000003f0c0c7287 */ /* 0x000fcc000c000000 */
[----:B------:R-:W-:Y:S02]  /*93da0*/  ISETP.NE.U32.AND P0, PT, RZ, UR12, PT ;  /* 0x0000000cff007c0c */ /* 0x000fe4000bf05070 */
[----:B--2---:R-:W-:Y:S02]  /*93db0*/  IADD3 R15, P1, R15, UR16, RZ ;  /* 0x000000100f0f7c10 */ /* 0x004fe4000ff3e0ff */
[----:B----4-:R-:W-:-:S09]  /*93dc0*/  IADD3 R2, P2, R2, UR16, RZ ;  /* 0x0000001002027c10 */ /* 0x010fd2000ff5e0ff */
[----:B------:R1:W-:Y:S01]  /*93dd0*/  LDGSTS.E [R3+0x3800], desc[UR14][R4.64], P0 ;  /* 0x0380000004037fae */ /* 0x0003e2000812184e */
[----:B------:R-:W-:Y:S02]  /*93de0*/  IADD3.X R16, R16, UR7, RZ, P1, !PT ;  /* 0x0000000710107c10 */ /* 0x000fe40008ffe4ff */
[----:B-1----:R-:W-:Y:S01]  /*93df0*/  MOV R4, R7 ;  /* 0x0000000700047202 */ /* 0x002fe20000000f00 */
[----:B------:R-:W-:Y:S01]  /*93e00*/  IMAD.MOV.U32 R5, RZ, RZ, R10 ;  /* 0x000000ffff057224 */ /* 0x000fe200078e000a */
[----:B---3--:R-:W2:Y:S04]  /*93e10*/  LDL.LU R7, [R1+0x2e14] ;  /* 0x002e140001077983 */ /* 0x008ea80000300800 */
[----:B------:R-:W3:Y:S04]  /*93e20*/  LDL.LU R10, [R1+0x19a4] ;  /* 0x0019a400010a7983 */ /* 0x000ee80000300800 */
[----:B------:R-:W-:Y:S01]  /*93e30*/  STL [R1+0x2e3c], R15 ;  /* 0x002e3c0f01007387 */ /* 0x000fe20000100800 */
[----:B------:R-:W-:-:S03]  /*93e40*/  IADD3.X R8, R8, UR7, RZ, P2, !PT ;  /* 0x0000000708087c10 */ /* 0x000fc600097fe4ff */
[----:B------:R1:W-:Y:S04]  /*93e50*/  LDGSTS.E [R3+0x3880], desc[UR14][R4.64], P0 ;  /* 0x0388000004037fae */ /* 0x0003e8000812184e */
[----:B------:R4:W-:Y:S04]  /*93e60*/  STL [R1+0x2e30], R16 ;  /* 0x002e301001007387 */ /* 0x0009e80000100800 */
[----:B------:R-:W-:Y:S01]  /*93e70*/  STL [R1+0x2e34], R2 ;  /* 0x002e340201007387 */ /* 0x000fe20000100800 */
[----:B-1----:R-:W-:-:S03]  /*93e80*/  IMAD.MOV.U32 R5, RZ, RZ, R16 ;  /* 0x000000ffff057224 */ /* 0x002fc600078e0010 */
[----:B----4-:R-:W4:Y:S01]  /*93e90*/  LDL.LU R16, [R1+0x2e00] ;  /* 0x002e000001107983 */ /* 0x010f220000300800 */
        /* <DEDUP_REMOVED lines=10> */
[----:B------:R-:W-:Y:S04]  /*93f40*/  STL [R1+0x2e2c], R11 ;  /* 0x002e2c0b01007387 */ /* 0x000fe80000100800 */
[----:B------:R1:W-:Y:S02]  /*93f50*/  LDGSTS.E [R3+0x3980], desc[UR14][R4.64], P0 ;  /* 0x0398000004037fae */ /* 0x0003e4000812184e */
[----:B-1----:R-:W-:-:S02]  /*93f60*/  MOV R4, R11 ;  /* 0x0000000b00047202 */ /* 0x002fc40000000f00 */
        /* <DEDUP_REMOVED lines=23> */
[----:B------:R-:W-:-:S03]  /*940e0*/  USEL UR12, URZ, 0x4, !UP1 ;  /* 0x000000043f0c7887 */ /* 0x000fc6000c800000 */
[----:B------:R1:W-:Y:S01]  /*940f0*/  LDGSTS.E [R3+0x3b00], desc[UR14][R4.64], P0 ;  /* 0x03b0000004037fae */ /* 0x0003e2000812184e */
[----:B------:R-:W-:-:S06]  /*94100*/  USEL UR12, UR12, URZ, !UP0 ;  /* 0x0000003f0c0c7287 */ /* 0x000fcc000c000000 */
[----:B------:R-:W-:Y:S02]  /*94110*/  ISETP.NE.U32.AND P1, PT, RZ, UR12, PT ;  /* 0x0000000cff007c0c */ /* 0x000fe4000bf25070 */
[----:B--2---:R-:W-:Y:S02]  /*94120*/  IADD3 R7, P2, R7, UR16, RZ ;  /* 0x0000001007077c10 */ /* 0x004fe4000ff5e0ff */
[----:B---3--:R-:W-:Y:S02]  /*94130*/  IADD3 R10, P3, R10, UR16, RZ ;  /* 0x000000100a0a7c10 */ /* 0x008fe4000ff7e0ff */
[----:B-1----:R-:W-:Y:S01]  /*94140*/  MOV R4, R7 ;  /* 0x0000000700047202 */ /* 0x002fe20000000f00 */
[----:B------:R1:W-:Y:S01]  /*94150*/  STL [R1+0x2e14], R7 ;  /* 0x002e140701007387 */ /* 0x0003e20000100800 */
[----:B----4-:R-:W-:-:S05]  /*94160*/  IADD3.X R16, R16, UR7, RZ, P2, !PT ;  /* 0x0000000710107c10 */ /* 0x010fca00097fe4ff */
[----:B------:R-:W-:Y:S01]  /*94170*/  IMAD.MOV.U32 R5, RZ, RZ, R16 ;  /* 0x000000ffff057224 */ /* 0x000fe200078e0010 */
[----:B------:R-:W-:Y:S01]  /*94180*/  STL [R1+0x2e00], R16 ;  /* 0x002e001001007387 */ /* 0x000fe20000100800 */
[----:B------:R-:W-:-:S03]  /*94190*/  IADD3.X R15, R15, UR7, RZ, P3, !PT ;  /* 0x000000070f0f7c10 */ /* 0x000fc60009ffe4ff */
[----:B------:R2:W-:Y:S04]  /*941a0*/  STL [R1+0x19a4], R10 ;  /* 0x0019a40a01007387 */ /* 0x0005e80000100800 */
[----:B------:R-:W3:Y:S04]  /*941b0*/  LDL.LU R17, [R1+0x19cc] ;  /* 0x0019cc0001117983 */ /* 0x000ee80000300800 */
[----:B------:R4:W-:Y:S04]  /*941c0*/  LDGSTS.E [R3+0x3b80], desc[UR14][R4.64], P0 ;  /* 0x03b8000004037fae */ /* 0x0009e8000812184e */
[----:B------:R-:W-:Y:S04]  /*941d0*/  STL [R1+0x19a0], R15 ;  /* 0x0019a00f01007387 */ /* 0x000fe80000100800 */
[----:B-1----:R-:W3:Y:S01]  /*941e0*/  LDL.LU R7, [R1+0x19d4] ;  /* 0x0019d40001077983 */ /* 0x002ee20000300800 */
[----:B------:R-:W-:-:S03]  /*941f0*/  IADD3 R8, P0, R8, UR16, RZ ;  /* 0x0000001008087c10 */ /* 0x000fc6000ff1e0ff */
[----:B------:R-:W3:Y:S01]  /*94200*/  LDL.LU R18, [R1+0x19c8] ;  /* 0x0019c80001127983 */ /* 0x000ee20000300800 */
[----:B----4-:R-:W-:Y:S01]  /*94210*/  MOV R4, R10 ;  /* 0x0000000a00047202 */ /* 0x010fe20000000f00 */
[----:B------:R-:W-:Y:S01]  /*94220*/  IMAD.MOV.U32 R5, RZ, RZ, R15 ;  /* 0x000000ffff057224 */ /* 0x000fe200078e000f */
[----:B------:R-:W-:Y:S01]  /*94230*/  IADD3 R2, P2, R2, UR16, RZ ;  /* 0x0000001002027c10 */ /* 0x000fe2000ff5e0ff */
[----:B--2---:R-:W2:Y:S04]  /*94240*/  LDL.LU R10, [R1+0x19d0] ;  /* 0x0019d000010a7983 */ /* 0x004ea80000300800 */
[----:B------:R1:W-:Y:S04]  /*94250*/  STL [R1+0x19ac], R8 ;  /* 0x0019ac0801007387 */ /* 0x0003e80000100800 */
[----:B------:R4:W-:Y:S02]  /*94260*/  LDGSTS.E [R3+0x4800], desc[UR14][R4.64], P1 ;  /* 0x0480000004037fae */ /* 0x0009e4000892184e */
[----:B----4-:R-:W-:-:S02]  /*94270*/  MOV R4, R8 ;  /* 0x0000000800047202 */ /* 0x010fc40000000f00 */
[----:B------:R-:W-:-:S05]  /*94280*/  IADD3.X R13, R13, UR7, RZ, P0, !PT ;  /* 0x000000070d0d7c10 */ /* 0x000fca00087fe4ff */
[----:B------:R4:W-:Y:S01]  /*94290*/  STL [R1+0x19a8], R13 ;  /* 0x0019a80d01007387 */ /* 0x0009e20000100800 */
[----:B------:R-:W-:-:S03]  /*942a0*/  IADD3.X R11, R11, UR7, RZ, P2, !PT ;  /* 0x000000070b0b7c10 */ /* 0x000fc600097fe4ff */
[----:B------:R4:W-:Y:S01]  /*942b0*/  STL [R1+0x19b4], R2 ;  /* 0x0019b40201007387 */ /* 0x0009e20000100800 */
[----:B------:R-:W-:-:S03]  /*942c0*/  IMAD.MOV.U32 R5, RZ, RZ, R13 ;  /* 0x000000ffff057224 */ /* 0x000fc600078e000d */
[----:B-1----:R-:W2:Y:S04]  /*942d0*/  LDL.LU R8, [R1+0x19dc] ;  /* 0x0019dc0001087983 */ /* 0x002ea80000300800 */
[----:B------:R1:W-:Y:S04]  /*942e0*/  STL [R1+0x19b0], R11 ;  /* 0x0019b00b01007387 */ /* 0x0003e80000100800 */
[----:B----4-:R-:W4:Y:S01]  /*942f0*/  LDL.LU R13, [R1+0x19d8] ;  /* 0x0019d800010d7983 */ /* 0x010f220000300800 */
[----:B------:R-:W-:Y:S02]  /*94300*/  IADD3 R12, P0, R12, UR16, RZ ;  /* 0x000000100c0c7c10 */ /* 0x000fe4000ff1e0ff */
[----:B------:R-:W-:Y:S01]  /*94310*/  IADD3 R6, P2, R6, UR16, RZ ;  /* 0x0000001006067c10 */ /* 0x000fe2000ff5e0ff */
[----:B------:R1:W-:Y:S02]  /*94320*/  LDGSTS.E [R3+0x4880], desc[UR14][R4.64], P1 ;  /* 0x0488000004037fae */ /* 0x0003e4000892184e */
[----:B-1----:R-:W-:Y:S01]  /*94330*/  MOV R4, R2 ;  /* 0x0000000200047202 */ /* 0x002fe20000000f00 */
[----:B------:R-:W-:Y:S01]  /*94340*/  IMAD.MOV.U32 R5, RZ, RZ, R11 ;  /* 0x000000ffff057224 */ /* 0x000fe200078e000b */
[----:B------:R-:W4:Y:S04]  /*94350*/  LDL.LU R2, [R1+0x1aa4] ;  /* 0x001aa40001027983 */ /* 0x000f280000300800 */
[----:B------:R-:W4:Y:S01]  /*94360*/  LDL.LU R11, [R1+0x1aac] ;  /* 0x001aac00010b7983 */ /* 0x000f220000300800 */
[----:B------:R-:W-:-:S03]  /*94370*/  IADD3.X R14, R14, UR7, RZ, P0, !PT ;  /* 0x000000070e0e7c10 */ /* 0x000fc600087fe4ff */
[----:B------:R-:W-:Y:S04]  /*94380*/  STL [R1+0x19bc], R12 ;  /* 0x0019bc0c01007387 */ /* 0x000fe80000100800 */
[----:B------:R1:W-:Y:S01]  /*94390*/  STL [R1+0x19b8], R14 ;  /* 0x0019b80e01007387 */ /* 0x0003e20000100800 */
[----:B------:R-:W-:-:S03]  /*943a0*/  IADD3.X R9, R9, UR7, RZ, P2, !PT ;  /* 0x0000000709097c10 */ /* 0x000fc600097fe4ff */
[----:B------:R-:W-:Y:S04]  /*943b0*/  STL [R1+0x19c4], R6 ;  /* 0x0019c40601007387 */ /* 0x000fe80000100800 */
[----:B------:R-:W4:Y:S04]  /*943c0*/  LDL.LU R16, [R1+0x1aa0] ;  /* 0x001aa00001107983 */ /* 0x000f280000300800 */
[----:B------:R1:W-:Y:S04]  /*943d0*/  STL [R1+0x19c0], R9 ;  /* 0x0019c00901007387 */ /* 0x0003e80000100800 */
[----:B------:R-:W4:Y:S04]  /*943e0*/  LDL.LU R15, [R1+0x1aa8] ;  /* 0x001aa800010f7983 */ /* 0x000f280000300800 */
[----:B------:R1:W-:Y:S02]  /*943f0*/  LDGSTS.E [R3+0x4900], desc[UR14][R4.64], P1 ;  /* 0x0490000004037fae */ /* 0x0003e4000892184e */
[----:B-1----:R-:W-:Y:S01]  /*94400*/  MOV R4, R12 ;  /* 0x0000000c00047202 */ /* 0x002fe20000000f00 */
[----:B------:R-:W-:-:S02]  /*94410*/  IMAD.MOV.U32 R5, RZ, RZ, R14 ;  /* 0x000000ffff057224 */ /* 0x000fc400078e000e */
[----:B------:R-:W4:Y:S04]  /*94420*/  LDL.LU R14, [R1+0x1ab0] ;  /* 0x001ab000010e7983 */ /* 0x000f280000300800 */
[----:B------:R1:W-:Y:S02]  /*94430*/  LDGSTS.E [R3+0x4980], desc[UR14][R4.64], P1 ;  /* 0x0498000004037fae */ /* 0x0003e4000892184e */
[----:B-1----:R-:W-:Y:S02]  /*94440*/  IMAD.MOV.U32 R5, RZ, RZ, R9 ;  /* 0x000000ffff057224 */ /* 0x002fe400078e0009 */
[----:B------:R-:W4:Y:S01]  /*94450*/  LDL.LU R9, [R1+0x1ab4] ;  /* 0x001ab40001097983 */ /* 0x000f220000300800 */
[----:B------:R-:W-:-:S03]  /*94460*/  MOV R4, R6 ;  /* 0x0000000600047202 */ /* 0x000fc60000000f00 */
[----:B------:R-:W4:Y:S04]  /*94470*/  LDL.LU R12, [R1+0x1ab8] ;  /* 0x001ab800010c7983 */ /* 0x000f280000300800 */
[----:B------:R-:W4:Y:S01]  /*94480*/  LDL.LU R6, [R1+0x1abc] ;  /* 0x001abc0001067983 */ /* 0x000f220000300800 */
[----:B---3--:R-:W-:-:S03]  /*94490*/  IADD3 R17, P0, R17, UR16, RZ ;  /* 0x0000001011117c10 */ /* 0x008fc6000ff1e0ff */
[----:B------:R1:W-:Y:S01]  /*944a0*/  LDGSTS.E [R3+0x4a00], desc[UR14][R4.64], P1 ;  /* 0x04a0000004037fae */ /* 0x0003e2000892184e */
[----:B------:R-:W-:Y:S02]  /*944b0*/  IADD3 R7, P2, R7, UR16, RZ ;  /* 0x0000001007077c10 */ /* 0x000fe4000ff5e0ff */
[----:B------:R-:W-:Y:S02]  /*944c0*/  IADD3.X R18, R18, UR7, RZ, P0, !PT ;  /* 0x0000000712127c10 */ /* 0x000fe400087fe4ff */
[----:B-1----:R-:W-:Y:S02]  /*944d0*/  MOV R4, R17 ;  /* 0x0000001100047202 */ /* 0x002fe40000000f00 */
[----:B--2---:R-:W-:Y:S01]  /*944e0*/  IADD3.X R10, R10, UR7, RZ, P2, !PT ;  /* 0x000000070a0a7c10 */ /* 0x004fe200097fe4ff */
[----:B------:R-:W-:Y:S01]  /*944f0*/  IMAD.MOV.U32 R5, RZ, RZ, R18 ;  /* 0x000000ffff057224 */ /* 0x000fe200078e0012 */
[----:B------:R-:W-:Y:S04]  /*94500*/  STL [R1+0x19cc], R17 ;  /* 0x0019cc1101007387 */ /* 0x000fe80000100800 */
[----:B------:R1:W-:Y:S04]  /*94510*/  LDGSTS.E [R3+0x4a80], desc[UR14][R4.64], P1 ;  /* 0x04a8000004037fae */ /* 0x0003e8000892184e */
[----:B------:R-:W-:Y:S04]  /*94520*/  STL [R1+0x19c8], R18 ;  /* 0x0019c81201007387 */ /* 0x000fe80000100800 */
[----:B------:R-:W-:Y:S01]  /*94530*/  STL [R1+0x19d4], R7 ;  /* 0x0019d40701007387 */ /* 0x000fe20000100800 */
[----:B-1----:R-:W-:Y:S01]  /*94540*/  MOV R4, R7 ;  /* 0x0000000700047202 */ /* 0x002fe20000000f00 */
[----:B------:R-:W-:-:S02]  /*94550*/  IMAD.MOV.U32 R5, RZ, RZ, R10 ;  /* 0x000000ffff057224 */ /* 0x000fc400078e000a */
[----:B------:R1:W-:Y:S01]  /*94560*/  STL [R1+0x19d0], R10 ;  /* 0x0019d00a01007387 */ /* 0x0003e20000100800 */
[----:B------:R-:W-:-:S03]  /*94570*/  UISETP.GT.AND UP1, UPT, UR18, 0x16, UPT ;  /* 0x000000161200788c */ /* 0x000fc6000bf24270 */
[----:B------:R2:W-:Y:S04]  /*94580*/  LDGSTS.E [R3+0x4b00], desc[UR14][R4.64], P1 ;  /* 0x04b0000004037fae */ /* 0x0005e8000892184e */
[----:B-1----:R-:W3:Y:S04]  /*94590*/  LDL.LU R10, [R1+0x1ac4] ;  /* 0x001ac400010a7983 */ /* 0x002ee80000300800 */
[----:B------:R-:W3:Y:S01]  /*945a0*/  LDL.LU R7, [R1+0x1acc] ;  /* 0x001acc0001077983 */ /* 0x000ee20000300800 */
[----:B------:R-:W-:-:S04]  /*945b0*/  USEL UR12, URZ, 0x4, !UP1 ;  /* 0x000000043f0c7887 */ /* 0x000fc8000c800000 */
[----:B------:R-:W-:Y:S01]  /*945c0*/  USEL UR12, UR12, URZ, !UP0 ;  /* 0x0000003f0c0c7287 */ /* 0x000fe2000c000000 */
[----:B------:R-:W-:-:S04]  /*945d0*/  IADD3 R8, P0, R8, UR16, RZ ;  /* 0x0000001008087c10 */ /* 0x000fc8000ff1e0ff */
[----:B----4-:R-:W-:Y:S01]  /*945e0*/  IADD3.X R13, R13, UR7, RZ, P0, !PT ;  /* 0x000000070d0d7c10 */ /* 0x010fe200087fe4ff */
[----:B------:R-:W-:Y:S04]  /*945f0*/  STL [R1+0x19dc], R8 ;  /* 0x0019dc0801007387 */ /* 0x000fe80000100800 */
[----:B------:R1:W-:Y:S01]  /*94600*/  STL [R1+0x19d8], R13 ;  /* 0x0019d80d01007387 */ /* 0x0003e20000100800 */
[----:B--2---:R-:W-:Y:S01]  /*94610*/  IMAD.MOV.U32 R5, RZ, RZ, R13 ;  /* 0x000000ffff057224 */ /* 0x004fe200078e000d */
[----:B------:R-:W-:Y:S02]  /*94620*/  MOV R4, R8 ;  /* 0x0000000800047202 */ /* 0x000fe40000000f00 */
[----:B------:R-:W-:-:S03]  /*94630*/  ISETP.NE.U32.AND P0, PT, RZ, UR12, PT ;  /* 0x0000000cff007c0c */ /* 0x000fc6000bf05070 */
[----:B------:R2:W-:Y:S04]  /*94640*/  LDGSTS.E [R3+0x4b80], desc[UR14][R4.64], P1 ;  /* 0x04b8000004037fae */ /* 0x0005e8000892184e */
[----:B-1----:R-:W4:Y:S04]  /*94650*/  LDL.LU R13, [R1+0x1ac0] ;  /* 0x001ac000010d7983 */ /* 0x002f280000300800 */
[----:B------:R-:W4:Y:S01]  /*94660*/  LDL.LU R8, [R1+0x1ac8] ;  /* 0x001ac80001087983 */ /* 0x000f220000300800 */
[----:B------:R-:W-:Y:S02]  /*94670*/  IADD3 R2, P1, R2, UR16, RZ ;  /* 0x0000001002027c10 */ /* 0x000fe4000ff3e0ff */
[----:B------:R-:W-:-:S02]  /*94680*/  IADD3 R11, P2, R11, UR16, RZ ;  /* 0x000000100b0b7c10 */ /* 0x000fc4000ff5e0ff */
[----:B--2---:R-:W-:Y:S01]  /*94690*/  MOV R4, R2 ;  /* 0x0000000200047202 */ /* 0x004fe20000000f00 */
[----:B------:R1:W-:Y:S01]  /*946a0*/  STL [R1+0x1aa4], R2 ;  /* 0x001aa40201007387 */ /* 0x0003e20000100800 */
        /* <DEDUP_REMOVED lines=15> */
[----:B------:R1:W-:Y:S02]  /*947a0*/  STL [R1+0x1ab4], R9 ;  /* 0x001ab40901007387 */ /* 0x0003e40000100800 */
[----:B-1----:R-:W-:Y:S02]  /*947b0*/  MOV R4, R9 ;  /* 0x0000000900047202 */ /* 0x002fe40000000f00 */
[----:B------:R-:W-:Y:S01]  /*947c0*/  IADD3.X R12, R12, UR7, RZ, P2, !PT ;  /* 0x000000070c0c7c10 */ /* 0x000fe200097fe4ff */
[----:B------:R-:W-:Y:S04]  /*947d0*/  STL [R1+0x1ab0], R14 ;  /* 0x001ab00e01007387 */ /* 0x000fe80000100800 */
[----:B------:R-:W-:Y:S04]  /*947e0*/  STL [R1+0x1abc], R6 ;  /* 0x001abc0601007387 */ /* 0x000fe80000100800 */
        /* <DEDUP_REMOVED lines=10> */
[----:B------:R-:W2:Y:S01]  /*94890*/  LDL.LU R6, [R1+0x1bb4] ;  /* 0x001bb40001067983 */ /* 0x000ea20000300800 */
[----:B---3--:R-:W-:-:S03]  /*948a0*/  IADD3 R10, P1, R10, UR16, RZ ;  /* 0x000000100a0a7c10 */ /* 0x008fc6000ff3e0ff */
[----:B------:R1:W-:Y:S01]  /*948b0*/  LDGSTS.E [R3+0x5980], desc[UR14][R4.64], P0 ;  /* 0x0598000004037fae */ /* 0x0003e2000812184e */
[----:B------:R-:W-:-:S03]  /*948c0*/  IADD3 R7, P2, R7, UR16, RZ ;  /* 0x0000001007077c10 */ /* 0x000fc6000ff5e0ff */
[----:B------:R-:W-:Y:S01]  /*948d0*/  STL [R1+0x1ac4], R10 ;  /* 0x001ac40a01007387 */ /* 0x000fe20000100800 */
[----:B-1----:R-:W-:Y:S02]  /*948e0*/  MOV R4, R10 ;  /* 0x0000000a00047202 */ /* 0x002fe40000000f00 */
[----:B----4-:R-:W-:Y:S02]  /*948f0*/  IADD3.X R13, R13, UR7, RZ, P1, !PT ;  /* 0x000000070d0d7c10 */ /* 0x010fe40008ffe4ff */
        /* <DEDUP_REMOVED lines=12> */
[----:B------:R-:W-:Y:S01]  /*949c0*/  IADD3 R2, P1, R2, UR16, RZ ;  /* 0x0000001002027c10 */ /* 0x000fe2000ff3e0ff */
        /* <DEDUP_REMOVED lines=49> */
[----:B------:R-:W3:Y:S01]  /*94ce0*/  LDL.LU R6, [R1+0x1cac] ;  /* 0x001cac0001067983 */ /* 0x000ee20000300800 */
[----:B------:R-:W-:-:S03]  /*94cf0*/  IADD3.X R14, R14, UR7, RZ, P0, !PT ;  /* 0x000000070e0e7c10 */ /* 0x000fc600087fe4ff */
[----:B------:R-:W-:Y:S01]  /*94d00*/  STL [R1+0x1bbc], R8 ;  /* 0x001bbc0801007387 */ /* 0x000fe20000100800 */
[----:B------:R-:W-:-:S03]  /*94d10*/  IADD3.X R15, R15, UR7, RZ, P2, !PT ;  /* 0x000000070f0f7c10 */ /* 0x000fc600097fe4ff */
[----:B------:R1:W-:Y:S04]  /*94d20*/  LDGSTS.E [R3+0x6900], desc[UR14][R4.64], P1 ;  /* 0x0690000004037fae */ /* 0x0003e8000892184e */
[----:B------:R1:W-:Y:S04]  /*94d30*/  STL [R1+0x1bb8], R14 ;  /* 0x001bb80e01007387 */ /* 0x0003e80000100800 */
[----:B------:R-:W-:Y:S01]  /*94d40*/  STL [R1+0x1bc4], R7 ;  /* 0x001bc40701007387 */ /* 0x000fe20000100800 */
[----:B-1----:R-:W-:-:S03]  /*94d50*/  IMAD.MOV.U32 R5, RZ, RZ, R14 ;  /* 0x000000ffff057224 */ /* 0x002fc600078e000e */
[----:B------:R-:W3:Y:S01]  /*94d60*/  LDL.LU R14, [R1+0x1ca0] ;  /* 0x001ca000010e7983 */ /* 0x000ee20000300800 */
[----:B------:R-:W-:-:S03]  /*94d70*/  MOV R4, R8 ;  /* 0x0000000800047202 */ /* 0x000fc60000000f00 */
[----:B------:R1:W-:Y:S04]  /*94d80*/  STL [R1+0x1bc0], R15 ;  /* 0x001bc00f01007387 */ /* 0x0003e80000100800 */
[----:B------:R-:W3:Y:S01]  /*94d90*/  LDL.LU R8, [R1+0x1ca8] ;  /* 0x001ca80001087983 */ /* 0x000ee20000300800 */
[----:B--2---:R-:W-:-:S03]  /*94da0*/  IADD3 R11, P0, R11, UR16, RZ ;  /* 0x000000100b0b7c10 */ /* 0x004fc6000ff1e0ff */
[----:B------:R2:W-:Y:S01]  /*94db0*/  LDGSTS.E [R3+0x6980], desc[UR14][R4.64], P1 ;  /* 0x0698000004037fae */ /* 0x0005e2000892184e */
[----:B------:R-:W-:Y:S02]  /*94dc0*/  IADD3 R2, P2, R2, UR16, RZ ;  /* 0x0000001002027c10 */ /* 0x000fe4000ff5e0ff */
[----:B--2---:R-:W-:Y:S01]  /*94dd0*/  MOV R4, R7 ;  /* 0x0000000700047202 */ /* 0x004fe20000000f00 */
[----:B------:R-:W-:Y:S02]  /*94de0*/  IMAD.MOV.U32 R5, RZ, RZ, R15 ;  /* 0x000000ffff057224 */ /* 0x000fe400078e000f */
        /* <DEDUP_REMOVED lines=8> */
[----:B-1----:R-:W-:-:S03]  /*94e70*/  IMAD.MOV.U32 R5, RZ, RZ, R16 ;  /* 0x000000ffff057224 */ /* 0x002fc600078e0010 */
[----:B------:R-:W2:Y:S01]  /*94e80*/  LDL.LU R16, [R1+0x1cb0] ;  /* 0x001cb00001107983 */ /* 0x000ea20000300800 */
[----:B------:R-:W-:-:S03]  /*94e90*/  MOV R4, R11 ;  /* 0x0000000b00047202 */ /* 0x000fc60000000f00 */
        /* <DEDUP_REMOVED lines=10> */
[----:B------:R-:W-:Y:S04]  /*94f40*/  STL [R1+0x1bdc], R12 ;  /* 0x001bdc0c01007387 */ /* 0x000fe80000100800 */
[----:B------:R4:W-:Y:S01]  /*94f50*/  STL [R1+0x1bd8], R13 ;  /* 0x001bd80d01007387 */ /* 0x0009e20000100800 */
[----:B-1----:R-:W-:Y:S01]  /*94f60*/  IMAD.MOV.U32 R5, RZ, RZ, R13 ;  /* 0x000000ffff057224 */ /* 0x002fe200078e000d */
[----:B------:R-:W-:-:S05]  /*94f70*/  MOV R4, R12 ;  /* 0x0000000c00047202 */ /* 0x000fca0000000f00 */
[----:B------:R1:W-:Y:S04]  /*94f80*/  LDGSTS.E [R3+0x6b80], desc[UR14][R4.64], P1 ;  /* 0x06b8000004037fae */ /* 0x0003e8000892184e */
[----:B----4-:R-:W4:Y:S04]  /*94f90*/  LDL.LU R13, [R1+0x1cc0] ;  /* 0x001cc000010d7983 */ /* 0x010f280000300800 */
[----:B------:R-:W4:Y:S01]  /*94fa0*/  LDL.LU R12, [R1+0x1cc8] ;  /* 0x001cc800010c7983 */ /* 0x000f220000300800 */
[----:B---3--:R-:W-:Y:S02]  /*94fb0*/  IADD3 R10, P1, R10, UR16, RZ ;  /* 0x000000100a0a7c10 */ /* 0x008fe4000ff3e0ff */
[----:B------:R-:W-:-:S03]  /*94fc0*/  IADD3 R6, P2, R6, UR16, RZ ;  /* 0x0000001006067c10 */ /* 0x000fc6000ff5e0ff */
[----:B------:R3:W-:Y:S01]  /*94fd0*/  STL [R1+0x1ca4], R10 ;  /* 0x001ca40a01007387 */ /* 0x0007e20000100800 */
[----:B-1----:R-:W-:Y:S02]  /*94fe0*/  MOV R4, R10 ;  /* 0x0000000a00047202 */ /* 0x002fe40000000f00 */
[----:B------:R-:W-:-:S05]  /*94ff0*/  IADD3.X R14, R14, UR7, RZ, P1, !PT ;  /* 0x000000070e0e7c10 */ /* 0x000fca0008ffe4ff */
[----:B------:R1:W-:Y:S01]  /*95000*/  STL [R1+0x1ca0], R14 ;  /* 0x001ca00e01007387 */ /* 0x0003e20000100800 */
[----:B------:R-:W-:-:S03]  /*95010*/  IADD3.X R8, R8, UR7, RZ, P2, !PT ;  /* 0x0000000708087c10 */ /* 0x000fc600097fe4ff */
[----:B------:R2:W-:Y:S01]  /*95020*/  STL [R1+0x1cac], R6 ;  /* 0x001cac0601007387 */ /* 0x0005e20000100800 */
[----:B------:R-:W-:-:S03]  /*95030*/  IMAD.MOV.U32 R5, RZ, RZ, R14 ;  /* 0x000000ffff057224 */ /* 0x000fc600078e000e */
[----:B---3--:R-:W3:Y:S04]  /*95040*/  LDL.LU R10, [R1+0x1cd4] ;  /* 0x001cd400010a7983 */ /* 0x008ee80000300800 */
[----:B------:R2:W-:Y:S04]  /*95050*/  STL [R1+0x1ca8], R8 ;  /* 0x001ca80801007387 */ /* 0x0005e80000100800 */
[----:B-1----:R-:W3:Y:S01]  /*95060*/  LDL.LU R14, [R1+0x1cd0] ;  /* 0x001cd000010e7983 */ /* 0x002ee20000300800 */
[----:B------:R-:W-:-:S04]  /*95070*/  UISETP.GT.AND UP1, UPT, UR18, 0x1e, UPT ;  /* 0x0000001e1200788c */ /* 0x000fc8000bf24270 */
[----:B------:R-:W-:-:S04]  /*95080*/  USEL UR12, URZ, 0x4, !UP1 ;  /* 0x000000043f0c7887 */ /* 0x000fc8000c800000 */
[----:B------:R-:W-:-:S06]  /*95090*/  USEL UR12, UR12, URZ, !UP0 ;  /* 0x0000003f0c0c7287 */ /* 0x000fcc000c000000 */
[----:B------:R-:W-:Y:S02]  /*950a0*/  ISETP.NE.U32.AND P0, PT, RZ, UR12, PT ;  /* 0x0000000cff007c0c */ /* 0x000fe4000bf05070 */
[----:B--2---:R-:W-:Y:S02]  /*950b0*/  IADD3 R15, P1, R15, UR16, RZ ;  /* 0x000000100f0f7c10 */ /* 0x004fe4000ff3e0ff */
[----:B------:R-:W-:-:S09]  /*950c0*/  IADD3 R7, P2, R7, UR16, RZ ;  /* 0x0000001007077c10 */ /* 0x000fd2000ff5e0ff */
[----:B------:R1:W-:Y:S01]  /*950d0*/  LDGSTS.E [R3+0x7800], desc[UR14][R4.64], P0 ;  /* 0x0780000004037fae */ /* 0x0003e2000812184e */
[----:B------:R-:W-:Y:S02]  /*950e0*/  IADD3.X R16, R16, UR7, RZ, P1, !PT ;  /* 0x0000000710107c10 */ /* 0x000fe40008ffe4ff */
[----:B-1----:R-:W-:Y:S01]  /*950f0*/  MOV R4, R6 ;  /* 0x0000000600047202 */ /* 0x002fe20000000f00 */
[----:B------:R-:W-:Y:S01]  /*95100*/  IMAD.MOV.U32 R5, RZ, RZ, R8 ;  /* 0x000000ffff057224 */ /* 0x000fe200078e0008 */
[----:B------:R-:W2:Y:S04]  /*95110*/  LDL.LU R6, [R1+0x1cdc] ;  /* 0x001cdc0001067983 */ /* 0x000ea80000300800 */
[----:B------:R-:W2:Y:S04]  /*95120*/  LDL.LU R8, [R1+0x1da4] ;  /* 0x001da40001087983 */ /* 0x000ea80000300800 */
        /* <DEDUP_REMOVED lines=15> */
[----:B------:R-:W2:Y:S04]  /*95220*/  LDL.LU R11, [R1+0x1dac] ;  /* 0x001dac00010b7983 */ /* 0x000ea80000300800 */
[----:B------:R-:W2:Y:S04]  /*95230*/  LDL.LU R7, [R1+0x1db4] ;  /* 0x001db40001077983 */ /* 0x000ea80000300800 */
[----:B------:R-:W-:Y:S04]  /*95240*/  STL [R1+0x1cc4], R9 ;  /* 0x001cc40901007387 */ /* 0x000fe80000100800 */
[----:B------:R1:W-:Y:S02]  /*95250*/  LDGSTS.E [R3+0x7980], desc[UR14][R4.64], P0 ;  /* 0x0798000004037fae */ /* 0x0003e4000812184e */
[----:B-1----:R-:W-:-:S02]  /*95260*/  MOV R4, R9 ;  /* 0x0000000900047202 */ /* 0x002fc40000000f00 */
[----:B----4-:R-:W-:Y:S02]  /*95270*/  IADD3.X R13, R13, UR7, RZ, P1, !PT ;  /* 0x000000070d0d7c10 */ /* 0x010fe40008ffe4ff */
[----:B------:R-:W-:-:S03]  /*95280*/  IADD3.X R12, R12, UR7, RZ, P2, !PT ;  /* 0x000000070c0c7c10 */ /* 0x000fc600097fe4ff */
[----:B------:R1:W-:Y:S01]  /*95290*/  STL [R1+0x1cc0], R13 ;  /* 0x001cc00d01007387 */ /* 0x0003e20000100800 */
[----:B------:R-:W-:-:S03]  /*952a0*/  IMAD.MOV.U32 R5, RZ, RZ, R13 ;  /* 0x000000ffff057224 */ /* 0x000fc600078e000d */
        /* <DEDUP_REMOVED lines=8> */
[----:B------:R-:W4:Y:S04]  /*95330*/  LDL.LU R2, [R1+0x1dc4] ;  /* 0x001dc40001027983 */ /* 0x000f280000300800 */
[----:B------:R1:W-:Y:S01]  /*95340*/  LDGSTS.E [R3+0x7a80], desc[UR14][R4.64], P0 ;  /* 0x07a8000004037fae */ /* 0x0003e2000812184e */
[----:B---3--:R-:W-:-:S04]  /*95350*/  IADD3 R10, P1, R10, UR16, RZ ;  /* 0x000000100a0a7c10 */ /* 0x008fc8000ff3e0ff */
[----:B------:R-:W-:Y:S01]  /*95360*/  IADD3.X R14, R14, UR7, RZ, P1, !PT ;  /* 0x000000070e0e7c10 */ /* 0x000fe20008ffe4ff */
[----:B------:R-:W-:Y:S04]  /*95370*/  STL [R1+0x1cd4], R10 ;  /* 0x001cd40a01007387 */ /* 0x000fe80000100800 */
[----:B------:R3:W-:Y:S01]  /*95380*/  STL [R1+0x1cd0], R14 ;  /* 0x001cd00e01007387 */ /* 0x0007e20000100800 */
[----:B-1----:R-:W-:Y:S01]  /*95390*/  IMAD.MOV.U32 R5, RZ, RZ, R14 ;  /* 0x000000ffff057224 */ /* 0x002fe200078e000e */
[----:B------:R-:W-:Y:S01]  /*953a0*/  MOV R4, R10 ;  /* 0x0000000a00047202 */ /* 0x000fe20000000f00 */
[----:B------:R-:W-:Y:S01]  /*953b0*/  UISETP.GT.AND UP1, UPT, UR18, 0x22, UPT ;  /* 0x000000221200788c */ /* 0x000fe2000bf24270 */
[----:B---3--:R-:W3:Y:S04]  /*953c0*/  LDL.LU R14, [R1+0x1db8] ;  /* 0x001db800010e7983 */ /* 0x008ee80000300800 */
[----:B------:R-:W3:Y:S01]  /*953d0*/  LDL.LU R10, [R1+0x1dc0] ;  /* 0x001dc000010a7983 */ /* 0x000ee20000300800 */
        /* <DEDUP_REMOVED lines=19> */
[----:B--2---:R-:W-:Y:S01]  /*95510*/  MOV R4, R8 ;  /* 0x0000000800047202 */ /* 0x004fe20000000f00 */
[----:B------:R-:W-:Y:S01]  /*95520*/  IMAD.MOV.U32 R5, RZ, RZ, R15 ;  /* 0x000000ffff057224 */ /* 0x000fe200078e000f */
[----:B------:R-:W-:Y:S01]  /*95530*/  IADD3 R7, P2, R7, UR16, RZ ;  /* 0x0000001007077c10 */ /* 0x000fe2000ff5e0ff */
[----:B------:R-:W2:Y:S04]  /*95540*/  LDL.LU R8, [R1+0x1dd0] ;  /* 0x001dd00001087983 */ /* 0x000ea80000300800 */
[----:B------:R1:W-:Y:S04]  /*95550*/  STL [R1+0x1dac], R11 ;  /* 0x001dac0b01007387 */ /* 0x0003e80000100800 */
[----:B------:R1:W-:Y:S02]  /*95560*/  LDGSTS.E [R3+0x8800], desc[UR14][R4.64], P1 ;  /* 0x0880000004037fae */ /* 0x0003e4000892184e */
[----:B-1----:R-:W-:-:S02]  /*95570*/  MOV R4, R11 ;  /* 0x0000000b00047202 */ /* 0x002fc40000000f00 */
[----:B------:R-:W-:-:S05]  /*95580*/  IADD3.X R13, R13, UR7, RZ, P0, !PT ;  /* 0x000000070d0d7c10 */ /* 0x000fca00087fe4ff */
[----:B------:R1:W-:Y:S01]  /*95590*/  STL [R1+0x1da8], R13 ;  /* 0x001da80d01007387 */ /* 0x0003e20000100800 */
[----:B------:R-:W-:-:S03]  /*955a0*/  IADD3.X R9, R9, UR7, RZ, P2, !PT ;  /* 0x0000000709097c10 */ /* 0x000fc600097fe4ff */
[----:B------:R4:W-:Y:S01]  /*955b0*/  STL [R1+0x1db4], R7 ;  /* 0x001db40701007387 */ /* 0x0009e20000100800 */
[----:B------:R-:W-:-:S03]  /*955c0*/  IMAD.MOV.U32 R5, RZ, RZ, R13 ;  /* 0x000000ffff057224 */ /* 0x000fc600078e000d */
[----:B------:R-:W2:Y:S04]  /*955d0*/  LDL.LU R11, [R1+0x1ddc] ;  /* 0x001ddc00010b7983 */ /* 0x000ea80000300800 */
[----:B------:R3:W-:Y:S04]  /*955e0*/  STL [R1+0x1db0], R9 ;  /* 0x001db00901007387 */ /* 0x0007e80000100800 */
[----:B-1----:R-:W2:Y:S01]  /*955f0*/  LDL.LU R13, [R1+0x1dd8] ;  /* 0x001dd800010d7983 */ /* 0x002ea20000300800 */
[----:B----4-:R-:W-:Y:S02]  /*95600*/  IADD3 R12, P0, R12, UR16, RZ ;  /* 0x000000100c0c7c10 */ /* 0x010fe4000ff1e0ff */
[----:B------:R-:W-:Y:S01]  /*95610*/  IADD3 R2, P2, R2, UR16, RZ ;  /* 0x0000001002027c10 */ /* 0x000fe2000ff5e0ff */
[----:B------:R1:W-:Y:S02]  /*95620*/  LDGSTS.E [R3+0x8880], desc[UR14][R4.64], P1 ;  /* 0x0888000004037fae */ /* 0x0003e4000892184e */
[----:B-1----:R-:W-:Y:S01]  /*95630*/  MOV R4, R7 ;  /* 0x0000000700047202 */ /* 0x002fe20000000f00 */
[----:B------:R-:W-:Y:S01]  /*95640*/  IMAD.MOV.U32 R5, RZ, RZ, R9 ;  /* 0x000000ffff057224 */ /* 0x000fe200078e0009 */
[----:B------:R-:W4:Y:S04]  /*95650*/  LDL.LU R7, [R1+0x1ea4] ;  /* 0x001ea40001077983 */ /* 0x000f280000300800 */
[----:B---3--:R-:W3:Y:S01]  /*95660*/  LDL.LU R9, [R1+0x1eac] ;  /* 0x001eac0001097983 */ /* 0x008ee20000300800 */
[----:B------:R-:W-:-:S03]  /*95670*/  IADD3.X R14, R14, UR7, RZ, P0, !PT ;  /* 0x000000070e0e7c10 */ /* 0x000fc600087fe4ff */
[----:B------:R-:W-:Y:S04]  /*95680*/  STL [R1+0x1dbc], R12 ;  /* 0x001dbc0c01007387 */ /* 0x000fe80000100800 */
[----:B------:R1:W-:Y:S01]  /*95690*/  STL [R1+0x1db8], R14 ;  /* 0x001db80e01007387 */ /* 0x0003e20000100800 */
[----:B------:R-:W-:-:S03]  /*956a0*/  IADD3.X R10, R10, UR7, RZ, P2, !PT ;  /* 0x000000070a0a7c10 */ /* 0x000fc600097fe4ff */
[----:B------:R-:W-:Y:S04]  /*956b0*/  STL [R1+0x1dc4], R2 ;  /* 0x001dc40201007387 */ /* 0x000fe80000100800 */
[----:B------:R-:W3:Y:S04]  /*956c0*/  LDL.LU R16, [R1+0x1ea0] ;  /* 0x001ea00001107983 */ /* 0x000ee80000300800 */
[----:B------:R1:W-:Y:S04]  /*956d0*/  STL [R1+0x1dc0], R10 ;  /* 0x001dc00a01007387 */ /* 0x0003e80000100800 */
[----:B------:R-:W3:Y:S04]  /*956e0*/  LDL.LU R15, [R1+0x1ea8] ;  /* 0x001ea800010f7983 */ /* 0x000ee80000300800 */
[----:B------:R1:W-:Y:S02]  /*956f0*/  LDGSTS.E [R3+0x8900], desc[UR14][R4.64], P1 ;  /* 0x0890000004037fae */ /* 0x0003e4000892184e */
        /* <DEDUP_REMOVED lines=8> */
[----:B------:R-:W3:Y:S01]  /*95780*/  LDL.LU R2, [R1+0x1ebc] ;  /* 0x001ebc0001027983 */ /* 0x000ee20000300800 */
[----:B------:R-:W-:-:S03]  /*95790*/  IADD3 R17, P0, R17, UR16, RZ ;  /* 0x0000001011117c10 */ /* 0x000fc6000ff1e0ff */
        /* <DEDUP_REMOVED lines=20> */
[----:B------:R-:W-:Y:S01]  /*958e0*/  IADD3.X R13, R13, UR7, RZ, P0, !PT ;  /* 0x000000070d0d7c10 */ /* 0x000fe200087fe4ff */
[----:B------:R-:W-:Y:S04]  /*958f0*/  STL [R1+0x1ddc], R11 ;  /* 0x001ddc0b01007387 */ /* 0x000fe80000100800 */
[----:B------:R1:W-:Y:S01]  /*95900*/  STL [R1+0x1dd8], R13 ;  /* 0x001dd80d01007387 */ /* 0x0003e20000100800 */
[----:B--2---:R-:W-:Y:S01]  /*95910*/  IMAD.MOV.U32 R5, RZ, RZ, R13 ;  /* 0x000000ffff057224 */ /* 0x004fe200078e000d */
[----:B------:R-:W-:Y:S02]  /*95920*/  MOV R4, R11 ;  /* 0x0000000b00047202 */ /* 0x000fe40000000f00 */
[----:B------:R-:W-:-:S03]  /*95930*/  ISETP.NE.U32.AND P0, PT, RZ, UR12, PT ;  /* 0x0000000cff007c0c */ /* 0x000fc6000bf05070 */
[----:B------:R2:W-:Y:S04]  /*95940*/  LDGSTS.E [R3+0x8b80], desc[UR14][R4.64], P1 ;  /* 0x08b8000004037fae */ /* 0x0005e8000892184e */
[----:B-1----:R-:W2:Y:S04]  /*95950*/  LDL.LU R13, [R1+0x1ec0] ;  /* 0x001ec000010d7983 */ /* 0x002ea80000300800 */
[----:B------:R-:W2:Y:S01]  /*95960*/  LDL.LU R11, [R1+0x1ec8] ;  /* 0x001ec800010b7983 */ /* 0x000ea20000300800 */
[----:B----4-:R-:W-:Y:S02]  /*95970*/  IADD3 R7, P1, R7, UR16, RZ ;  /* 0x0000001007077c10 */ /* 0x010fe4000ff3e0ff */
[----:B---3--:R-:W-:-:S02]  /*95980*/  IADD3 R9, P2, R9, UR16, RZ ;  /* 0x0000001009097c10 */ /* 0x008fc4000ff5e0ff */
        /* <DEDUP_REMOVED lines=32> */
[----:B------:R-:W4:Y:S01]  /*95b90*/  LDL.LU R2, [R1+0x1fb4] ;  /* 0x001fb40001027983 */ /* 0x000f220000300800 */
[----:B------:R-:W-:-:S03]  /*95ba0*/  IADD3 R8, P1, R8, UR16, RZ ;  /* 0x0000001008087c10 */ /* 0x000fc6000ff3e0ff */
[----:B------:R1:W-:Y:S01]  /*95bb0*/  LDGSTS.E [R3+0x9980], desc[UR14][R4.64], P0 ;  /* 0x0998000004037fae */ /* 0x0003e2000812184e */
[----:B------:R-:W-:-:S03]  /*95bc0*/  IADD3 R6, P2, R6, UR16, RZ ;  /* 0x0000001006067c10 */ /* 0x000fc6000ff5e0ff */
        /* <DEDUP_REMOVED lines=521> */
[----:B---3--:R-:W3:Y:S04]  /*97c60*/  LDL.LU R8, [R1+0x26ac] ;  /* 0x0026ac0001087983 */ /* 0x008ee80000300800 */
[----:B------:R-:W-:Y:S01]  /*97c70*/  STL [R1+0x25bc], R12 ;  /* 0x0025bc0c01007387 */ /* 0x000fe20000100800 */
[----:B------:R-:W-:-:S03]  /*97c80*/  IADD3.X R14, R14, UR7, RZ, P0, !PT ;  /* 0x000000070e0e7c10 */ /* 0x000fc600087fe4ff */
[----:B------:R1:W-:Y:S04]  /*97c90*/  LDGSTS.E [R3+0x10900], desc[UR14][R4.64], P1 ;  /* 0x1090000004037fae */ /* 0x0003e8000892184e */
        /* <DEDUP_REMOVED lines=16> */
[----:B------:R-:W-:-:S04]  /*97da0*/  IADD3 R17, P0, R17, UR16, RZ ;  /* 0x0000001011117c10 */ /* 0x000fc8000ff1e0ff */
[----:B-1----:R-:W-:Y:S02]  /*97db0*/  MOV R4, R17 ;  /* 0x0000001100047202 */ /* 0x002fe40000000f00 */
[----:B------:R-:W-:Y:S02]  /*97dc0*/  IADD3 R7, P2, R7, UR16, RZ ;  /* 0x0000001007077c10 */ /* 0x000fe4000ff5e0ff */
[----:B------:R-:W-:Y:S02]  /*97dd0*/  IADD3.X R18, R18, UR7, RZ, P0, !PT ;  /* 0x0000000712127c10 */ /* 0x000fe400087fe4ff */
[----:B--2---:R-:W-:-:S03]  /*97de0*/  IADD3.X R9, R9, UR7, RZ, P2, !PT ;  /* 0x0000000709097c10 */ /* 0x004fc600097fe4ff */
[----:B------:R-:W-:Y:S01]  /*97df0*/  IMAD.MOV.U32 R5, RZ, RZ, R18 ;  /* 0x000000ffff057224 */ /* 0x000fe200078e0012 */
[----:B------:R-:W-:Y:S04]  /*97e00*/  STL [R1+0x25cc], R17 ;  /* 0x0025cc1101007387 */ /* 0x000fe80000100800 */
[----:B------:R1:W-:Y:S04]  /*97e10*/  LDGSTS.E [R3+0x10a80], desc[UR14][R4.64], P1 ;  /* 0x10a8000004037fae */ /* 0x0003e8000892184e */
[----:B------:R-:W-:Y:S04]  /*97e20*/  STL [R1+0x25c8], R18 ;  /* 0x0025c81201007387 */ /* 0x000fe80000100800 */
[----:B------:R-:W-:Y:S01]  /*97e30*/  STL [R1+0x25d4], R7 ;  /* 0x0025d40701007387 */ /* 0x000fe20000100800 */
[----:B-1----:R-:W-:Y:S01]  /*97e40*/  MOV R4, R7 ;  /* 0x0000000700047202 */ /* 0x002fe20000000f00 */
[----:B------:R-:W-:-:S02]  /*97e50*/  IMAD.MOV.U32 R5, RZ, RZ, R9 ;  /* 0x000000ffff057224 */ /* 0x000fc400078e0009 */
        /* <DEDUP_REMOVED lines=42> */
[----:B------:R1:W-:Y:S04]  /*98100*/  STL [R1+0x26b8], R12 ;  /* 0x0026b80c01007387 */ /* 0x0003e80000100800 */
[----:B------:R-:W4:Y:S01]  /*98110*/  LDL.LU R17, [R1+0x27a4] ;  /* 0x0027a40001117983 */ /* 0x000f220000300800 */
[----:B------:R-:W-:-:S03]  /*98120*/  IMAD.MOV.U32 R5, RZ, RZ, R14 ;  /* 0x000000ffff057224 */ /* 0x000fc600078e000e */
        /* <DEDUP_REMOVED lines=8> */
[----:B------:R-:W-:Y:S02]  /*981b0*/  IADD3 R9, P1, R9, UR16, RZ ;  /* 0x0000001009097c10 */ /* 0x000fe4000ff3e0ff */
[----:B------:R-:W-:-:S03]  /*981c0*/  IADD3 R7, P2, R7, UR16, RZ ;  /* 0x0000001007077c10 */ /* 0x000fc6000ff5e0ff */
[----:B------:R1:W-:Y:S02]  /*981d0*/  STL [R1+0x26c4], R9 ;  /* 0x0026c40901007387 */ /* 0x0003e40000100800 */
[----:B-1----:R-:W-:Y:S02]  /*981e0*/  MOV R4, R9 ;  /* 0x0000000900047202 */ /* 0x002fe40000000f00 */
[----:B------:R-:W-:Y:S02]  /*981f0*/  IADD3.X R13, R13, UR7, RZ, P1, !PT ;  /* 0x000000070d0d7c10 */ /* 0x000fe40008ffe4ff */
[----:B------:R-:W-:-:S03]  /*98200*/  IADD3.X R10, R10, UR7, RZ, P2, !PT ;  /* 0x000000070a0a7c10 */ /* 0x000fc600097fe4ff */
[----:B------:R-:W-:Y:S04]  /*98210*/  STL [R1+0x26c0], R13 ;  /* 0x0026c00d01007387 */ /* 0x000fe80000100800 */
[----:B------:R-:W-:Y:S04]  /*98220*/  STL [R1+0x26cc], R7 ;  /* 0x0026cc0701007387 */ /* 0x000fe80000100800 */
[----:B------:R-:W4:Y:S04]  /*98230*/  LDL.LU R14, [R1+0x27a8] ;  /* 0x0027a800010e7983 */ /* 0x000f280000300800 */
[----:B------:R1:W-:Y:S04]  /*98240*/  STL [R1+0x26c8], R10 ;  /* 0x0026c80a01007387 */ /* 0x0003e80000100800 */
[----:B------:R-:W4:Y:S01]  /*98250*/  LDL.LU R9, [R1+0x27b0] ;  /* 0x0027b00001097983 */ /* 0x000f220000300800 */
[----:B------:R-:W-:-:S05]  /*98260*/  IMAD.MOV.U32 R5, RZ, RZ, R13 ;  /* 0x000000ffff057224 */ /* 0x000fca00078e000d */
[----:B------:R1:W-:Y:S01]  /*98270*/  LDGSTS.E [R3+0x11a00], desc[UR14][R4.64], P0 ;  /* 0x11a0000004037fae */ /* 0x0003e2000812184e */
[----:B---3--:R-:W-:Y:S01]  /*98280*/  IADD3 R2, P1, R2, UR16, RZ ;  /* 0x0000001002027c10 */ /* 0x008fe2000ff3e0ff */
[----:B-1----:R-:W-:Y:S01]  /*98290*/  IMAD.MOV.U32 R5, RZ, RZ, R10 ;  /* 0x000000ffff057224 */ /* 0x002fe200078e000a */
[----:B------:R-:W-:Y:S01]  /*982a0*/  MOV R4, R7 ;  /* 0x0000000700047202 */ /* 0x000fe20000000f00 */
        /* <DEDUP_REMOVED lines=28> */
[----:B------:R-:W-:Y:S02]  /*98470*/  IADD3 R12, P0, R12, UR16, RZ ;  /* 0x000000100c0c7c10 */ /* 0x000fe4000ff1e0ff */
[----:B------:R-:W-:Y:S01]  /*98480*/  IADD3 R6, P2, R6, UR16, RZ ;  /* 0x0000001006067c10 */ /* 0x000fe2000ff5e0ff */
[----:B------:R-:W-:Y:S01]  /*98490*/  STL [R1+0x27a0], R18 ;  /* 0x0027a01201007387 */ /* 0x000fe20000100800 */
[----:B------:R-:W-:Y:S01]  /*984a0*/  MOV R4, R17 ;  /* 0x0000001100047202 */ /* 0x000fe20000000f00 */
[----:B------:R-:W-:-:S02]  /*984b0*/  IMAD.MOV.U32 R5, RZ, RZ, R18 ;  /* 0x000000ffff057224 */ /* 0x000fc400078e0012 */
        /* <DEDUP_REMOVED lines=11> */
[----:B-1----:R-:W4:Y:S04]  /*98570*/  LDL.LU R14, [R1+0x27d8] ;  /* 0x0027d800010e7983 */ /* 0x002f280000300800 */
[----:B------:R1:W-:Y:S01]  /*98580*/  LDGSTS.E [R3+0x12880], desc[UR14][R4.64], P1 ;  /* 0x1288000004037fae */ /* 0x0003e2000892184e */
[----:B---3--:R-:W-:-:S02]  /*98590*/  IADD3 R10, P0, R10, UR16, RZ ;  /* 0x000000100a0a7c10 */ /* 0x008fc4000ff1e0ff */
[----:B------:R-:W-:Y:S02]  /*985a0*/  IADD3 R7, P2, R7, UR16, RZ ;  /* 0x0000001007077c10 */ /* 0x000fe4000ff5e0ff */
[----:B-1----:R-:W-:Y:S01]  /*985b0*/  MOV R4, R6 ;  /* 0x0000000600047202 */ /* 0x002fe20000000f00 */
[----:B------:R-:W-:Y:S02]  /*985c0*/  IMAD.MOV.U32 R5, RZ, RZ, R9 ;  /* 0x000000ffff057224 */ /* 0x000fe400078e0009 */
[----:B------:R-:W3:Y:S04]  /*985d0*/  LDL.LU R9, [R1+0x28a4] ;  /* 0x0028a40001097983 */ /* 0x000ee80000300800 */
[----:B------:R-:W3:Y:S04]  /*985e0*/  LDL.LU R6, [R1+0x28ac] ;  /* 0x0028ac0001067983 */ /* 0x000ee80000300800 */
[----:B------:R-:W-:Y:S04]  /*985f0*/  STL [R1+0x27bc], R10 ;  /* 0x0027bc0a01007387 */ /* 0x000fe80000100800 */
[----:B------:R1:W-:Y:S01]  /*98600*/  LDGSTS.E [R3+0x12900], desc[UR14][R4.64], P1 ;  /* 0x1290000004037fae */ /* 0x0003e2000892184e */
[----:B------:R-:W-:-:S02]  /*98610*/  IADD3.X R13, R13, UR7, RZ, P0, !PT ;  /* 0x000000070d0d7c10 */ /* 0x000fc400087fe4ff */
[----:B------:R-:W-:-:S03]  /*98620*/  IADD3.X R15, R15, UR7, RZ, P2, !PT ;  /* 0x000000070f0f7c10 */ /* 0x000fc600097fe4ff */
[----:B------:R2:W-:Y:S01]  /*98630*/  STL [R1+0x27b8], R13 ;  /* 0x0027b80d01007387 */ /* 0x0005e20000100800 */
[----:B-1----:R-:W-:-:S03]  /*98640*/  IMAD.MOV.U32 R5, RZ, RZ, R13 ;  /* 0x000000ffff057224 */ /* 0x002fc600078e000d */
[----:B------:R-:W-:Y:S01]  /*98650*/  STL [R1+0x27c4], R7 ;  /* 0x0027c40701007387 */ /* 0x000fe20000100800 */
[----:B------:R-:W-:-:S03]  /*98660*/  MOV R4, R10 ;  /* 0x0000000a00047202 */ /* 0x000fc60000000f00 */
[----:B--2---:R-:W2:Y:S04]  /*98670*/  LDL.LU R13, [R1+0x28a0] ;  /* 0x0028a000010d7983 */ /* 0x004ea80000300800 */
[----:B------:R1:W-:Y:S04]  /*98680*/  STL [R1+0x27c0], R15 ;  /* 0x0027c00f01007387 */ /* 0x0003e80000100800 */
[----:B------:R-:W2:Y:S01]  /*98690*/  LDL.LU R10, [R1+0x28a8] ;  /* 0x0028a800010a7983 */ /* 0x000ea20000300800 */
[----:B------:R-:W-:-:S03]  /*986a0*/  IADD3 R8, P0, R8, UR16, RZ ;  /* 0x0000001008087c10 */ /* 0x000fc6000ff1e0ff */
[----:B------:R1:W-:Y:S01]  /*986b0*/  LDGSTS.E [R3+0x12980], desc[UR14][R4.64], P1 ;  /* 0x1298000004037fae */ /* 0x0003e2000892184e */
[----:B----4-:R-:W-:Y:S02]  /*986c0*/  IADD3 R2, P2, R2, UR16, RZ ;  /* 0x0000001002027c10 */ /* 0x010fe4000ff5e0ff */
[----:B-1----:R-:W-:Y:S01]  /*986d0*/  MOV R4, R7 ;  /* 0x0000000700047202 */ /* 0x002fe20000000f00 */
[----:B------:R-:W-:Y:S02]  /*986e0*/  IMAD.MOV.U32 R5, RZ, RZ, R15 ;  /* 0x000000ffff057224 */ /* 0x000fe400078e000f */
[----:B------:R-:W4:Y:S04]  /*986f0*/  LDL.LU R15, [R1+0x28b4] ;  /* 0x0028b400010f7983 */ /* 0x000f280000300800 */
[----:B------:R-:W4:Y:S01]  /*98700*/  LDL.LU R7, [R1+0x28bc] ;  /* 0x0028bc0001077983 */ /* 0x000f220000300800 */
[----:B------:R-:W-:-:S03]  /*98710*/  IADD3.X R16, R16, UR7, RZ, P0, !PT ;  /* 0x0000000710107c10 */ /* 0x000fc600087fe4ff */
[----:B------:R-:W-:Y:S04]  /*98720*/  STL [R1+0x27cc], R8 ;  /* 0x0027cc0801007387 */ /* 0x000fe80000100800 */
[----:B------:R1:W-:Y:S04]  /*98730*/  LDGSTS.E [R3+0x12a00], desc[UR14][R4.64], P1 ;  /* 0x12a0000004037fae */ /* 0x0003e8000892184e */
[----:B------:R1:W-:Y:S04]  /*98740*/  STL [R1+0x27c8], R16 ;  /* 0x0027c81001007387 */ /* 0x0003e80000100800 */
[----:B------:R-:W-:Y:S01]  /*98750*/  STL [R1+0x27d4], R2 ;  /* 0x0027d40201007387 */ /* 0x000fe20000100800 */
[----:B-1----:R-:W-:-:S03]  /*98760*/  IMAD.MOV.U32 R5, RZ, RZ, R16 ;  /* 0x000000ffff057224 */ /* 0x002fc600078e0010 */
[----:B------:R-:W4:Y:S01]  /*98770*/  LDL.LU R16, [R1+0x28b0] ;  /* 0x0028b00001107983 */ /* 0x000f220000300800 */
[----:B------:R-:W-:Y:S02]  /*98780*/  MOV R4, R8 ;  /* 0x0000000800047202 */ /* 0x000fe40000000f00 */
[----:B------:R-:W-:-:S03]  /*98790*/  IADD3.X R11, R11, UR7, RZ, P2, !PT ;  /* 0x000000070b0b7c10 */ /* 0x000fc600097fe4ff */
[----:B------:R1:W-:Y:S04]  /*987a0*/  LDGSTS.E [R3+0x12a80], desc[UR14][R4.64], P1 ;  /* 0x12a8000004037fae */ /* 0x0003e8000892184e */
[----:B------:R1:W-:Y:S04]  /*987b0*/  STL [R1+0x27d0], R11 ;  /* 0x0027d00b01007387 */ /* 0x0003e80000100800 */
        /* <DEDUP_REMOVED lines=9> */
[----:B------:R3:W-:Y:S01]  /*98850*/  STL [R1+0x27d8], R14 ;  /* 0x0027d80e01007387 */ /* 0x0007e20000100800 */
[----:B-1----:R-:W-:Y:S01]  /*98860*/  IMAD.MOV.U32 R5, RZ, RZ, R14 ;  /* 0x000000ffff057224 */ /* 0x002fe200078e000e */
[----:B------:R-:W-:-:S05]  /*98870*/  MOV R4, R12 ;  /* 0x0000000c00047202 */ /* 0x000fca0000000f00 */
[----:B------:R1:W-:Y:S04]  /*98880*/  LDGSTS.E [R3+0x12b80], desc[UR14][R4.64], P1 ;  /* 0x12b8000004037fae */ /* 0x0003e8000892184e */
[----:B---3--:R-:W3:Y:S04]  /*98890*/  LDL.LU R14, [R1+0x28c0] ;  /* 0x0028c000010e7983 */ /* 0x008ee80000300800 */
[----:B------:R-:W3:Y:S01]  /*988a0*/  LDL.LU R12, [R1+0x28c8] ;  /* 0x0028c800010c7983 */ /* 0x000ee20000300800 */
[----:B------:R-:W-:Y:S02]  /*988b0*/  IADD3 R9, P1, R9, UR16, RZ ;  /* 0x0000001009097c10 */ /* 0x000fe4000ff3e0ff */
[----:B------:R-:W-:-:S03]  /*988c0*/  IADD3 R6, P2, R6, UR16, RZ ;  /* 0x0000001006067c10 */ /* 0x000fc6000ff5e0ff */
[----:B------:R2:W-:Y:S01]  /*988d0*/  STL [R1+0x28a4], R9 ;  /* 0x0028a40901007387 */ /* 0x0005e20000100800 */
[----:B-1----:R-:W-:Y:S02]  /*988e0*/  MOV R4, R9 ;  /* 0x0000000900047202 */ /* 0x002fe40000000f00 */
[----:B--2---:R-:W-:-:S05]  /*988f0*/  IADD3.X R13, R13, UR7, RZ, P1, !PT ;  /* 0x000000070d0d7c10 */ /* 0x004fca0008ffe4ff */
        /* <DEDUP_REMOVED lines=11> */
[----:B----4-:R-:W-:Y:S02]  /*989b0*/  IADD3 R15, P1, R15, UR16, RZ ;  /* 0x000000100f0f7c10 */ /* 0x010fe4000ff3e0ff */
[----:B------:R-:W-:-:S09]  /*989c0*/  IADD3 R7, P2, R7, UR16, RZ ;  /* 0x0000001007077c10 */ /* 0x000fd2000ff5e0ff */
[----:B------:R1:W-:Y:S01]  /*989d0*/  LDGSTS.E [R3+0x13800], desc[UR14][R4.64], P0 ;  /* 0x1380000004037fae */ /* 0x0003e2000812184e */
[----:B------:R-:W-:Y:S02]  /*989e0*/  IADD3.X R16, R16, UR7, RZ, P1, !PT ;  /* 0x0000000710107c10 */ /* 0x000fe40008ffe4ff */
[----:B-1----:R-:W-:Y:S01]  /*989f0*/  MOV R4, R6 ;  /* 0x0000000600047202 */ /* 0x002fe20000000f00 */
[----:B------:R-:W-:Y:S01]  /*98a00*/  IMAD.MOV.U32 R5, RZ, RZ, R10 ;  /* 0x000000ffff057224 */ /* 0x000fe200078e000a */
[----:B--2---:R-:W2:Y:S04]  /*98a10*/  LDL.LU R6, [R1+0x28dc] ;  /* 0x0028dc0001067983 */ /* 0x004ea80000300800 */
[----:B------:R-:W4:Y:S04]  /*98a20*/  LDL.LU R10, [R1+0x29a4] ;  /* 0x0029a400010a7983 */ /* 0x000f280000300800 */
[----:B------:R-:W-:Y:S04]  /*98a30*/  STL [R1+0x28b4], R15 ;  /* 0x0028b40f01007387 */ /* 0x000fe80000100800 */
[----:B------:R1:W-:Y:S04]  /*98a40*/  LDGSTS.E [R3+0x13880], desc[UR14][R4.64], P0 ;  /* 0x1388000004037fae */ /* 0x0003e8000812184e */
[----:B------:R1:W-:Y:S01]  /*98a50*/  STL [R1+0x28b0], R16 ;  /* 0x0028b01001007387 */ /* 0x0003e20000100800 */
[----:B------:R-:W-:-:S03]  /*98a60*/  IADD3.X R8, R8, UR7, RZ, P2, !PT ;  /* 0x0000000708087c10 */ /* 0x000fc600097fe4ff */
[----:B------:R-:W-:Y:S01]  /*98a70*/  STL [R1+0x28bc], R7 ;  /* 0x0028bc0701007387 */ /* 0x000fe20000100800 */
[----:B-1----:R-:W-:-:S03]  /*98a80*/  IMAD.MOV.U32 R5, RZ, RZ, R16 ;  /* 0x000000ffff057224 */ /* 0x002fc600078e0010 */
[----:B------:R-:W4:Y:S01]  /*98a90*/  LDL.LU R16, [R1+0x28d8] ;  /* 0x0028d80001107983 */ /* 0x000f220000300800 */
[----:B------:R-:W-:Y:S02]  /*98aa0*/  MOV R4, R15 ;  /* 0x0000000f00047202 */ /* 0x000fe40000000f00 */
[----:B------:R-:W-:Y:S01]  /*98ab0*/  IADD3 R11, P1, R11, UR16, RZ ;  /* 0x000000100b0b7c10 */ /* 0x000fe2000ff3e0ff */
[----:B------:R1:W-:Y:S01]  /*98ac0*/  STL [R1+0x28b8], R8 ;  /* 0x0028b80801007387 */ /* 0x0003e20000100800 */
[----:B------:R-:W-:-:S03]  /*98ad0*/  IADD3 R2, P2, R2, UR16, RZ ;  /* 0x0000001002027c10 */ /* 0x000fc6000ff5e0ff */
[----:B------:R1:W-:Y:S04]  /*98ae0*/  LDGSTS.E [R3+0x13900], desc[UR14][R4.64], P0 ;  /* 0x1390000004037fae */ /* 0x0003e8000812184e */
[----:B------:R-:W4:Y:S01]  /*98af0*/  LDL.LU R15, [R1+0x29a0] ;  /* 0x0029a000010f7983 */ /* 0x000f220000300800 */
[----:B-1----:R-:W-:Y:S01]  /*98b00*/  MOV R4, R7 ;  /* 0x0000000700047202 */ /* 0x002fe20000000f00 */
[----:B------:R-:W-:Y:S02]  /*98b10*/  IMAD.MOV.U32 R5, RZ, RZ, R8 ;  /* 0x000000ffff057224 */ /* 0x000fe400078e0008 */
[----:B------:R-:W4:Y:S04]  /*98b20*/  LDL.LU R8, [R1+0x29ac] ;  /* 0x0029ac0001087983 */ /* 0x000f280000300800 */
[----:B------:R-:W4:Y:S04]  /*98b30*/  LDL.LU R7, [R1+0x29b4] ;  /* 0x0029b40001077983 */ /* 0x000f280000300800 */
[----:B------:R-:W-:Y:S04]  /*98b40*/  STL [R1+0x28c4], R11 ;  /* 0x0028c40b01007387 */ /* 0x000fe80000100800 */
[----:B------:R1:W-:Y:S02]  /*98b50*/  LDGSTS.E [R3+0x13980], desc[UR14][R4.64], P0 ;  /* 0x1398000004037fae */ /* 0x0003e4000812184e */
[----:B-1----:R-:W-:-:S02]  /*98b60*/  MOV R4, R11 ;  /* 0x0000000b00047202 */ /* 0x002fc40000000f00 */
[----:B---3--:R-:W-:-:S05]  /*98b70*/  IADD3.X R14, R14, UR7, RZ, P1, !PT ;  /* 0x000000070e0e7c10 */ /* 0x008fca0008ffe4ff */
[----:B------:R1:W-:Y:S01]  /*98b80*/  STL [R1+0x28c0], R14 ;  /* 0x0028c00e01007387 */ /* 0x0003e20000100800 */
[----:B------:R-:W-:Y:S01]  /*98b90*/  IMAD.MOV.U32 R5, RZ, RZ, R14 ;  /* 0x000000ffff057224 */ /* 0x000fe200078e000e */
[----:B------:R-:W-:Y:S02]  /*98ba0*/  IADD3.X R12, R12, UR7, RZ, P2, !PT ;  /* 0x000000070c0c7c10 */ /* 0x000fe400097fe4ff */
[----:B------:R-:W-:Y:S04]  /*98bb0*/  STL [R1+0x28cc], R2 ;  /* 0x0028cc0201007387 */ /* 0x000fe80000100800 */
[----:B------:R3:W-:Y:S04]  /*98bc0*/  LDGSTS.E [R3+0x13a00], desc[UR14][R4.64], P0 ;  /* 0x13a0000004037fae */ /* 0x0007e8000812184e */
[----:B-1----:R-:W4:Y:S04]  /*98bd0*/  LDL.LU R14, [R1+0x29a8] ;  /* 0x0029a800010e7983 */ /* 0x002f280000300800 */
[----:B------:R1:W-:Y:S04]  /*98be0*/  STL [R1+0x28c8], R12 ;  /* 0x0028c80c01007387 */ /* 0x0003e80000100800 */
[----:B------:R-:W4:Y:S01]  /*98bf0*/  LDL.LU R11, [R1+0x29b0] ;  /* 0x0029b000010b7983 */ /* 0x000f220000300800 */
[----:B---3--:R-:W-:Y:S01]  /*98c00*/  MOV R4, R2 ;  /* 0x0000000200047202 */ /* 0x008fe20000000f00 */
[----:B------:R-:W-:-:S02]  /*98c10*/  IMAD.MOV.U32 R5, RZ, RZ, R12 ;  /* 0x000000ffff057224 */ /* 0x000fc400078e000c */
[----:B-1----:R-:W3:Y:S04]  /*98c20*/  LDL.LU R12, [R1+0x29bc] ;  /* 0x0029bc00010c7983 */ /* 0x002ee80000300800 */
[----:B------:R-:W3:Y:S04]  /*98c30*/  LDL.LU R2, [R1+0x29c4] ;  /* 0x0029c40001027983 */ /* 0x000ee80000300800 */
        /* <DEDUP_REMOVED lines=8> */
[----:B------:R-:W3:Y:S04]  /*98cc0*/  LDL.LU R13, [R1+0x29b8] ;  /* 0x0029b800010d7983 */ /* 0x000ee80000300800 */
[----:B------:R-:W3:Y:S01]  /*98cd0*/  LDL.LU R9, [R1+0x29c0] ;  /* 0x0029c00001097983 */ /* 0x000ee20000300800 */
[----:B------:R-:W-:-:S03]  /*98ce0*/  USEL UR12, URZ, 0x4, !UP1 ;  /* 0x000000043f0c7887 */ /* 0x000fc6000c800000 */
[----:B------:R1:W-:Y:S01]  /*98cf0*/  LDGSTS.E [R3+0x13b00], desc[UR14][R4.64], P0 ;  /* 0x13b0000004037fae */ /* 0x0003e2000812184e */
[----:B------:R-:W-:-:S06]  /*98d00*/  USEL UR12, UR12, URZ, !UP0 ;  /* 0x0000003f0c0c7287 */ /* 0x000fcc000c000000 */
[----:B------:R-:W-:Y:S02]  /*98d10*/  ISETP.NE.U32.AND P1, PT, RZ, UR12, PT ;  /* 0x0000000cff007c0c */ /* 0x000fe4000bf25070 */
[----:B--2---:R-:W-:Y:S02]  /*98d20*/  IADD3 R6, P2, R6, UR16, RZ ;  /* 0x0000001006067c10 */ /* 0x004fe4000ff5e0ff */
[----:B----4-:R-:W-:Y:S02]  /*98d30*/  IADD3 R10, P3, R10, UR16, RZ ;  /* 0x000000100a0a7c10 */ /* 0x010fe4000ff7e0ff */
[----:B-1----:R-:W-:Y:S01]  /*98d40*/  MOV R4, R6 ;  /* 0x0000000600047202 */ /* 0x002fe20000000f00 */
[----:B------:R1:W-:Y:S01]  /*98d50*/  STL [R1+0x28dc], R6 ;  /* 0x0028dc0601007387 */ /* 0x0003e20000100800 */
[----:B------:R-:W-:-:S05]  /*98d60*/  IADD3.X R16, R16, UR7, RZ, P2, !PT ;  /* 0x0000000710107c10 */ /* 0x000fca00097fe4ff */
[----:B------:R-:W-:Y:S01]  /*98d70*/  IMAD.MOV.U32 R5, RZ, RZ, R16 ;  /* 0x000000ffff057224 */ /* 0x000fe200078e0010 */
[----:B------:R-:W-:Y:S04]  /*98d80*/  STL [R1+0x28d8], R16 ;  /* 0x0028d81001007387 */ /* 0x000fe80000100800 */
[----:B------:R2:W-:Y:S01]  /*98d90*/  STL [R1+0x29a4], R10 ;  /* 0x0029a40a01007387 */ /* 0x0005e20000100800 */
[----:B------:R-:W-:-:S03]  /*98da0*/  IADD3.X R15, R15, UR7, RZ, P3, !PT ;  /* 0x000000070f0f7c10 */ /* 0x000fc60009ffe4ff */
[----:B------:R4:W-:Y:S04]  /*98db0*/  LDGSTS.E [R3+0x13b80], desc[UR14][R4.64], P0 ;  /* 0x13b8000004037fae */ /* 0x0009e8000812184e */
[----:B------:R-:W3:Y:S01]  /*98dc0*/  LDL.LU R17, [R1+0x29cc] ;  /* 0x0029cc0001117983 */ /* 0x000ee20000300800 */
[----:B------:R-:W-:-:S03]  /*98dd0*/  IADD3 R8, P0, R8, UR16, RZ ;  /* 0x0000001008087c10 */ /* 0x000fc6000ff1e0ff */
[----:B------:R-:W-:Y:S01]  /*98de0*/  STL [R1+0x29a0], R15 ;  /* 0x0029a00f01007387 */ /* 0x000fe20000100800 */
[----:B----4-:R-:W-:Y:S01]  /*98df0*/  MOV R4, R10 ;  /* 0x0000000a00047202 */ /* 0x010fe20000000f00 */
[----:B------:R-:W-:Y:S02]  /*98e00*/  IMAD.MOV.U32 R5, RZ, RZ, R15 ;  /* 0x000000ffff057224 */ /* 0x000fe400078e000f */
[----:B-1----:R-:W4:Y:S01]  /*98e10*/  LDL.LU R6, [R1+0x29d4] ;  /* 0x0029d40001067983 */ /* 0x002f220000300800 */
[----:B------:R-:W-:-:S03]  /*98e20*/  IADD3 R7, P2, R7, UR16, RZ ;  /* 0x0000001007077c10 */ /* 0x000fc6000ff5e0ff */
[----:B------:R-:W4:Y:S04]  /*98e30*/  LDL.LU R18, [R1+0x29c8] ;  /* 0x0029c80001127983 */ /* 0x000f280000300800 */
[----:B--2---:R-:W2:Y:S04]  /*98e40*/  LDL.LU R10, [R1+0x29d0] ;  /* 0x0029d000010a7983 */ /* 0x004ea80000300800 */
[----:B------:R1:W-:Y:S04]  /*98e50*/  LDGSTS.E [R3+0x14800], desc[UR14][R4.64], P1 ;  /* 0x1480000004037fae */ /* 0x0003e8000892184e */
[----:B------:R1:W-:Y:S02]  /*98e60*/  STL [R1+0x29ac], R8 ;  /* 0x0029ac0801007387 */ /* 0x0003e40000100800 */
[----:B-1----:R-:W-:-:S02]  /*98e70*/  MOV R4, R8 ;  /* 0x0000000800047202 */ /* 0x002fc40000000f00 */
[----:B------:R-:W-:-:S05]  /*98e80*/  IADD3.X R14, R14, UR7, RZ, P0, !PT ;  /* 0x000000070e0e7c10 */ /* 0x000fca00087fe4ff */
[----:B------:R-:W-:Y:S01]  /*98e90*/  IMAD.MOV.U32 R5, RZ, RZ, R14 ;  /* 0x000000ffff057224 */ /* 0x000fe200078e000e */
[----:B------:R-:W-:Y:S01]  /*98ea0*/  STL [R1+0x29a8], R14 ;  /* 0x0029a80e01007387 */ /* 0x000fe20000100800 */
[----:B------:R-:W-:-:S03]  /*98eb0*/  IADD3.X R11, R11, UR7, RZ, P2, !PT ;  /* 0x000000070b0b7c10 */ /* 0x000fc600097fe4ff */
[----:B------:R-:W-:Y:S04]  /*98ec0*/  STL [R1+0x29b4], R7 ;  /* 0x0029b40701007387 */ /* 0x000fe80000100800 */
[----:B------:R-:W2:Y:S04]  /*98ed0*/  LDL.LU R8, [R1+0x29dc] ;  /* 0x0029dc0001087983 */ /* 0x000ea80000300800 */
[----:B------:R1:W-:Y:S04]  /*98ee0*/  LDGSTS.E [R3+0x14880], desc[UR14][R4.64], P1 ;  /* 0x1488000004037fae */ /* 0x0003e8000892184e */
[----:B------:R3:W-:Y:S01]  /*98ef0*/  STL [R1+0x29b0], R11 ;  /* 0x0029b00b01007387 */ /* 0x0007e20000100800 */
[----:B-1----:R-:W-:-:S03]  /*98f00*/  IMAD.MOV.U32 R5, RZ, RZ, R11 ;  /* 0x000000ffff057224 */ /* 0x002fc600078e000b */
[----:B---3--:R-:W3:Y:S01]  /*98f10*/  LDL.LU R11, [R1+0x29d8] ;  /* 0x0029d800010b7983 */ /* 0x008ee20000300800 */
[----:B------:R-:W-:Y:S02]  /*98f20*/  IADD3 R12, P0, R12, UR16, RZ ;  /* 0x000000100c0c7c10 */ /* 0x000fe4000ff1e0ff */
[----:B------:R-:W-:Y:S01]  /*98f30*/  MOV R4, R7 ;  /* 0x0000000700047202 */ /* 0x000fe20000000f00 */
[----:B------:R-:W3:Y:S01]  /*98f40*/  LDL.LU R15, [R1+0x2aa4] ;  /* 0x002aa400010f7983 */ /* 0x000ee20000300800 */
[----:B------:R-:W-:-:S03]  /*98f50*/  IADD3 R2, P2, R2, UR16, RZ ;  /* 0x0000001002027c10 */ /* 0x000fc6000ff5e0ff */
[----:B------:R-:W3:Y:S04]  /*98f60*/  LDL.LU R7, [R1+0x2aac] ;  /* 0x002aac0001077983 */ /* 0x000ee80000300800 */
[----:B------:R1:W-:Y:S04]  /*98f70*/  STL [R1+0x29bc], R12 ;  /* 0x0029bc0c01007387 */ /* 0x0003e80000100800 */
[----:B------:R1:W-:Y:S01]  /*98f80*/  LDGSTS.E [R3+0x14900], desc[UR14][R4.64], P1 ;  /* 0x1490000004037fae */ /* 0x0003e2000892184e */
[----:B------:R-:W-:Y:S02]  /*98f90*/  IADD3.X R13, R13, UR7, RZ, P0, !PT ;  /* 0x000000070d0d7c10 */ /* 0x000fe400087fe4ff */
[----:B------:R-:W-:-:S03]  /*98fa0*/  IADD3.X R9, R9, UR7, RZ, P2, !PT ;  /* 0x0000000709097c10 */ /* 0x000fc600097fe4ff */
[----:B------:R-:W-:Y:S01]  /*98fb0*/  STL [R1+0x29b8], R13 ;  /* 0x0029b80d01007387 */ /* 0x000fe20000100800 */
[----:B-1----:R-:W-:-:S03]  /*98fc0*/  MOV R4, R12 ;  /* 0x0000000c00047202 */ /* 0x002fc60000000f00 */
[----:B------:R-:W-:Y:S01]  /*98fd0*/  STL [R1+0x29c4], R2 ;  /* 0x0029c40201007387 */ /* 0x000fe20000100800 */
[----:B------:R-:W-:-:S03]  /*98fe0*/  IMAD.MOV.U32 R5, RZ, RZ, R13 ;  /* 0x000000ffff057224 */ /* 0x000fc600078e000d */
[----:B------:R-:W3:Y:S04]  /*98ff0*/  LDL.LU R16, [R1+0x2aa0] ;  /* 0x002aa00001107983 */ /* 0x000ee80000300800 */
[----:B------:R1:W-:Y:S04]  /*99000*/  STL [R1+0x29c0], R9 ;  /* 0x0029c00901007387 */ /* 0x0003e80000100800 */
[----:B------:R-:W3:Y:S04]  /*99010*/  LDL.LU R12, [R1+0x2aa8] ;  /* 0x002aa800010c7983 */ /* 0x000ee80000300800 */
[----:B------:R1:W-:Y:S04]  /*99020*/  LDGSTS.E [R3+0x14980], desc[UR14][R4.64], P1 ;  /* 0x1498000004037fae */ /* 0x0003e8000892184e */
[----:B------:R-:W3:Y:S01]  /*99030*/  LDL.LU R14, [R1+0x2ab0] ;  /* 0x002ab000010e7983 */ /* 0x000ee20000300800 */
[----:B-1----:R-:W-:-:S03]  /*99040*/  IMAD.MOV.U32 R5, RZ, RZ, R9 ;  /* 0x000000ffff057224 */ /* 0x002fc600078e0009 */
[----:B------:R-:W3:Y:S01]  /*99050*/  LDL.LU R9, [R1+0x2ab4] ;  /* 0x002ab40001097983 */ /* 0x000ee20000300800 */
[----:B------:R-:W-:-:S03]  /*99060*/  MOV R4, R2 ;  /* 0x0000000200047202 */ /* 0x000fc60000000f00 */
[----:B------:R-:W3:Y:S04]  /*99070*/  LDL.LU R13, [R1+0x2ab8] ;  /* 0x002ab800010d7983 */ /* 0x000ee80000300800 */
[----:B------:R-:W3:Y:S04]  /*99080*/  LDL.LU R2, [R1+0x2abc] ;  /* 0x002abc0001027983 */ /* 0x000ee80000300800 */
[----:B------:R1:W-:Y:S01]  /*99090*/  LDGSTS.E [R3+0x14a00], desc[UR14][R4.64], P1 ;  /* 0x14a0000004037fae */ /* 0x0003e2000892184e */
[----:B------:R-:W-:-:S04]  /*990a0*/  IADD3 R17, P0, R17, UR16, RZ ;  /* 0x0000001011117c10 */ /* 0x000fc8000ff1e0ff */
[----:B-1----:R-:W-:Y:S02]  /*990b0*/  MOV R4, R17 ;  /* 0x0000001100047202 */ /* 0x002fe40000000f00 */
[----:B----4-:R-:W-:Y:S02]  /*990c0*/  IADD3 R6, P2, R6, UR16, RZ ;  /* 0x0000001006067c10 */ /* 0x010fe4000ff5e0ff */
        /* <DEDUP_REMOVED lines=11> */
[----:B-1----:R-:W4:Y:S04]  /*99180*/  LDL.LU R10, [R1+0x2ac4] ;  /* 0x002ac400010a7983 */ /* 0x002f280000300800 */
[----:B------:R-:W4:Y:S01]  /*99190*/  LDL.LU R6, [R1+0x2acc] ;  /* 0x002acc0001067983 */ /* 0x000f220000300800 */
[----:B------:R-:W-:-:S04]  /*991a0*/  UISETP.GT.AND UP1, UPT, UR18, 0x56, UPT ;  /* 0x000000561200788c */ /* 0x000fc8000bf24270 */
[----:B------:R-:W-:-:S04]  /*991b0*/  USEL UR12, URZ, 0x4, !UP1 ;  /* 0x000000043f0c7887 */ /* 0x000fc8000c800000 */
[----:B------:R-:W-:Y:S01]  /*991c0*/  USEL UR12, UR12, URZ, !UP0 ;  /* 0x0000003f0c0c7287 */ /* 0x000fe2000c000000 */
[----:B------:R-:W-:-:S05]  /*991d0*/  IADD3 R8, P0, R8, UR16, RZ ;  /* 0x0000001008087c10 */ /* 0x000fca000ff1e0ff */
[----:B------:R-:W-:Y:S01]  /*991e0*/  STL [R1+0x29dc], R8 ;  /* 0x0029dc0801007387 */ /* 0x000fe20000100800 */
[----:B--2---:R-:W-:Y:S02]  /*991f0*/  MOV R4, R8 ;  /* 0x0000000800047202 */ /* 0x004fe40000000f00 */
[----:B---3--:R-:W-:-:S05]  /*99200*/  IADD3.X R11, R11, UR7, RZ, P0, !PT ;  /* 0x000000070b0b7c10 */ /* 0x008fca00087fe4ff */
[----:B------:R1:W-:Y:S01]  /*99210*/  STL [R1+0x29d8], R11 ;  /* 0x0029d80b01007387 */ /* 0x0003e20000100800 */
[----:B------:R-:W-:Y:S01]  /*99220*/  IMAD.MOV.U32 R5, RZ, RZ, R11 ;  /* 0x000000ffff057224 */ /* 0x000fe200078e000b */
[----:B------:R-:W-:-:S04]  /*99230*/  ISETP.NE.U32.AND P0, PT, RZ, UR12, PT ;  /* 0x0000000cff007c0c */ /* 0x000fc8000bf05070 */
[----:B------:R2:W-:Y:S04]  /*99240*/  LDGSTS.E [R3+0x14b80], desc[UR14][R4.64], P1 ;  /* 0x14b8000004037fae */ /* 0x0005e8000892184e */
[----:B-1----:R-:W3:Y:S04]  /*99250*/  LDL.LU R11, [R1+0x2ac0] ;  /* 0x002ac000010b7983 */ /* 0x002ee80000300800 */
[----:B------:R-:W3:Y:S01]  /*99260*/  LDL.LU R8, [R1+0x2ac8] ;  /* 0x002ac80001087983 */ /* 0x000ee20000300800 */
[----:B------:R-:W-:Y:S02]  /*99270*/  IADD3 R15, P1, R15, UR16, RZ ;  /* 0x000000100f0f7c10 */ /* 0x000fe4000ff3e0ff */
[----:B------:R-:W-:-:S02]  /*99280*/  IADD3 R7, P2, R7, UR16, RZ ;  /* 0x0000001007077c10 */ /* 0x000fc4000ff5e0ff */
[----:B--2---:R-:W-:Y:S01]  /*99290*/  MOV R4, R15 ;  /* 0x0000000f00047202 */ /* 0x004fe20000000f00 */
[----:B------:R-:W-:Y:S01]  /*992a0*/  STL [R1+0x2aa4], R15 ;  /* 0x002aa40f01007387 */ /* 0x000fe20000100800 */
[----:B------:R-:W-:-:S05]  /*992b0*/  IADD3.X R16, R16, UR7, RZ, P1, !PT ;  /* 0x0000000710107c10 */ /* 0x000fca0008ffe4ff */
[----:B------:R-:W-:Y:S01]  /*992c0*/  IMAD.MOV.U32 R5, RZ, RZ, R16 ;  /* 0x000000ffff057224 */ /* 0x000fe200078e0010 */
[----:B------:R-:W-:Y:S01]  /*992d0*/  IADD3.X R12, R12, UR7, RZ, P2, !PT ;  /* 0x000000070c0c7c10 */ /* 0x000fe200097fe4ff */
[----:B------:R-:W-:Y:S04]  /*992e0*/  STL [R1+0x2aa0], R16 ;  /* 0x002aa01001007387 */ /* 0x000fe80000100800 */
[----:B------:R-:W-:Y:S04]  /*992f0*/  STL [R1+0x2aac], R7 ;  /* 0x002aac0701007387 */ /* 0x000fe80000100800 */
[----:B------:R1:W-:Y:S04]  /*99300*/  LDGSTS.E [R3+0x15800], desc[UR14][R4.64], P0 ;  /* 0x1580000004037fae */ /* 0x0003e8000812184e */
[----:B------:R2:W-:Y:S01]  /*99310*/  STL [R1+0x2aa8], R12 ;  /* 0x002aa80c01007387 */ /* 0x0005e20000100800 */
[----:B------:R-:W-:-:S02]  /*99320*/  IADD3 R9, P1, R9, UR16, RZ ;  /* 0x0000001009097c10 */ /* 0x000fc4000ff3e0ff */
[----:B-1----:R-:W-:Y:S01]  /*99330*/  MOV R4, R7 ;  /* 0x0000000700047202 */ /* 0x002fe20000000f00 */
[----:B------:R-:W-:Y:S01]  /*99340*/  IMAD.MOV.U32 R5, RZ, RZ, R12 ;  /* 0x000000ffff057224 */ /* 0x000fe200078e000c */
[----:B------:R-:W-:Y:S01]  /*99350*/  IADD3.X R14, R14, UR7, RZ, P1, !PT ;  /* 0x000000070e0e7c10 */ /* 0x000fe20008ffe4ff */
[----:B--2---:R-:W2:Y:S01]  /*99360*/  LDL.LU R12, [R1+0x2ad0] ;  /* 0x002ad000010c7983 */ /* 0x004ea20000300800 */
[----:B------:R-:W-:-:S03]  /*99370*/  IADD3 R2, P2, R2, UR16, RZ ;  /* 0x0000001002027c10 */ /* 0x000fc6000ff5e0ff */
[----:B------:R-:W2:Y:S01]  /*99380*/  LDL.LU R7, [R1+0x2ad4] ;  /* 0x002ad40001077983 */ /* 0x000ea20000300800 */
[----:B------:R-:W-:-:S03]  /*99390*/  IADD3.X R13, R13, UR7, RZ, P2, !PT ;  /* 0x000000070d0d7c10 */ /* 0x000fc600097fe4ff */
[----:B------:R1:W-:Y:S04]  /*993a0*/  STL [R1+0x2ab4], R9 ;  /* 0x002ab40901007387 */ /* 0x0003e80000100800 */
[----:B------:R1:W-:Y:S04]  /*993b0*/  LDGSTS.E [R3+0x15880], desc[UR14][R4.64], P0 ;  /* 0x1588000004037fae */ /* 0x0003e8000812184e */
[----:B------:R1:W-:Y:S04]  /*993c0*/  STL [R1+0x2ab0], R14 ;  /* 0x002ab00e01007387 */ /* 0x0003e80000100800 */
[----:B------:R1:W-:Y:S02]  /*993d0*/  STL [R1+0x2abc], R2 ;  /* 0x002abc0201007387 */ /* 0x0003e40000100800 */
[----:B-1----:R-:W-:-:S02]  /*993e0*/  MOV R4, R9 ;  /* 0x0000000900047202 */ /* 0x002fc40000000f00 */
[----:B------:R-:W2:Y:S01]  /*993f0*/  LDL.LU R9, [R1+0x2adc] ;  /* 0x002adc0001097983 */ /* 0x000ea20000300800 */
[----:B------:R-:W-:-:S03]  /*99400*/  IMAD.MOV.U32 R5, RZ, RZ, R14 ;  /* 0x000000ffff057224 */ /* 0x000fc600078e000e */
[----:B------:R1:W-:Y:S04]  /*99410*/  STL [R1+0x2ab8], R13 ;  /* 0x002ab80d01007387 */ /* 0x0003e80000100800 */
[----:B------:R-:W2:Y:S04]  /*99420*/  LDL.LU R17, [R1+0x2ba4] ;  /* 0x002ba40001117983 */ /* 0x000ea80000300800 */
[----:B------:R-:W2:Y:S04]  /*99430*/  LDL.LU R14, [R1+0x2ad8] ;  /* 0x002ad800010e7983 */ /* 0x000ea80000300800 */
[----:B------:R-:W2:Y:S04]  /*99440*/  LDL.LU R18, [R1+0x2ba0] ;  /* 0x002ba00001127983 */ /* 0x000ea80000300800 */
[----:B------:R1:W-:Y:S02]  /*99450*/  LDGSTS.E [R3+0x15900], desc[UR14][R4.64], P0 ;  /* 0x1590000004037fae */ /* 0x0003e4000812184e */
[----:B-1----:R-:W-:Y:S01]  /*99460*/  MOV R4, R2 ;  /* 0x0000000200047202 */ /* 0x002fe20000000f00 */
[----:B------:R-:W-:Y:S01]  /*99470*/  IMAD.MOV.U32 R5, RZ, RZ, R13 ;  /* 0x000000ffff057224 */ /* 0x000fe200078e000d */
[----:B------:R-:W2:Y:S04]  /*99480*/  LDL.LU R2, [R1+0x2bac] ;  /* 0x002bac0001027983 */ /* 0x000ea80000300800 */
[----:B------:R-:W2:Y:S04]  /*99490*/  LDL.LU R13, [R1+0x2bb4] ;  /* 0x002bb400010d7983 */ /* 0x000ea80000300800 */
[----:B------:R1:W-:Y:S01]  /*994a0*/  LDGSTS.E [R3+0x15980], desc[UR14][R4.64], P0 ;  /* 0x1598000004037fae */ /* 0x0003e2000812184e */
[----:B----4-:R-:W-:-:S02]  /*994b0*/  IADD3 R10, P1, R10, UR16, RZ ;  /* 0x000000100a0a7c10 */ /* 0x010fc4000ff3e0ff */
[----:B------:R-:W-:-:S03]  /*994c0*/  IADD3 R6, P2, R6, UR16, RZ ;  /* 0x0000001006067c10 */ /* 0x000fc6000ff5e0ff */
[----:B------:R-:W-:Y:S01]  /*994d0*/  STL [R1+0x2ac4], R10 ;  /* 0x002ac40a01007387 */ /* 0x000fe20000100800 */
[----:B-1----:R-:W-:Y:S02]  /*994e0*/  MOV R4, R10 ;  /* 0x0000000a00047202 */ /* 0x002fe40000000f00 */
[----:B---3--:R-:W-:-:S05]  /*994f0*/  IADD3.X R11, R11, UR7, RZ, P1, !PT ;  /* 0x000000070b0b7c10 */ /* 0x008fca0008ffe4ff */
[----:B------:R1:W-:Y:S01]  /*99500*/  STL [R1+0x2ac0], R11 ;  /* 0x002ac00b01007387 */ /* 0x0003e20000100800 */
[----:B------:R-:W-:-:S03]  /*99510*/  IADD3.X R8, R8, UR7, RZ, P2, !PT ;  /* 0x0000000708087c10 */ /* 0x000fc600097fe4ff */
[----:B------:R-:W-:Y:S04]  /*99520*/  STL [R1+0x2acc], R6 ;  /* 0x002acc0601007387 */ /* 0x000fe80000100800 */
[----:B------:R-:W3:Y:S04]  /*99530*/  LDL.LU R16, [R1+0x2ba8] ;  /* 0x002ba80001107983 */ /* 0x000ee80000300800 */
[----:B------:R4:W-:Y:S04]  /*99540*/  STL [R1+0x2ac8], R8 ;  /* 0x002ac80801007387 */ /* 0x0009e80000100800 */
[----:B------:R-:W3:Y:S01]  /*99550*/  LDL.LU R15, [R1+0x2bb0] ;  /* 0x002bb000010f7983 */ /* 0x000ee20000300800 */
[----:B------:R-:W-:-:S03]  /*99560*/  IMAD.MOV.U32 R5, RZ, RZ, R11 ;  /* 0x000000ffff057224 */ /* 0x000fc600078e000b */
[----:B-1----:R-:W3:Y:S04]  /*99570*/  LDL.LU R11, [R1+0x2bb8] ;  /* 0x002bb800010b7983 */ /* 0x002ee80000300800 */
[----:B------:R-:W3:Y:S04]  /*99580*/  LDL.LU R10, [R1+0x2bbc] ;  /* 0x002bbc00010a7983 */ /* 0x000ee80000300800 */
[----:B------:R1:W-:Y:S02]  /*99590*/  LDGSTS.E [R3+0x15a00], desc[UR14][R4.64], P0 ;  /* 0x15a0000004037fae */ /* 0x0003e4000812184e */
[----:B-1----:R-:W-:Y:S01]  /*995a0*/  IMAD.MOV.U32 R5, RZ, RZ, R8 ;  /* 0x000000ffff057224 */ /* 0x002fe200078e0008 */
[----:B------:R-:W-:Y:S01]  /*995b0*/  MOV R4, R6 ;  /* 0x0000000600047202 */ /* 0x000fe20000000f00 */
[----:B----4-:R-:W4:Y:S04]  /*995c0*/  LDL.LU R8, [R1+0x2bc0] ;  /* 0x002bc00001087983 */ /* 0x010f280000300800 */
[----:B------:R-:W4:Y:S01]  /*995d0*/  LDL.LU R6, [R1+0x2bc4] ;  /* 0x002bc40001067983 */ /* 0x000f220000300800 */
[----:B--2---:R-:W-:-:S03]  /*995e0*/  IADD3 R7, P1, R7, UR16, RZ ;  /* 0x0000001007077c10 */ /* 0x004fc6000ff3e0ff */
[----:B------:R1:W-:Y:S01]  /*995f0*/  LDGSTS.E [R3+0x15a80], desc[UR14][R4.64], P0 ;  /* 0x15a8000004037fae */ /* 0x0003e2000812184e */
[----:B------:R-:W-:-:S03]  /*99600*/  IADD3.X R12, R12, UR7, RZ, P1, !PT ;  /* 0x000000070c0c7c10 */ /* 0x000fc60008ffe4ff */
[----:B------:R2:W-:Y:S04]  /*99610*/  STL [R1+0x2ad4], R7 ;  /* 0x002ad40701007387 */ /* 0x0005e80000100800 */
[----:B------:R2:W-:Y:S01]  /*99620*/  STL [R1+0x2ad0], R12 ;  /* 0x002ad00c01007387 */ /* 0x0005e20000100800 */
[----:B-1----:R-:W-:Y:S01]  /*99630*/  MOV R4, R7 ;  /* 0x0000000700047202 */ /* 0x002fe20000000f00 */
[----:B------:R-:W-:Y:S02]  /*99640*/  IMAD.MOV.U32 R5, RZ, RZ, R12 ;  /* 0x000000ffff057224 */ /* 0x000fe400078e000c */
[----:B--2---:R-:W2:Y:S04]  /*99650*/  LDL.LU R7, [R1+0x2bcc] ;  /* 0x002bcc0001077983 */ /* 0x004ea80000300800 */
[----:B------:R-:W2:Y:S01]  /*99660*/  LDL.LU R12, [R1+0x2bd4] ;  /* 0x002bd400010c7983 */ /* 0x000ea20000300800 */
[----:B------:R-:W-:-:S03]  /*99670*/  IADD3 R9, P2, R9, UR16, RZ ;  /* 0x0000001009097c10 */ /* 0x000fc6000ff5e0ff */
[----:B------:R1:W-:Y:S04]  /*99680*/  LDGSTS.E [R3+0x15b00], desc[UR14][R4.64], P0 ;  /* 0x15b0000004037fae */ /* 0x0003e8000812184e */
[----:B------:R1:W-:Y:S01]  /*99690*/  STL [R1+0x2adc], R9 ;  /* 0x002adc0901007387 */ /* 0x0003e20000100800 */
[----:B------:R-:W-:Y:S02]  /*996a0*/  IADD3 R17, P3, R17, UR16, RZ ;  /* 0x0000001011117c10 */ /* 0x000fe4000ff7e0ff */
[----:B------:R-:W-:Y:S02]  /*996b0*/  IADD3.X R14, R14, UR7, RZ, P2, !PT ;  /* 0x000000070e0e7c10 */ /* 0x000fe400097fe4ff */
[----:B-1----:R-:W-:-:S03]  /*996c0*/  MOV R4, R9 ;  /* 0x0000000900047202 */ /* 0x002fc60000000f00 */
[----:B------:R1:W-:Y:S04]  /*996d0*/  STL [R1+0x2ad8], R14 ;  /* 0x002ad80e01007387 */ /* 0x0003e80000100800 */
[----:B------:R-:W-:Y:S04]  /*996e0*/  STL [R1+0x2ba4], R17 ;  /* 0x002ba41101007387 */ /* 0x000fe80000100800 */
[----:B------:R-:W2:Y:S01]  /*996f0*/  LDL.LU R9, [R1+0x2bc8] ;  /* 0x002bc80001097983 */ /* 0x000ea20000300800 */
[----:B------:R-:W-:-:S04]  /*99700*/  UISETP.GT.AND UP1, UPT, UR18, 0x5a, UPT ;  /* 0x0000005a1200788c */ /* 0x000fc8000bf24270 */
[----:B------:R-:W-:-:S04]  /*99710*/  USEL UR12, URZ, 0x4, !UP1 ;  /* 0x000000043f0c7887 */ /* 0x000fc8000c800000 */
[----:B------:R-:W-:Y:S01]  /*99720*/  USEL UR12, UR12, URZ, !UP0 ;  /* 0x0000003f0c0c7287 */ /* 0x000fe2000c000000 */
[----:B------:R-:W-:Y:S01]  /*99730*/  IMAD.MOV.U32 R5, RZ, RZ, R14 ;  /* 0x000000ffff057224 */ /* 0x000fe200078e000e */
[----:B------:R-:W-:-:S04]  /*99740*/  IADD3.X R18, R18, UR7, RZ, P3, !PT ;  /* 0x0000000712127c10 */ /* 0x000fc80009ffe4ff */
[----:B------:R-:W-:Y:S01]  /*99750*/  ISETP.NE.U32.AND P1, PT, RZ, UR12, PT ;  /* 0x0000000cff007c0c */ /* 0x000fe2000bf25070 */
[----:B------:R1:W-:Y:S01]  /*99760*/  LDGSTS.E [R3+0x15b80], desc[UR14][R4.64], P0 ;  /* 0x15b8000004037fae */ /* 0x0003e2000812184e */
[----:B------:R-:W-:-:S03]  /*99770*/  IADD3 R2, P0, R2, UR16, RZ ;  /* 0x0000001002027c10 */ /* 0x000fc6000ff1e0ff */
[----:B------:R-:W-:Y:S04]  /*99780*/  STL [R1+0x2ba0], R18 ;  /* 0x002ba01201007387 */ /* 0x000fe80000100800 */
[----:B-1----:R-:W2:Y:S01]  /*99790*/  LDL.LU R14, [R1+0x2bd0] ;  /* 0x002bd000010e7983 */ /* 0x002ea20000300800 */
[----:B------:R-:W-:Y:S02]  /*997a0*/  IADD3 R13, P2, R13, UR16, RZ ;  /* 0x000000100d0d7c10 */ /* 0x000fe4000ff5e0ff */
[----:B------:R-:W-:Y:S01]  /*997b0*/  MOV R4, R17 ;  /* 0x0000001100047202 */ /* 0x000fe20000000f00 */
[----:B------:R-:W-:Y:S01]  /*997c0*/  IMAD.MOV.U32 R5, RZ, RZ, R18 ;  /* 0x000000ffff057224 */ /* 0x000fe200078e0012 */
[----:B------:R1:W-:Y:S04]  /*997d0*/  STL [R1+0x2bac], R2 ;  /* 0x002bac0201007387 */ /* 0x0003e80000100800 */
[----:B------:R1:W-:Y:S02]  /*997e0*/  LDGSTS.E [R3+0x16800], desc[UR14][R4.64], P1 ;  /* 0x1680000004037fae */ /* 0x0003e4000892184e */
[----:B-1----:R-:W-:-:S02]  /*997f0*/  MOV R4, R2 ;  /* 0x0000000200047202 */ /* 0x002fc40000000f00 */
[----:B---3--:R-:W-:-:S05]  /*99800*/  IADD3.X R16, R16, UR7, RZ, P0, !PT ;  /* 0x0000000710107c10 */ /* 0x008fca00087fe4ff */
[----:B------:R-:W-:Y:S01]  /*99810*/  IMAD.MOV.U32 R5, RZ, RZ, R16 ;  /* 0x000000ffff057224 */ /* 0x000fe200078e0010 */
[----:B------:R-:W-:Y:S01]  /*99820*/  STL [R1+0x2ba8], R16 ;  /* 0x002ba81001007387 */ /* 0x000fe20000100800 */
[----:B------:R-:W-:-:S03]  /*99830*/  IADD3.X R15, R15, UR7, RZ, P2, !PT ;  /* 0x000000070f0f7c10 */ /* 0x000fc600097fe4ff */
[----:B------:R1:W-:Y:S04]  /*99840*/  STL [R1+0x2bb4], R13 ;  /* 0x002bb40d01007387 */ /* 0x0003e80000100800 */
[----:B------:R-:W3:Y:S04]  /*99850*/  LDL.LU R2, [R1+0x2bdc] ;  /* 0x002bdc0001027983 */ /* 0x000ee80000300800 */
[----:B------:R1:W-:Y:S04]  /*99860*/  LDGSTS.E [R3+0x16880], desc[UR14][R4.64], P1 ;  /* 0x1688000004037fae */ /* 0x0003e8000892184e */
[----:B------:R-:W-:Y:S01]  /*99870*/  STL [R1+0x2bb0], R15 ;  /* 0x002bb00f01007387 */ /* 0x000fe20000100800 */
[----:B------:R-:W-:-:S02]  /*99880*/  IADD3 R10, P0, R10, UR16, RZ ;  /* 0x000000100a0a7c10 */ /* 0x000fc4000ff1e0ff */
[----:B-1----:R-:W-:Y:S02]  /*99890*/  MOV R4, R13 ;  /* 0x0000000d00047202 */ /* 0x002fe40000000f00 */
[----:B------:R-:W3:Y:S01]  /*998a0*/  LDL.LU R13, [R1+0x2bd8] ;  /* 0x002bd800010d7983 */ /* 0x000ee20000300800 */
[----:B------:R-:W-:Y:S01]  /*998b0*/  IADD3.X R11, R11, UR7, RZ, P0, !PT ;  /* 0x000000070b0b7c10 */ /* 0x000fe200087fe4ff */
[----:B------:R-:W-:Y:S01]  /*998c0*/  IMAD.MOV.U32 R5, RZ, RZ, R15 ;  /* 0x000000ffff057224 */ /* 0x000fe200078e000f */
[----:B----4-:R-:W-:Y:S01]  /*998d0*/  IADD3 R6, P2, R6, UR16, RZ ;  /* 0x0000001006067c10 */ /* 0x010fe2000ff5e0ff */
[----:B------:R1:W-:Y:S03]  /*998e0*/  STL [R1+0x2bbc], R10 ;  /* 0x002bbc0a01007387 */ /* 0x0003e60000100800 */
[----:B------:R-:W-:Y:S01]  /*998f0*/  IADD3.X R8, R8, UR7, RZ, P2, !PT ;  /* 0x0000000708087c10 */ /* 0x000fe200097fe4ff */
[----:B------:R4:W-:Y:S04]  /*99900*/  STL [R1+0x2bb8], R11 ;  /* 0x002bb80b01007387 */ /* 0x0009e80000100800 */
[----:B------:R-:W-:Y:S04]  /*99910*/  STL [R1+0x2bc4], R6 ;  /* 0x002bc40601007387 */ /* 0x000fe80000100800 */
[----:B------:R-:W3:Y:S04]  /*99920*/  LDL.LU R16, [R1+0x2ca4] ;  /* 0x002ca40001107983 */ /* 0x000ee80000300800 */
[----:B------:R1:W-:Y:S04]  /*99930*/  LDGSTS.E [R3+0x16900], desc[UR14][R4.64], P1 ;  /* 0x1690000004037fae */ /* 0x0003e8000892184e */
[----:B------:R4:W-:Y:S01]  /*99940*/  STL [R1+0x2bc0], R8 ;  /* 0x002bc00801007387 */ /* 0x0009e20000100800 */
[----:B-1----:R-:W-:-:S03]  /*99950*/  MOV R4, R10 ;  /* 0x0000000a00047202 */ /* 0x002fc60000000f00 */
[----:B------:R-:W3:Y:S04]  /*99960*/  LDL.LU R10, [R1+0x2cac] ;  /* 0x002cac00010a7983 */ /* 0x000ee80000300800 */
[----:B------:R-:W3:Y:S01]  /*99970*/  LDL.LU R17, [R1+0x2ca0] ;  /* 0x002ca00001117983 */ /* 0x000ee20000300800 */
[----:B------:R-:W-:Y:S01]  /*99980*/  IMAD.MOV.U32 R5, RZ, RZ, R11 ;  /* 0x000000ffff057224 */ /* 0x000fe200078e000b */
[----:B--2---:R-:W-:Y:S02]  /*99990*/  IADD3 R7, P0, R7, UR16, RZ ;  /* 0x0000001007077c10 */ /* 0x004fe4000ff1e0ff */
[----:B----4-:R-:W2:Y:S01]  /*999a0*/  LDL.LU R11, [R1+0x2ca8] ;  /* 0x002ca800010b7983 */ /* 0x010ea20000300800 */
[----:B------:R-:W-:-:S03]  /*999b0*/  IADD3 R12, P2, R12, UR16, RZ ;  /* 0x000000100c0c7c10 */ /* 0x000fc6000ff5e0ff */
[----:B------:R1:W-:Y:S01]  /*999c0*/  LDGSTS.E [R3+0x16980], desc[UR14][R4.64], P1 ;  /* 0x1698000004037fae */ /* 0x0003e2000892184e */
[----:B------:R-:W-:Y:S02]  /*999d0*/  IADD3.X R9, R9, UR7, RZ, P0, !PT ;  /* 0x0000000709097c10 */ /* 0x000fe400087fe4ff */
[----:B-1----:R-:W-:Y:S01]  /*999e0*/  MOV R4, R6 ;  /* 0x0000000600047202 */ /* 0x002fe20000000f00 */
[----:B------:R-:W-:Y:S02]  /*999f0*/  IMAD.MOV.U32 R5, RZ, RZ, R8 ;  /* 0x000000ffff057224 */ /* 0x000fe400078e0008 */
[----:B------:R-:W4:Y:S04]  /*99a00*/  LDL.LU R8, [R1+0x2cb4] ;  /* 0x002cb40001087983 */ /* 0x000f280000300800 */
[----:B------:R-:W4:Y:S04]  /*99a10*/  LDL.LU R6, [R1+0x2cbc] ;  /* 0x002cbc0001067983 */ /* 0x000f280000300800 */
[----:B------:R-:W-:Y:S04]  /*99a20*/  STL [R1+0x2bcc], R7 ;  /* 0x002bcc0701007387 */ /* 0x000fe80000100800 */
[----:B------:R1:W-:Y:S04]  /*99a30*/  LDGSTS.E [R3+0x16a00], desc[UR14][R4.64], P1 ;  /* 0x16a0000004037fae */ /* 0x0003e8000892184e */
[----:B------:R1:W-:Y:S04]  /*99a40*/  STL [R1+0x2bc8], R9 ;  /* 0x002bc80901007387 */ /* 0x0003e80000100800 */
[----:B------:R1:W-:Y:S02]  /*99a50*/  STL [R1+0x2bd4], R12 ;  /* 0x002bd40c01007387 */ /* 0x0003e40000100800 */
[----:B-1----:R-:W-:-:S02]  /*99a60*/  IMAD.MOV.U32 R5, RZ, RZ, R9 ;  /* 0x000000ffff057224 */ /* 0x002fc400078e0009 */
[----:B------:R-:W4:Y:S01]  /*99a70*/  LDL.LU R9, [R1+0x2cb0] ;  /* 0x002cb00001097983 */ /* 0x000f220000300800 */
[----:B------:R-:W-:Y:S02]  /*99a80*/  IADD3.X R14, R14, UR7, RZ, P2, !PT ;  /* 0x000000070e0e7c10 */ /* 0x000fe400097fe4ff */
[----:B------:R-:W-:-:S03]  /*99a90*/  MOV R4, R7 ;  /* 0x0000000700047202 */ /* 0x000fc60000000f00 */
[----:B------:R1:W-:Y:S04]  /*99aa0*/  STL [R1+0x2bd0], R14 ;  /* 0x002bd00e01007387 */ /* 0x0003e80000100800 */
[----:B------:R-:W4:Y:S04]  /*99ab0*/  LDL.LU R7, [R1+0x2cb8] ;  /* 0x002cb80001077983 */ /* 0x000f280000300800 */
[----:B------:R1:W-:Y:S02]  /*99ac0*/  LDGSTS.E [R3+0x16a80], desc[UR14][R4.64], P1 ;  /* 0x16a8000004037fae */ /* 0x0003e4000892184e */
[----:B-1----:R-:W-:Y:S01]  /*99ad0*/  MOV R4, R12 ;  /* 0x0000000c00047202 */ /* 0x002fe20000000f00 */
[----:B------:R-:W-:Y:S01]  /*99ae0*/  IMAD.MOV.U32 R5, RZ, RZ, R14 ;  /* 0x000000ffff057224 */ /* 0x000fe200078e000e */
[----:B------:R-:W4:Y:S04]  /*99af0*/  LDL.LU R12, [R1+0x2cc4] ;  /* 0x002cc400010c7983 */ /* 0x000f280000300800 */
[----:B------:R-:W4:Y:S04]  /*99b00*/  LDL.LU R14, [R1+0x2ccc] ;  /* 0x002ccc00010e7983 */ /* 0x000f280000300800 */
[----:B------:R1:W-:Y:S01]  /*99b10*/  LDGSTS.E [R3+0x16b00], desc[UR14][R4.64], P1 ;  /* 0x16b0000004037fae */ /* 0x0003e2000892184e */
[----:B---3--:R-:W-:-:S05]  /*99b20*/  IADD3 R2, P0, R2, UR16, RZ ;  /* 0x0000001002027c10 */ /* 0x008fca000ff1e0ff */
[----:B------:R-:W-:Y:S01]  /*99b30*/  STL [R1+0x2bdc], R2 ;  /* 0x002bdc0201007387 */ /* 0x000fe20000100800 */
[----:B-1----:R-:W-:Y:S02]  /*99b40*/  MOV R4, R2 ;  /* 0x0000000200047202 */ /* 0x002fe40000000f00 */
[----:B------:R-:W-:-:S05]  /*99b50*/  IADD3.X R13, R13, UR7, RZ, P0, !PT ;  /* 0x000000070d0d7c10 */ /* 0x000fca00087fe4ff */
[----:B------:R1:W-:Y:S01]  /*99b60*/  STL [R1+0x2bd8], R13 ;  /* 0x002bd80d01007387 */ /* 0x0003e20000100800 */
[----:B------:R-:W-:-:S05]  /*99b70*/  IMAD.MOV.U32 R5, RZ, RZ, R13 ;  /* 0x000000ffff057224 */ /* 0x000fca00078e000d */
[----:B------:R3:W-:Y:S04]  /*99b80*/  LDGSTS.E [R3+0x16b80], desc[UR14][R4.64], P1 ;  /* 0x16b8000004037fae */ /* 0x0007e8000892184e */
[----:B-1----:R-:W3:Y:S04]  /*99b90*/  LDL.LU R13, [R1+0x2cc0] ;  /* 0x002cc000010d7983 */ /* 0x002ee80000300800 */
[----:B------:R-:W3:Y:S01]  /*99ba0*/  LDL.LU R15, [R1+0x2cc8] ;  /* 0x002cc800010f7983 */ /* 0x000ee20000300800 */
[----:B------:R-:W-:-:S03]  /*99bb0*/  IADD3 R16, P1, R16, UR16, RZ ;  /* 0x0000001010107c10 */ /* 0x000fc6000ff3e0ff */
[----:B------:R-:W3:Y:S04]  /*99bc0*/  LDL.LU R20, [R1+0x2cd4] ;  /* 0x002cd40001147983 */ /* 0x000ee80000300800 */
[----:B------:R-:W3:Y:S04]  /*99bd0*/  LDL.LU R2, [R1+0x2cdc] ;  /* 0x002cdc0001027983 */ /* 0x000ee80000300800 */
[----:B------:R-:W-:Y:S01]  /*99be0*/  STL [R1+0x2ca4], R16 ;  /* 0x002ca41001007387 */ /* 0x000fe20000100800 */
[----:B------:R-:W-:Y:S02]  /*99bf0*/  IADD3 R10, P2, R10, UR16, RZ ;  /* 0x000000100a0a7c10 */ /* 0x000fe4000ff5e0ff */
[----:B------:R-:W-:-:S05]  /*99c00*/  IADD3.X R17, R17, UR7, RZ, P1, !PT ;  /* 0x0000000711117c10 */ /* 0x000fca0008ffe4ff */
[----:B------:R-:W-:Y:S01]  /*99c10*/  STL [R1+0x2ca0], R17 ;  /* 0x002ca01101007387 */ /* 0x000fe20000100800 */
[----:B--2---:R-:W-:-:S03]  /*99c20*/  IADD3.X R11, R11, UR7, RZ, P2, !PT ;  /* 0x000000070b0b7c10 */ /* 0x004fc600097fe4ff */
[----:B------:R-:W-:Y:S04]  /*99c30*/  STL [R1+0x2cac], R10 ;  /* 0x002cac0a01007387 */ /* 0x000fe80000100800 */
[----:B------:R-:W2:Y:S04]  /*99c40*/  LDL.LU R21, [R1+0x2cd0] ;  /* 0x002cd00001157983 */ /* 0x000ea80000300800 */
[----:B------:R-:W-:Y:S04]  /*99c50*/  STL [R1+0x2ca8], R11 ;  /* 0x002ca80b01007387 */ /* 0x000fe80000100800 */
[----:B------:R-:W2:Y:S01]  /*99c60*/  LDL.LU R22, [R1+0x2cd8] ;  /* 0x002cd80001167983 */ /* 0x000ea20000300800 */
[----:B----4-:R-:W-:-:S02]  /*99c70*/  IADD3 R8, P1, R8, UR16, RZ ;  /* 0x0000001008087c10 */ /* 0x010fc4000ff3e0ff */
[----:B------:R-:W-:-:S03]  /*99c80*/  IADD3 R6, P2, R6, UR16, RZ ;  /* 0x0000001006067c10 */ /* 0x000fc6000ff5e0ff */
[----:B------:R-:W-:Y:S01]  /*99c90*/  STL [R1+0x2cb4], R8 ;  /* 0x002cb40801007387 */ /* 0x000fe20000100800 */
[----:B------:R-:W-:-:S05]  /*99ca0*/  IADD3.X R9, R9, UR7, RZ, P1, !PT ;  /* 0x0000000709097c10 */ /* 0x000fca0008ffe4ff */
[----:B------:R-:W-:Y:S04]  /*99cb0*/  STL [R1+0x2cb0], R9 ;  /* 0x002cb00901007387 */ /* 0x000fe80000100800 */
[----:B------:R-:W-:Y:S04]  /*99cc0*/  STL [R1+0x2cbc], R6 ;  /* 0x002cbc0601007387 */ /* 0x000fe80000100800 */
[----:B------:R-:W4:Y:S01]  /*99cd0*/  LDL.LU.64 R26, [R1+0x1920] ;  /* 0x00192000011a7983 */ /* 0x000f220000300a00 */
[----:B------:R-:W-:-:S04]  /*99ce0*/  UISETP.GT.AND UP1, UPT, UR18, 0x5e, UPT ;  /* 0x0000005e1200788c */ /* 0x000fc8000bf24270 */
[----:B------:R-:W-:-:S04]  /*99cf0*/  USEL UR12, URZ, 0x4, !UP1 ;  /* 0x000000043f0c7887 */ /* 0x000fc8000c800000 */
[----:B------:R-:W-:-:S06]  /*99d00*/  USEL UR12, UR12, URZ, !UP0 ;  /* 0x0000003f0c0c7287 */ /* 0x000fcc000c000000 */
[----:B------:R-:W-:Y:S01]  /*99d10*/  ISETP.NE.U32.AND P0, PT, RZ, UR12, PT ;  /* 0x0000000cff007c0c */ /* 0x000fe2000bf05070 */
[----:B---3--:R-:W-:Y:S01]  /*99d20*/  IMAD.MOV.U32 R5, RZ, RZ, R17 ;  /* 0x000000ffff057224 */ /* 0x008fe200078e0011 */
[----:B------:R-:W-:Y:S02]  /*99d30*/  MOV R4, R16 ;  /* 0x0000001000047202 */ /* 0x000fe40000000f00 */
[----:B------:R-:W-:-:S09]  /*99d40*/  IADD3.X R7, R7, UR7, RZ, P2, !PT ;  /* 0x0000000707077c10 */ /* 0x000fd200097fe4ff */
[----:B------:R1:W-:Y:S02]  /*99d50*/  LDGSTS.E [R3+0x17800], desc[UR14][R4.64], P0 ;  /* 0x1780000004037fae */ /* 0x0003e4000812184e */
[----:B-1----:R-:W-:Y:S01]  /*99d60*/  MOV R4, R10 ;  /* 0x0000000a00047202 */ /* 0x002fe20000000f00 */
[----:B------:R-:W-:-:S05]  /*99d70*/  IMAD.MOV.U32 R5, RZ, RZ, R11 ;  /* 0x000000ffff057224 */ /* 0x000fca00078e000b */
[----:B------:R1:W-:Y:S04]  /*99d80*/  LDGSTS.E [R3+0x17880], desc[UR14][R4.64], P0 ;  /* 0x1788000004037fae */ /* 0x0003e8000812184e */
[----:B------:R3:W-:Y:S01]  /*99d90*/  STL [R1+0x2cb8], R7 ;  /* 0x002cb80701007387 */ /* 0x0007e20000100800 */
[----:B-1----:R-:W-:Y:S01]  /*99da0*/  MOV R4, R8 ;  /* 0x0000000800047202 */ /* 0x002fe20000000f00 */
[----:B------:R-:W-:-:S05]  /*99db0*/  IMAD.MOV.U32 R5, RZ, RZ, R9 ;  /* 0x000000ffff057224 */ /* 0x000fca00078e0009 */
[----:B------:R1:W-:Y:S01]  /*99dc0*/  LDGSTS.E [R3+0x17900], desc[UR14][R4.64], P0 ;  /* 0x1790000004037fae */ /* 0x0003e2000812184e */
[----:B------:R-:W-:Y:S02]  /*99dd0*/  IADD3 R12, P1, R12, UR16, RZ ;  /* 0x000000100c0c7c10 */ /* 0x000fe4000ff3e0ff */
[----:B-1----:R-:W-:Y:S01]  /*99de0*/  MOV R4, R6 ;  /* 0x0000000600047202 */ /* 0x002fe20000000f00 */
[----:B------:R-:W-:Y:S02]  /*99df0*/  IMAD.MOV.U32 R5, RZ, RZ, R7 ;  /* 0x000000ffff057224 */ /* 0x000fe400078e0007 */
[----:B---3--:R-:W3:Y:S04]  /*99e00*/  LDL.LU.64 R6, [R1+0x1918] ;  /* 0x0019180001067983 */ /* 0x008ee80000300a00 */
[----:B------:R-:W3:Y:S01]  /*99e10*/  LDL.LU.64 R8, [R1+0x1910] ;  /* 0x0019100001087983 */ /* 0x000ee20000300a00 */
[----:B------:R-:W-:-:S03]  /*99e20*/  IADD3 R14, P2, R14, UR16, RZ ;  /* 0x000000100e0e7c10 */ /* 0x000fc6000ff5e0ff */
[----:B------:R-:W3:Y:S04]  /*99e30*/  LDL.LU.64 R10, [R1+0x1908] ;  /* 0x00190800010a7983 */ /* 0x000ee80000300a00 */
[----:B------:R1:W-:Y:S04]  /*99e40*/  LDGSTS.E [R3+0x17980], desc[UR14][R4.64], P0 ;  /* 0x1798000004037fae */ /* 0x0003e8000812184e */
[----:B------:R-:W-:Y:S01]  /*99e50*/  STL [R1+0x2cc4], R12 ;  /* 0x002cc40c01007387 */ /* 0x000fe20000100800 */
[----:B-1----:R-:W-:Y:S02]  /*99e60*/  MOV R4, R12 ;  /* 0x0000000c00047202 */ /* 0x002fe40000000f00 */
[----:B------:R-:W-:-:S02]  /*99e70*/  IADD3.X R13, R13, UR7, RZ, P1, !PT ;  /* 0x000000070d0d7c10 */ /* 0x000fc40008ffe4ff */
[----:B------:R-:W-:-:S03]  /*99e80*/  IADD3.X R15, R15, UR7, RZ, P2, !PT ;  /* 0x000000070f0f7c10 */ /* 0x000fc600097fe4ff */
[----:B------:R1:W-:Y:S01]  /*99e90*/  STL [R1+0x2cc0], R13 ;  /* 0x002cc00d01007387 */ /* 0x0003e20000100800 */
[----:B------:R-:W-:-:S03]  /*99ea0*/  IMAD.MOV.U32 R5, RZ, RZ, R13 ;  /* 0x000000ffff057224 */ /* 0x000fc600078e000d */
[----:B------:R-:W-:Y:S04]  /*99eb0*/  STL [R1+0x2ccc], R14 ;  /* 0x002ccc0e01007387 */ /* 0x000fe80000100800 */
[----:B------:R1:W-:Y:S04]  /*99ec0*/  LDGSTS.E [R3+0x17a00], desc[UR14][R4.64], P0 ;  /* 0x17a0000004037fae */ /* 0x0003e8000812184e */
[----:B-1----:R-:W3:Y:S04]  /*99ed0*/  LDL.LU.64 R12, [R1+0x1900] ;  /* 0x00190000010c7983 */ /* 0x002ee80000300a00 */
[----:B------:R1:W-:Y:S01]  /*99ee0*/  STL [R1+0x2cc8], R15 ;  /* 0x002cc80f01007387 */ /* 0x0003e20000100800 */
[----:B------:R-:W-:Y:S01]  /*99ef0*/  MOV R4, R14 ;  /* 0x0000000e00047202 */ /* 0x000fe20000000f00 */
[----:B------:R-:W-:Y:S01]  /*99f00*/  IMAD.MOV.U32 R5, RZ, RZ, R15 ;  /* 0x000000ffff057224 */ /* 0x000fe200078e000f */
[----:B------:R-:W-:Y:S01]  /*99f10*/  IADD3 R20, P1, R20, UR16, RZ ;  /* 0x0000001014147c10 */ /* 0x000fe2000ff3e0ff */
[----:B-1----:R-:W3:Y:S04]  /*99f20*/  LDL.LU.64 R14, [R1+0x18f8] ;  /* 0x0018f800010e7983 */ /* 0x002ee80000300a00 */
[----:B------:R-:W3:Y:S01]  /*99f30*/  LDL.LU.64 R16, [R1+0x18f0] ;  /* 0x0018f00001107983 */ /* 0x000ee20000300a00 */
[----:B------:R-:W-:-:S02]  /*99f40*/  IADD3 R2, P2, R2, UR16, RZ ;  /* 0x0000001002027c10 */ /* 0x000fc4000ff5e0ff */
[----:B--2---:R-:W-:Y:S01]  /*99f50*/  IADD3.X R21, R21, UR7, RZ, P1, !PT ;  /* 0x0000000715157c10 */ /* 0x004fe20008ffe4ff */
[----:B------:R-:W2:Y:S04]  /*99f60*/  LDL.LU.64 R18, [R1+0x18e8] ;  /* 0x0018e80001127983 */ /* 0x000ea80000300a00 */
[----:B------:R1:W-:Y:S04]  /*99f70*/  LDGSTS.E [R3+0x17a80], desc[UR14][R4.64], P0 ;  /* 0x17a8000004037fae */ /* 0x0003e8000812184e */
[----:B------:R-:W-:Y:S01]  /*99f80*/  STL [R1+0x2cd4], R20 ;  /* 0x002cd41401007387 */ /* 0x000fe20000100800 */
[----:B------:R-:W-:-:S03]  /*99f90*/  IADD3.X R22, R22, UR7, RZ, P2, !PT ;  /* 0x0000000716167c10 */ /* 0x000fc600097fe4ff */
[----:B------:R1:W-:Y:S02]  /*99fa0*/  STL [R1+0x2cd0], R21 ;  /* 0x002cd01501007387 */ /* 0x0003e40000100800 */
[----:B-1----:R-:W-:Y:S01]  /*99fb0*/  MOV R4, R20 ;  /* 0x0000001400047202 */ /* 0x002fe20000000f00 */
[----:B------:R-:W-:Y:S01]  /*99fc0*/  IMAD.MOV.U32 R5, RZ, RZ, R21 ;  /* 0x000000ffff057224 */ /* 0x000fe200078e0015 */
[----:B------:R-:W-:Y:S04]  /*99fd0*/  STL [R1+0x2cdc], R2 ;  /* 0x002cdc0201007387 */ /* 0x000fe80000100800 */
[----:B------:R-:W2:Y:S04]  /*99fe0*/  LDL.LU.64 R20, [R1+0x1820] ;  /* 0x0018200001147983 */ /* 0x000ea80000300a00 */
[----:B------:R1:W-:Y:S04]  /*99ff0*/  LDGSTS.E [R3+0x17b00], desc[UR14][R4.64], P0 ;  /* 0x17b0000004037fae */ /* 0x0003e8000812184e */
[----:B------:R1:W-:Y:S02]  /*9a000*/  STL [R1+0x2cd8], R22 ;  /* 0x002cd81601007387 */ /* 0x0003e40000100800 */
[----:B-1----:R-:W-:Y:S01]  /*9a010*/  MOV R4, R2 ;  /* 0x0000000200047202 */ /* 0x002fe20000000f00 */
[----:B------:R-:W-:-:S02]  /*9a020*/  IMAD.MOV.U32 R5, RZ, RZ, R22 ;  /* 0x000000ffff057224 */ /* 0x000fc400078e0016 */
[----:B------:R-:W2:Y:S04]  /*9a030*/  LDL.LU.64 R22, [R1+0x1818] ;  /* 0x0018180001167983 */ /* 0x000ea80000300a00 */
[----:B------:R1:W-:Y:S01]  /*9a040*/  LDGSTS.E [R3+0x17b80], desc[UR14][R4.64], P0 ;  /* 0x17b8000004037fae */ /* 0x0003e2000812184e */
[----:B----4-:R-:W-:-:S03]  /*9a050*/  IADD3 R2, P0, R26, UR16, RZ ;  /* 0x000000101a027c10 */ /* 0x010fc6000ff1e0ff */
[----:B------:R-:W4:Y:S01]  /*9a060*/  LDL.LU.64 R24, [R1+0x1810] ;  /* 0x0018100001187983 */ /* 0x000f220000300a00 */
[----:B-1----:R-:W-:-:S03]  /*9a070*/  IADD3.X R4, R27, UR7, RZ, P0, !PT ;  /* 0x000000071b047c10 */ /* 0x002fc600087fe4ff */
        /* <DEDUP_REMOVED lines=153> */
[----:B------:R-:W-:Y:S01]  /*9aa10*/  IADD3 R213, P0, R60, UR16, RZ ;  /* 0x000000103cd57c10 */ /* 0x000fe2000ff1e0ff */
[----:B------:R-:W-:Y:S01]  /*9aa20*/  IMAD.MOV.U32 R163, RZ, RZ, R4 ;  /* 0x000000ffffa37224 */ /* 0x000fe200078e0004 */
[----:B------:R-:W-:Y:S02]  /*9aa30*/  MOV R162, R2 ;  /* 0x0000000200a27202 */ /* 0x000fe40000000f00 */
[----:B------:R-:W-:Y:S02]  /*9aa40*/  IADD3.X R214, R61, UR7, RZ, P0, !PT ;  /* 0x000000073dd67c10 */ /* 0x000fe400087fe4ff */
[----:B------:R-:W-:Y:S01]  /*9aa50*/  IADD3 R215, P0, R58, UR16, RZ ;  /* 0x000000103ad77c10 */ /* 0x000fe2000ff1e0ff */
[----:B------:R-:W-:Y:S01]  /*9aa60*/  IMAD.MOV.U32 R161, RZ, RZ, R6 ;  /* 0x000000ffffa17224 */ /* 0x000fe200078e0006 */
[----:B------:R-:W-:Y:S01]  /*9aa70*/  MOV R160, R5 ;  /* 0x0000000500a07202 */ /* 0x000fe20000000f00 */
[----:B------:R-:W-:Y:S01]  /*9aa80*/  IMAD.MOV.U32 R159, RZ, RZ, R8 ;  /* 0x000000ffff9f7224 */ /* 0x000fe200078e0008 */
[----:B------:R-:W-:Y:S01]  /*9aa90*/  MOV R158, R7 ;  /* 0x00000007009e7202 */ /* 0x000fe20000000f00 */
[----:B------:R-:W-:Y:S01]  /*9aaa0*/  IMAD.MOV.U32 R157, RZ, RZ, R10 ;  /* 0x000000ffff9d7224 */ /* 0x000fe200078e000a */
[----:B------:R-:W-:Y:S01]  /*9aab0*/  IADD3.X R216, R59, UR7, RZ, P0, !PT ;  /* 0x000000073bd87c10 */ /* 0x000fe200087fe4ff */
[----:B------:R-:W-:Y:S01]  /*9aac0*/  IMAD.MOV.U32 R155, RZ, RZ, R12 ;  /* 0x000000ffff9b7224 */ /* 0x000fe200078e000c */
[----:B------:R-:W-:Y:S01]  /*9aad0*/  MOV R156, R9 ;  /* 0x00000009009c7202 */ /* 0x000fe20000000f00 */
[----:B------:R1:W-:Y:S01]  /*9aae0*/  STL.64 [R1+0x1920], R162 ;  /* 0x001920a201007387 */ /* 0x0003e20000100a00 */
[----:B------:R-:W-:Y:S01]  /*9aaf0*/  IADD3 R217, P0, R56, UR16, RZ ;  /* 0x0000001038d97c10 */ /* 0x000fe2000ff1e0ff */
[----:B------:R-:W-:Y:S01]  /*9ab00*/  IMAD.MOV.U32 R153, RZ, RZ, R14 ;  /* 0x000000ffff997224 */ /* 0x000fe200078e000e */
[----:B------:R-:W-:Y:S01]  /*9ab10*/  MOV R154, R11 ;  /* 0x0000000b009a7202 */ /* 0x000fe20000000f00 */
[----:B------:R1:W-:Y:S01]  /*9ab20*/  STL.64 [R1+0x1918], R160 ;  /* 0x001918a001007387 */ /* 0x0003e20000100a00 */
[----:B------:R-:W-:Y:S01]  /*9ab30*/  MOV R152, R13 ;  /* 0x0000000d00987202 */ /* 0x000fe20000000f00 */
[----:B------:R-:W-:Y:S01]  /*9ab40*/  IMAD.MOV.U32 R151, RZ, RZ, R16 ;  /* 0x000000ffff977224 */ /* 0x000fe200078e0010 */
[----:B------:R-:W-:Y:S01]  /*9ab50*/  MOV R150, R15 ;  /* 0x0000000f00967202 */ /* 0x000fe20000000f00 */
[----:B------:R1:W-:Y:S01]  /*9ab60*/  STL.64 [R1+0x1910], R158 ;  /* 0x0019109e01007387 */ /* 0x0003e20000100a00 */
[----:B------:R-:W-:Y:S01]  /*9ab70*/  MOV R148, R17 ;  /* 0x0000001100947202 */ /* 0x000fe20000000f00 */
[----:B------:R-:W-:Y:S01]  /*9ab80*/  IMAD.MOV.U32 R149, RZ, RZ, R18 ;  /* 0x000000ffff957224 */ /* 0x000fe200078e0012 */
[----:B------:R-:W-:Y:S01]  /*9ab90*/  IADD3.X R218, R57, UR7, RZ, P0, !PT ;  /* 0x0000000739da7c10 */ /* 0x000fe200087fe4ff */
[----:B------:R1:W-:Y:S01]  /*9aba0*/  STL.64 [R1+0x1908], R156 ;  /* 0x0019089c01007387 */ /* 0x0003e20000100a00 */
[----:B------:R-:W-:Y:S01]  /*9abb0*/  MOV R118, R19 ;  /* 0x0000001300767202 */ /* 0x000fe20000000f00 */
[----:B------:R-:W-:Y:S01]  /*9abc0*/  IMAD.MOV.U32 R119, RZ, RZ, R20 ;  /* 0x000000ffff777224 */ /* 0x000fe200078e0014 */
[----:B---3--:R-:W-:Y:S01]  /*9abd0*/  IADD3 R219, P0, R54, UR16, RZ ;  /* 0x0000001036db7c10 */ /* 0x008fe2000ff1e0ff */
[----:B------:R3:W-:Y:S01]  /*9abe0*/  STL.64 [R1+0x1900], R154 ;  /* 0x0019009a01007387 */ /* 0x0007e20000100a00 */
[----:B------:R-:W-:Y:S01]  /*9abf0*/  MOV R116, R21 ;  /* 0x0000001500747202 */ /* 0x000fe20000000f00 */
[----:B------:R-:W-:Y:S01]  /*9ac00*/  IMAD.MOV.U32 R117, RZ, RZ, R22 ;  /* 0x000000ffff757224 */ /* 0x000fe200078e0016 */
[----:B------:R-:W-:Y:S01]  /*9ac10*/  MOV R114, R23 ;  /* 0x0000001700727202 */ /* 0x000fe20000000f00 */
[----:B------:R3:W-:Y:S01]  /*9ac20*/  STL.64 [R1+0x18f8], R152 ;  /* 0x0018f89801007387 */ /* 0x0007e20000100a00 */
[----:B------:R-:W-:Y:S01]  /*9ac30*/  IMAD.MOV.U32 R115, RZ, RZ, R24 ;  /* 0x000000ffff737224 */ /* 0x000fe200078e0018 */
[----:B------:R-:W-:Y:S01]  /*9ac40*/  MOV R112, R25 ;  /* 0x0000001900707202 */ /* 0x000fe20000000f00 */
[----:B------:R-:W-:Y:S01]  /*9ac50*/  IMAD.MOV.U32 R113, RZ, RZ, R26 ;  /* 0x000000ffff717224 */ /* 0x000fe200078e001a */
[----:B------:R3:W-:Y:S01]  /*9ac60*/  STL.64 [R1+0x18f0], R150 ;  /* 0x0018f09601007387 */ /* 0x0007e20000100a00 */
[----:B------:R-:W-:Y:S01]  /*9ac70*/  MOV R110, R27 ;  /* 0x0000001b006e7202 */ /* 0x000fe20000000f00 */
[----:B------:R-:W-:Y:S01]  /*9ac80*/  IMAD.MOV.U32 R111, RZ, RZ, R28 ;  /* 0x000000ffff6f7224 */ /* 0x000fe200078e001c */
[----:B------:R-:W-:Y:S01]  /*9ac90*/  IADD3.X R220, R55, UR7, RZ, P0, !PT ;  /* 0x0000000737dc7c10 */ /* 0x000fe200087fe4ff */
[----:B------:R3:W-:Y:S01]  /*9aca0*/  STL.64 [R1+0x18e8], R148 ;  /* 0x0018e89401007387 */ /* 0x0007e20000100a00 */
[----:B------:R-:W-:Y:S01]  /*9acb0*/  IMAD.MOV.U32 R109, RZ, RZ, R30 ;  /* 0x000000ffff6d7224 */ /* 0x000fe200078e001e */
[----:B------:R-:W-:-:S02]  /*9acc0*/  MOV R108, R29 ;  /* 0x0000001d006c7202 */ /* 0x000fc40000000f00 */
[----:B------:R3:W-:Y:S01]  /*9acd0*/  STL.64 [R1+0x1820], R118 ;  /* 0x0018207601007387 */ /* 0x0007e20000100a00 */
[----:B------:R-:W-:Y:S01]  /*9ace0*/  MOV R30, R31 ;  /* 0x0000001f001e7202 */ /* 0x000fe20000000f00 */
[----:B------:R-:W-:Y:S01]  /*9acf0*/  IMAD.MOV.U32 R31, RZ, RZ, R32 ;  /* 0x000000ffff1f7224 */ /* 0x000fe200078e0020 */
[----:B----4-:R-:W-:Y:S01]  /*9ad00*/  IADD3 R221, P0, R52, UR16, RZ ;  /* 0x0000001034dd7c10 */ /* 0x010fe2000ff1e0ff */
        /* <DEDUP_REMOVED lines=18> */
[----:B------:R-:W-:-:S02]  /*9ae30*/  IMAD.MOV.U32 R19, RZ, RZ, R128 ;  /* 0x000000ffff137224 */ /* 0x000fc400078e0080 */
[----:B------:R-:W-:Y:S01]  /*9ae40*/  STL.64 [R1+0x17f0], R30 ;  /* 0x0017f01e01007387 */ /* 0x000fe20000100a00 */
[----:B------:R-:W-:Y:S01]  /*9ae50*/  MOV R16, R129 ;  /* 0x0000008100107202 */ /* 0x000fe20000000f00 */
[----:B------:R-:W-:Y:S02]  /*9ae60*/  IMAD.MOV.U32 R17, RZ, RZ, R130 ;  /* 0x000000ffff117224 */ /* 0x000fe400078e0082 */
[----:B------:R-:W-:Y:S01]  /*9ae70*/  STL.64 [R1+0x17e8], R28 ;  /* 0x0017e81c01007387 */ /* 0x000fe20000100a00 */
[----:B------:R-:W-:Y:S01]  /*9ae80*/  MOV R14, R131 ;  /* 0x00000083000e7202 */ /* 0x000fe20000000f00 */
[----:B------:R-:W-:Y:S02]  /*9ae90*/  IMAD.MOV.U32 R15, RZ, RZ, R132 ;  /* 0x000000ffff0f7224 */ /* 0x000fe400078e0084 */
[----:B------:R-:W-:Y:S01]  /*9aea0*/  STL.64 [R1+0x1720], R26 ;  /* 0x0017201a01007387 */ /* 0x000fe20000100a00 */
[----:B------:R-:W-:Y:S01]  /*9aeb0*/  IADD3.X R232, R51, UR7, RZ, P0, !PT ;  /* 0x0000000733e87c10 */ /* 0x000fe200087fe4ff */
[----:B------:R-:W-:Y:S01]  /*9aec0*/  IMAD.MOV.U32 R13, RZ, RZ, R134 ;  /* 0x000000ffff0d7224 */ /* 0x000fe200078e0086 */
[----:B------:R-:W-:Y:S01]  /*9aed0*/  MOV R12, R133 ;  /* 0x00000085000c7202 */ /* 0x000fe20000000f00 */
[----:B------:R-:W-:Y:S01]  /*9aee0*/  STL.64 [R1+0x1718], R24 ;  /* 0x0017181801007387 */ /* 0x000fe20000100a00 */
[----:B------:R-:W-:Y:S01]  /*9aef0*/  IADD3 R233, P0, R48, UR16, RZ ;  /* 0x0000001030e97c10 */ /* 0x000fe2000ff1e0ff */
[----:B------:R-:W-:Y:S01]  /*9af00*/  IMAD.MOV.U32 R11, RZ, RZ, R136 ;  /* 0x000000ffff0b7224 */ /* 0x000fe200078e0088 */
[----:B------:R-:W-:Y:S01]  /*9af10*/  MOV R10, R135 ;  /* 0x00000087000a7202 */ /* 0x000fe20000000f00 */
[----:B------:R-:W-:Y:S01]  /*9af20*/  STL.64 [R1+0x1710], R22 ;  /* 0x0017101601007387 */ /* 0x000fe20000100a00 */
        /* <DEDUP_REMOVED lines=10> */
[----:B------:R-:W-:Y:S01]  /*9afd0*/  UISETP.GT.AND UP2, UPT, UR18, 0x62, UPT ;  /* 0x000000621200788c */ /* 0x000fe2000bf44270 */
[----:B------:R-:W-:Y:S01]  /*9afe0*/  MOV R106, R143 ;  /* 0x0000008f006a7202 */ /* 0x000fe20000000f00 */
[----:B------:R-:W-:Y:S01]  /*9aff0*/  STL.64 [R1+0x16f0], R14 ;  /* 0x0016f00e01007387 */ /* 0x000fe20000100a00 */
[----:B------:R-:W-:Y:S01]  /*9b000*/  IMAD.MOV.U32 R107, RZ, RZ, R144 ;  /* 0x000000ffff6b7224 */ /* 0x000fe200078e0090 */
[----:B------:R-:W-:Y:S01]  /*9b010*/  IADD3 R235, P0, R46, UR16, RZ ;  /* 0x000000102eeb7c10 */ /* 0x000fe2000ff1e0ff */
[----:B------:R-:W-:Y:S01]  /*9b020*/  IMAD.MOV.U32 R105, RZ, RZ, R146 ;  /* 0x000000ffff697224 */ /* 0x000fe200078e0092 */
[----:B------:R-:W-:Y:S01]  /*9b030*/  STL.64 [R1+0x16e8], R12 ;  /* 0x0016e80c01007387 */ /* 0x000fe20000100a00 */
[----:B------:R-:W-:Y:S01]  /*9b040*/  MOV R104, R145 ;  /* 0x0000009100687202 */ /* 0x000fe20000000f00 */
[----:B------:R-:W-:Y:S01]  /*9b050*/  IMAD.MOV.U32 R103, RZ, RZ, R168 ;  /* 0x000000ffff677224 */ /* 0x000fe200078e00a8 */
[----:B------:R-:W-:Y:S01]  /*9b060*/  MOV R102, R147 ;  /* 0x0000009300667202 */ /* 0x000fe20000000f00 */
[----:B------:R-:W-:Y:S01]  /*9b070*/  STL.64 [R1+0x1620], R10 ;  /* 0x0016200a01007387 */ /* 0x000fe20000100a00 */
[----:B------:R-:W-:Y:S01]  /*9b080*/  MOV R100, R169 ;  /* 0x000000a900647202 */ /* 0x000fe20000000f00 */
[----:B------:R-:W-:-:S02]  /*9b090*/  IMAD.MOV.U32 R101, RZ, RZ, R170 ;  /* 0x000000ffff657224 */ /* 0x000fc400078e00aa */
[----:B------:R-:W-:Y:S01]  /*9b0a0*/  STL.64 [R1+0x1618], R8 ;  /* 0x0016180801007387 */ /* 0x000fe20000100a00 */
[----:B------:R-:W-:Y:S01]  /*9b0b0*/  USEL UR12, URZ, 0x4, !UP2 ;  /* 0x000000043f0c7887 */ /* 0x000fe2000d000000 */
[----:B------:R-:W-:Y:S01]  /*9b0c0*/  MOV R98, R171 ;  /* 0x000000ab00627202 */ /* 0x000fe20000000f00 */
[----:B------:R-:W-:Y:S01]  /*9b0d0*/  IMAD.MOV.U32 R99, RZ, RZ, R172 ;  /* 0x000000ffff637224 */ /* 0x000fe200078e00ac */
[----:B------:R-:W-:Y:S01]  /*9b0e0*/  STL.64 [R1+0x1610], R6 ;  /* 0x0016100601007387 */ /* 0x000fe20000100a00 */
[----:B------:R-:W-:Y:S01]  /*9b0f0*/  IADD3.X R236, R47, UR7, RZ, P0, !PT ;  /* 0x000000072fec7c10 */ /* 0x000fe200087fe4ff */
[----:B------:R-:W-:Y:S01]  /*9b100*/  IMAD.MOV.U32 R97, RZ, RZ, R174 ;  /* 0x000000ffff617224 */ /* 0x000fe200078e00ae */
[----:B------:R-:W-:Y:S01]  /*9b110*/  MOV R96, R173 ;  /* 0x000000ad00607202 */ /* 0x000fe20000000f00 */
[----:B------:R4:W-:Y:S01]  /*9b120*/  STL.64 [R1+0x1608], R4 ;  /* 0x0016080401007387 */ /* 0x0009e20000100a00 */
[----:B------:R-:W-:Y:S01]  /*9b130*/  IADD3 R237, P0, R44, UR16, RZ ;  /* 0x000000102ced7c10 */ /* 0x000fe2000ff1e0ff */
[----:B------:R-:W-:Y:S01]  /*9b140*/  IMAD.MOV.U32 R95, RZ, RZ, R176 ;  /* 0x000000ffff5f7224 */ /* 0x000fe200078e00b0 */
[----:B------:R-:W-:Y:S01]  /*9b150*/  MOV R94, R175 ;  /* 0x000000af005e7202 */ /* 0x000fe20000000f00 */
[----:B------:R-:W-:Y:S01]  /*9b160*/  STL.64 [R1+0x1600], R106 ;  /* 0x0016006a01007387 */ /* 0x000fe20000100a00 */
[----:B------:R-:W-:Y:S01]  /*9b170*/  MOV R92, R177 ;  /* 0x000000b1005c7202 */ /* 0x000fe20000000f00 */
[----:B------:R-:W-:-:S02]  /*9b180*/  IMAD.MOV.U32 R93, RZ, RZ, R178 ;  /* 0x000000ffff5d7224 */ /* 0x000fc400078e00b2 */
[----:B------:R-:W-:Y:S01]  /*9b190*/  STL.64 [R1+0x15f8], R104 ;  /* 0x0015f86801007387 */ /* 0x000fe20000100a00 */
[----:B------:R-:W-:Y:S01]  /*9b1a0*/  UISETP.GT.AND UP6, UPT, UR18, 0x66, UPT ;  /* 0x000000661200788c */ /* 0x000fe2000bfc4270 */
[----:B------:R-:W-:Y:S01]  /*9b1b0*/  MOV R90, R179 ;  /* 0x000000b3005a7202 */ /* 0x000fe20000000f00 */
[----:B------:R-:W-:Y:S01]  /*9b1c0*/  IMAD.MOV.U32 R91, RZ, RZ, R180 ;  /* 0x000000ffff5b7224 */ /* 0x000fe200078e00b4 */
[----:B------:R-:W-:Y:S01]  /*9b1d0*/  STL.64 [R1+0x15f0], R102 ;  /* 0x0015f06601007387 */ /* 0x000fe20000100a00 */
[----:B------:R-:W-:Y:S01]  /*9b1e0*/  USEL UR12, UR12, URZ, !UP0 ;  /* 0x0000003f0c0c7287 */ /* 0x000fe2000c000000 */
[----:B------:R-:W-:Y:S01]  /*9b1f0*/  MOV R88, R181 ;  /* 0x000000b500587202 */ /* 0x000fe20000000f00 */
[----:B------:R-:W-:Y:S01]  /*9b200*/  IMAD.MOV.U32 R89, RZ, RZ, R182 ;  /* 0x000000ffff597224 */ /* 0x000fe200078e00b6 */
        /* <DEDUP_REMOVED lines=9> */
[----:B------:R-:W-:Y:S01]  /*9b2a0*/  USEL UR19, URZ, 0x4, !UP6 ;  /* 0x000000043f137887 */ /* 0x000fe2000f000000 */
[----:B------:R-:W-:Y:S01]  /*9b2b0*/  MOV R82, R187 ;  /* 0x000000bb00527202 */ /* 0x000fe20000000f00 */
[----:B------:R-:W-:Y:S01]  /*9b2c0*/  IMAD.MOV.U32 R83, RZ, RZ, R188 ;  /* 0x000000ffff537224 */ /* 0x000fe200078e00bc */
[----:B------:R-:W-:Y:S01]  /*9b2d0*/  STL.64 [R1+0x1390], R94 ;  /* 0x0013905e01007387 */ /* 0x000fe20000100a00 */
[----:B------:R-:W-:Y:S01]  /*9b2e0*/  MOV R80, R189 ;  /* 0x000000bd00507202 */ /* 0x000fe20000000f00 */
[----:B------:R-:W-:-:S02]  /*9b2f0*/  IMAD.MOV.U32 R81, RZ, RZ, R190 ;  /* 0x000000ffff517224 */ /* 0x000fc400078e00be */
[----:B------:R-:W-:Y:S01]  /*9b300*/  STL.64 [R1+0x1388], R92 ;  /* 0x0013885c01007387 */ /* 0x000fe20000100a00 */
[----:B------:R-:W-:Y:S01]  /*9b310*/  MOV R78, R191 ;  /* 0x000000bf004e7202 */ /* 0x000fe20000000f00 */
[----:B------:R-:W-:Y:S01]  /*9b320*/  IMAD.MOV.U32 R79, RZ, RZ, R196 ;  /* 0x000000ffff4f7224 */ /* 0x000fe200078e00c4 */
[----:B------:R-:W-:Y:S01]  /*9b330*/  ISETP.NE.U32.AND P6, PT, RZ, UR12, PT ;  /* 0x0000000cff007c0c */ /* 0x000fe2000bfc5070 */
[----:B------:R-:W-:Y:S01]  /*9b340*/  STL.64 [R1+0x1380], R90 ;  /* 0x0013805a01007387 */ /* 0x000fe20000100a00 */
[----:B------:R-:W-:Y:S01]  /*9b350*/  IADD3.X R240, R43, UR7, RZ, P0, !PT ;  /* 0x000000072bf07c10 */ /* 0x000fe200087fe4ff */
[----:B------:R-:W-:Y:S01]  /*9b360*/  IMAD.MOV.U32 R77, RZ, RZ, R198 ;  /* 0x000000ffff4d7224 */ /* 0x000fe200078e00c6 */
[----:B------:R-:W-:Y:S01]  /*9b370*/  MOV R76, R197 ;  /* 0x000000c5004c7202 */ /* 0x000fe20000000f00 */
[----:B------:R-:W-:Y:S01]  /*9b380*/  STL.64 [R1+0x1378], R88 ;  /* 0x0013785801007387 */ /* 0x000fe20000100a00 */
[----:B------:R-:W-:Y:S01]  /*9b390*/  IADD3 R241, P0, R40, UR16, RZ ;  /* 0x0000001028f17c10 */ /* 0x000fe2000ff1e0ff */
[----:B------:R-:W-:Y:S01]  /*9b3a0*/  UISETP.GT.AND UP5, UPT, UR18, 0x6a, UPT ;  /* 0x0000006a1200788c */ /* 0x000fe2000bfa4270 */
[----:B------:R-:W-:Y:S01]  /*9b3b0*/  MOV R74, R199 ;  /* 0x000000c7004a7202 */ /* 0x000fe20000000f00 */
[----:B------:R-:W-:Y:S01]  /*9b3c0*/  STL.64 [R1+0x1370], R86 ;  /* 0x0013705601007387 */ /* 0x000fe20000100a00 */
[----:B------:R-:W-:Y:S01]  /*9b3d0*/  IMAD.MOV.U32 R75, RZ, RZ, R200 ;  /* 0x000000ffff4b7224 */ /* 0x000fe200078e00c8 */
[----:B------:R-:W-:Y:S01]  /*9b3e0*/  USEL UR19, UR19, URZ, !UP0 ;  /* 0x0000003f13137287 */ /* 0x000fe2000c000000 */
[----:B------:R-:W-:Y:S01]  /*9b3f0*/  MOV R72, R201 ;  /* 0x000000c900487202 */ /* 0x000fe20000000f00 */
[----:B------:R-:W-:Y:S01]  /*9b400*/  STL.64 [R1+0x1368], R84 ;  /* 0x0013685401007387 */ /* 0x000fe20000100a00 */
[----:B------:R-:W-:Y:S01]  /*9b410*/  IMAD.MOV.U32 R73, RZ, RZ, R202 ;  /* 0x000000ffff497224 */ /* 0x000fe200078e00ca */
[----:B------:R-:W-:Y:S01]  /*9b420*/  MOV R70, R203 ;  /* 0x000000cb00467202 */ /* 0x000fe20000000f00 */
[----:B------:R-:W-:Y:S01]  /*9b430*/  IMAD.MOV.U32 R71, RZ, RZ, R204 ;  /* 0x000000ffff477224 */ /* 0x000fe200078e00cc */
[----:B------:R-:W-:Y:S01]  /*9b440*/  STL.64 [R1+0x1328], R82 ;  /* 0x0013285201007387 */ /* 0x000fe20000100a00 */
[----:B------:R-:W-:Y:S01]  /*9b450*/  MOV R68, R205 ;  /* 0x000000cd00447202 */ /* 0x000fe20000000f00 */
[----:B------:R-:W-:-:S02]  /*9b460*/  IMAD.MOV.U32 R69, RZ, RZ, R206 ;  /* 0x000000ffff457224 */ /* 0x000fc400078e00ce */
[----:B------:R-:W-:Y:S01]  /*9b470*/  STL.64 [R1+0x1320], R80 ;  /* 0x0013205001007387 */ /* 0x000fe20000100a00 */
[----:B------:R-:W-:Y:S01]  /*9b480*/  IADD3.X R242, R41, UR7, RZ, P0, !PT ;  /* 0x0000000729f27c10 */ /* 0x000fe200087fe4ff */
[----:B------:R-:W-:Y:S01]  /*9b490*/  USEL UR20, URZ, 0x4, !UP5 ;  /* 0x000000043f147887 */ /* 0x000fe2000e800000 */
        /* <DEDUP_REMOVED lines=10> */
[----:B------:R-:W-:Y:S01]  /*9b540*/  ISETP.NE.U32.AND P5, PT, RZ, UR19, PT ;  /* 0x00000013ff007c0c */ /* 0x000fe2000bfa5070 */
[----:B------:R-:W-:Y:S01]  /*9b550*/  IMAD.MOV.U32 R61, RZ, RZ, R214 ;  /* 0x000000ffff3d7224 */ /* 0x000fe200078e00d6 */
[----:B------:R-:W-:Y:S01]  /*9b560*/  MOV R60, R213 ;  /* 0x000000d5003c7202 */ /* 0x000fe20000000f00 */
[----:B------:R-:W-:Y:S01]  /*9b570*/  STL.64 [R1+0x1300], R72 ;  /* 0x0013004801007387 */ /* 0x000fe20000100a00 */
[----:B------:R-:W-:Y:S01]  /*9b580*/  UISETP.GT.AND UP1, UPT, UR18, 0x6e, UPT ;  /* 0x0000006e1200788c */ /* 0x000fe2000bf24270 */
[----:B------:R-:W-:Y:S01]  /*9b590*/  MOV R58, R215 ;  /* 0x000000d7003a7202 */ /* 0x000fe20000000f00 */
[----:B------:R-:W-:Y:S01]  /*9b5a0*/  IMAD.MOV.U32 R59, RZ, RZ, R216 ;  /* 0x000000ffff3b7224 */ /* 0x000fe200078e00d8 */
[----:B------:R-:W-:Y:S01]  /*9b5b0*/  STL.64 [R1+0x12f8], R70 ;  /* 0x0012f84601007387 */ /* 0x000fe20000100a00 */
[----:B------:R-:W-:Y:S01]  /*9b5c0*/  USEL UR20, UR20, URZ, !UP0 ;  /* 0x0000003f14147287 */ /* 0x000fe2000c000000 */
[----:B------:R-:W-:Y:S01]  /*9b5d0*/  IADD3.X R248, R39, UR7, RZ, P0, !PT ;  /* 0x0000000727f87c10 */ /* 0x000fe200087fe4ff */
        /* <DEDUP_REMOVED lines=13> */
[----:B------:R-:W-:Y:S01]  /*9b6b0*/  MOV R48, R233 ;  /* 0x000000e900307202 */ /* 0x000fe20000000f00 */
[----:B------:R-:W-:Y:S02]  /*9b6c0*/  IMAD.MOV.U32 R49, RZ, RZ, R234 ;  /* 0x000000ffff317224 */ /* 0x000fe400078e00ea */
[----:B------:R-:W-:Y:S01]  /*9b6d0*/  LDGSTS.E [R3+0x18800], desc[UR14][R162.64], P6 ;  /* 0x18800000a2037fae */ /* 0x000fe2000b12184e */
[----:B------:R-:W-:Y:S01]  /*9b6e0*/  MOV R46, R235 ;  /* 0x000000eb002e7202 */ /* 0x000fe20000000f00 */
[----:B------:R-:W-:-:S02]  /*9b6f0*/  IMAD.MOV.U32 R47, RZ, RZ, R236 ;  /* 0x000000ffff2f7224 */ /* 0x000fc400078e00ec */
[----:B------:R-:W-:Y:S01]  /*9b700*/  STL.64 [R1+0x12d0], R60 ;  /* 0x0012d03c01007387 */ /* 0x000fe20000100a00 */
[----:B------:R-:W-:-:S03]  /*9b710*/  ISETP.NE.U32.AND P4, PT, RZ, UR20, PT ;  /* 0x00000014ff007c0c */ /* 0x000fc6000bf85070 */
[----:B------:R-:W-:Y:S01]  /*9b720*/  LDGSTS.E [R3+0x18880], desc[UR14][R160.64], P6 ;  /* 0x18880000a0037fae */ /* 0x000fe2000b12184e */
[----:B------:R-:W-:Y:S01]  /*9b730*/  MOV R44, R237 ;  /* 0x000000ed002c7202 */ /* 0x000fe20000000f00 */
[----:B------:R-:W-:Y:S02]  /*9b740*/  IMAD.MOV.U32 R45, RZ, RZ, R238 ;  /* 0x000000ffff2d7224 */ /* 0x000fe400078e00ee */
[----:B------:R-:W-:Y:S01]  /*9b750*/  STL.64 [R1+0x12c8], R58 ;  /* 0x0012c83a01007387 */ /* 0x000fe20000100a00 */
[----:B------:R-:W-:-:S03]  /*9b760*/  USEL UR21, UR21, URZ, !UP0 ;  /* 0x0000003f15157287 */ /* 0x000fc6000c000000 */
[----:B------:R-:W-:Y:S01]  /*9b770*/  LDGSTS.E [R3+0x18900], desc[UR14][R158.64], P6 ;  /* 0x189000009e037fae */ /* 0x000fe2000b12184e */
[----:B------:R-:W-:Y:S01]  /*9b780*/  MOV R42, R239 ;  /* 0x000000ef002a7202 */ /* 0x000fe20000000f00 */
[----:B------:R-:W-:Y:S02]  /*9b790*/  IMAD.MOV.U32 R43, RZ, RZ, R240 ;  /* 0x000000ffff2b7224 */ /* 0x000fe400078e00f0 */
[----:B------:R-:W-:Y:S01]  /*9b7a0*/  STL.64 [R1+0x12c0], R56 ;  /* 0x0012c03801007387 */ /* 0x000fe20000100a00 */
[----:B------:R-:W-:-:S03]  /*9b7b0*/  MOV R40, R241 ;  /* 0x000000f100287202 */ /* 0x000fc60000000f00 */
[----:B------:R-:W-:Y:S01]  /*9b7c0*/  LDGSTS.E [R3+0x18980], desc[UR14][R156.64], P6 ;  /* 0x189800009c037fae */ /* 0x000fe2000b12184e */
[----:B------:R-:W-:-:S03]  /*9b7d0*/  IMAD.MOV.U32 R41, RZ, RZ, R242 ;  /* 0x000000ffff297224 */ /* 0x000fc600078e00f2 */
[----:B------:R-:W-:Y:S01]  /*9b7e0*/  STL.64 [R1+0x12b8], R54 ;  /* 0x0012b83601007387 */ /* 0x000fe20000100a00 */
[----:B------:R-:W-:-:S03]  /*9b7f0*/  MOV R38, R243 ;  /* 0x000000f300267202 */ /* 0x000fc60000000f00 */
[----:B------:R-:W-:Y:S01]  /*9b800*/  LDGSTS.E [R3+0x18a00], desc[UR14][R154.64], P6 ;  /* 0x18a000009a037fae */ /* 0x000fe2000b12184e */
[----:B------:R-:W-:-:S03]  /*9b810*/  IMAD.MOV.U32 R39, RZ, RZ, R248 ;  /* 0x000000ffff277224 */ /* 0x000fc600078e00f8 */
[----:B------:R-:W-:Y:S04]  /*9b820*/  STL.64 [R1+0x12b0], R52 ;  /* 0x0012b03401007387 */ /* 0x000fe80000100a00 */
[----:B------:R-:W-:Y:S04]  /*9b830*/  LDGSTS.E [R3+0x18a80], desc[UR14][R152.64], P6 ;  /* 0x18a8000098037fae */ /* 0x000fe8000b12184e */
[----:B------:R-:W-:Y:S04]  /*9b840*/  STL.64 [R1+0x12a8], R50 ;  /* 0x0012a83201007387 */ /* 0x000fe80000100a00 */
[----:B------:R-:W-:Y:S04]  /*9b850*/  LDGSTS.E [R3+0x18b00], desc[UR14][R150.64], P6 ;  /* 0x18b0000096037fae */ /* 0x000fe8000b12184e */
[----:B------:R-:W-:Y:S04]  /*9b860*/  STL.64 [R1+0x12a0], R48 ;  /* 0x0012a03001007387 */ /* 0x000fe80000100a00 */
[----:B------:R-:W-:Y:S01]  /*9b870*/  LDGSTS.E [R3+0x18b80], desc[UR14][R148.64], P6 ;  /* 0x18b8000094037fae */ /* 0x000fe2000b12184e */
[----:B--2---:R-:W-:-:S03]  /*9b880*/  IADD3 R249, P0, R36, UR16, RZ ;  /* 0x0000001024f97c10 */ /* 0x004fc6000ff1e0ff */
[----:B------:R-:W-:Y:S01]  /*9b890*/  STL.64 [R1+0x1298], R46 ;  /* 0x0012982e01007387 */ /* 0x000fe20000100a00 */
[----:B------:R-:W-:-:S03]  /*9b8a0*/  IADD3.X R250, R37, UR7, RZ, P0, !PT ;  /* 0x0000000725fa7c10 */ /* 0x000fc600087fe4ff */
[----:B------:R-:W-:Y:S01]  /*9b8b0*/  LDGSTS.E [R3+0x19800], desc[UR14][R118.64], P5 ;  /* 0x1980000076037fae */ /* 0x000fe2000a92184e */
[----:B------:R-:W-:Y:S01]  /*9b8c0*/  MOV R36, R249 ;  /* 0x000000f900247202 */ /* 0x000fe20000000f00 */
[----:B------:R-:W-:Y:S02]  /*9b8d0*/  IMAD.MOV.U32 R37, RZ, RZ, R250 ;  /* 0x000000ffff257224 */ /* 0x000fe400078e00fa */
[----:B------:R-:W-:Y:S01]  /*9b8e0*/  STL.64 [R1+0x1290], R44 ;  /* 0x0012902c01007387 */ /* 0x000fe20000100a00 */
[----:B------:R-:W-:-:S03]  /*9b8f0*/  ISETP.NE.U32.AND P3, PT, RZ, UR21, PT ;  /* 0x00000015ff007c0c */ /* 0x000fc6000bf65070 */
[----:B------:R-:W-:Y:S04]  /*9b900*/  LDGSTS.E [R3+0x19880], desc[UR14][R116.64], P5 ;  /* 0x1988000074037fae */ /* 0x000fe8000a92184e */
[----:B------:R-:W-:Y:S04]  /*9b910*/  STL.64 [R1+0x1288], R42 ;  /* 0x0012882a01007387 */ /* 0x000fe80000100a00 */
[----:B------:R-:W-:Y:S04]  /*9b920*/  LDGSTS.E [R3+0x19900], desc[UR14][R114.64], P5 ;  /* 0x1990000072037fae */ /* 0x000fe8000a92184e */
[----:B------:R-:W-:Y:S04]  /*9b930*/  STL.64 [R1+0x1280], R40 ;  /* 0x0012802801007387 */ /* 0x000fe80000100a00 */
[----:B------:R-:W-:Y:S04]  /*9b940*/  LDGSTS.E [R3+0x19980], desc[UR14][R112.64], P5 ;  /* 0x1998000070037fae */ /* 0x000fe8000a92184e */
[----:B------:R-:W-:Y:S04]  /*9b950*/  STL.64 [R1+0x1278], R38 ;  /* 0x0012782601007387 */ /* 0x000fe80000100a00 */
[----:B------:R-:W-:Y:S04]  /*9b960*/  LDGSTS.E [R3+0x19a00], desc[UR14][R110.64], P5 ;  /* 0x19a000006e037fae */ /* 0x000fe8000a92184e */
[----:B------:R2:W-:Y:S04]  /*9b970*/  STL.64 [R1+0x1330], R36 ;  /* 0x0013302401007387 */ /* 0x0005e80000100a00 */
[----:B------:R-:W-:Y:S04]  /*9b980*/  LDGSTS.E [R3+0x19a80], desc[UR14][R108.64], P5 ;  /* 0x19a800006c037fae */ /* 0x000fe8000a92184e */
[----:B-1----:R-:W5:Y:S04]  /*9b990*/  LDL.LU.64 R162, [R1+0x4130] ;  /* 0x0041300001a27983 */ /* 0x002f680000300a00 */
[----:B------:R-:W-:Y:S04]  /*9b9a0*/  LDGSTS.E [R3+0x19b00], desc[UR14][R30.64], P5 ;  /* 0x19b000001e037fae */ /* 0x000fe8000a92184e */
[----:B------:R-:W5:Y:S04]  /*9b9b0*/  LDL.LU.64 R160, [R1+0x4128] ;  /* 0x0041280001a07983 */ /* 0x000f680000300a00 */
[----:B------:R-:W-:Y:S04]  /*9b9c0*/  LDGSTS.E [R3+0x19b80], desc[UR14][R28.64], P5 ;  /* 0x19b800001c037fae */ /* 0x000fe8000a92184e */
[----:B------:R-:W5:Y:S04]  /*9b9d0*/  LDL.LU.64 R158, [R1+0x4120] ;  /* 0x00412000019e7983 */ /* 0x000f680000300a00 */
[----:B------:R-:W-:Y:S04]  /*9b9e0*/  LDGSTS.E [R3+0x1a800], desc[UR14][R26.64], P4 ;  /* 0x1a8000001a037fae */ /* 0x000fe8000a12184e */
[----:B------:R-:W5:Y:S04]  /*9b9f0*/  LDL.LU.64 R156, [R1+0x4118] ;  /* 0x00411800019c7983 */ /* 0x000f680000300a00 */
[----:B------:R-:W-:Y:S04]  /*9ba00*/  LDGSTS.E [R3+0x1a880], desc[UR14][R24.64], P4 ;  /* 0x1a88000018037fae */ /* 0x000fe8000a12184e */
[----:B---3--:R-:W5:Y:S04]  /*9ba10*/  LDL.LU.64 R154, [R1+0x4110] ;  /* 0x00411000019a7983 */ /* 0x008f680000300a00 */
[----:B------:R-:W-:Y:S04]  /*9ba20*/  LDGSTS.E [R3+0x1a900], desc[UR14][R22.64], P4 ;  /* 0x1a90000016037fae */ /* 0x000fe8000a12184e */
[----:B------:R-:W5:Y:S04]  /*9ba30*/  LDL.LU.64 R152, [R1+0x4108] ;  /* 0x0041080001987983 */ /* 0x000f680000300a00 */
[----:B------:R-:W-:Y:S04]  /*9ba40*/  LDGSTS.E [R3+0x1a980], desc[UR14][R20.64], P4 ;  /* 0x1a98000014037fae */ /* 0x000fe8000a12184e */
[----:B------:R-:W5:Y:S04]  /*9ba50*/  LDL.LU.64 R150, [R1+0x4100] ;  /* 0x0041000001967983 */ /* 0x000f680000300a00 */
[----:B------:R-:W-:Y:S04]  /*9ba60*/  LDGSTS.E [R3+0x1aa00], desc[UR14][R18.64], P4 ;  /* 0x1aa0000012037fae */ /* 0x000fe8000a12184e */
[----:B------:R-:W5:Y:S04]  /*9ba70*/  LDL.LU.64 R148, [R1+0x40f8] ;  /* 0x0040f80001947983 */ /* 0x000f680000300a00 */
[----:B------:R-:W-:Y:S04]  /*9ba80*/  LDGSTS.E [R3+0x1aa80], desc[UR14][R16.64], P4 ;  /* 0x1aa8000010037fae */ /* 0x000fe8000a12184e */
[----:B------:R-:W5:Y:S04]  /*9ba90*/  LDL.LU.64 R118, [R1+0x40f0] ;  /* 0x0040f00001767983 */ /* 0x000f680000300a00 */
        /* <DEDUP_REMOVED lines=10> */
[----:B------:R-:W-:Y:S01]  /*9bb40*/  LDGSTS.E [R3+0x1b980], desc[UR14][R4.64], P3 ;  /* 0x1b98000004037fae */ /* 0x000fe2000992184e */
[----:B------:R-:W-:-:S02]  /*9bb50*/  UISETP.GT.AND UP4, UPT, UR18, 0x72, UPT ;  /* 0x000000721200788c */ /* 0x000fc4000bf84270 */
[----:B------:R-:W-:Y:S01]  /*9bb60*/  UISETP.GT.AND UP3, UPT, UR18, 0x76, UPT ;  /* 0x000000761200788c */ /* 0x000fe2000bf64270 */
[----:B------:R-:W-:Y:S04]  /*9bb70*/  LDGSTS.E [R3+0x1ba00], desc[UR14][R106.64], P3 ;  /* 0x1ba000006a037fae */ /* 0x000fe8000992184e */
[----:B------:R-:W3:Y:S04]  /*9bb80*/  LDL.LU R4, [R1+0x3108] ;  /* 0x0031080001047983 */ /* 0x000ee80000300800 */
        /* <DEDUP_REMOVED lines=10> */
[----:B------:R-:W-:Y:S01]  /*9bc30*/  LDGSTS.E [R3+0x1bb00], desc[UR14][R102.64], P3 ;  /* 0x1bb0000066037fae */ /* 0x000fe2000992184e */
[----:B------:R-:W-:Y:S02]  /*9bc40*/  USEL UR23, UR23, URZ, !UP0 ;  /* 0x0000003f17177287 */ /* 0x000fe4000c000000 */
[----:B------:R-:W-:Y:S01]  /*9bc50*/  ISETP.NE.U32.AND P2, PT, RZ, UR22, PT ;  /* 0x00000016ff007c0c */ /* 0x000fe2000bf45070 */
[----:B------:R-:W-:Y:S01]  /*9bc60*/  USEL UR24, URZ, 0x4, !UP2 ;  /* 0x000000043f187887 */ /* 0x000fe2000d000000 */
[----:B------:R-:W-:Y:S02]  /*9bc70*/  LDGSTS.E [R3+0x1bb80], desc[UR14][R100.64], P3 ;  /* 0x1bb8000064037fae */ /* 0x000fe4000992184e */
[----:B------:R-:W-:Y:S01]  /*9bc80*/  ISETP.NE.U32.AND P1, PT, RZ, UR23, PT ;  /* 0x00000017ff007c0c */ /* 0x000fe2000bf25070 */
[----:B------:R-:W-:Y:S01]  /*9bc90*/  UISETP.GT.AND UP6, UPT, UR18, 0x7e, UPT ;  /* 0x0000007e1200788c */ /* 0x000fe2000bfc4270 */
[----:B------:R-:W4:Y:S01]  /*9bca0*/  LDL.LU R14, [R1+0x30f4] ;  /* 0x0030f400010e7983 */ /* 0x000f220000300800 */
[----:B------:R-:W-:-:S02]  /*9bcb0*/  USEL UR24, UR24, URZ, !UP0 ;  /* 0x0000003f18187287 */ /* 0x000fc4000c000000 */
[----:B------:R-:W-:Y:S01]  /*9bcc0*/  USEL UR25, URZ, 0x4, !UP6 ;  /* 0x000000043f197887 */ /* 0x000fe2000f000000 */
[----:B------:R-:W4:Y:S04]  /*9bcd0*/  LDL.LU R9, [R1+0x30ec] ;  /* 0x0030ec0001097983 */ /* 0x000f280000300800 */
[----:B------:R-:W-:Y:S01]  /*9bce0*/  LDGSTS.E [R3+0x1c800], desc[UR14][R98.64], P2 ;  /* 0x1c80000062037fae */ /* 0x000fe2000912184e */
[----:B------:R-:W-:-:S03]  /*9bcf0*/  ISETP.NE.U32.AND P0, PT, RZ, UR24, PT ;  /* 0x00000018ff007c0c */ /* 0x000fc6000bf05070 */
        /* <DEDUP_REMOVED lines=16> */
[----:B------:R-:W4:Y:S04]  /*9be00*/  LDL.LU R15, [R1+0x30e8] ;  /* 0x0030e800010f7983 */ /* 0x000f280000300800 */
        /* <DEDUP_REMOVED lines=9> */
[----:B------:R-:W4:Y:S04]  /*9bea0*/  LDL.LU R12, [R1+0x30e0] ;  /* 0x0030e000010c7983 */ /* 0x000f280000300800 */
        /* <DEDUP_REMOVED lines=11> */
[----:B------:R2:W-:Y:S02]  /*9bf60*/  LDGSTS.E [R3+0x1fb80], desc[UR14][R36.64], P6 ;  /* 0x1fb8000024037fae */ /* 0x0005e4000b12184e */
[----:B--2---:R-:W-:-:S04]  /*9bf70*/  SHF.L.U32 R36, R252, 0x2, RZ ;  /* 0x00000002fc247819 */ /* 0x004fc800000006ff */
[----:B------:R-:W-:-:S05]  /*9bf80*/  LOP3.LUT R2, R36, 0x60, RZ, 0x3c, !PT ;  /* 0x0000006024027812 */ /* 0x000fca00078e3cff */
[----:B------:R-:W-:Y:S01]  /*9bf90*/  VIADD R2, R2, UR13 ;  /* 0x0000000d02027c36 */ /* 0x000fe20008000000 */
[----:B---3--:R-:W-:-:S04]  /*9bfa0*/  IADD3 R4, P1, R4, UR16, RZ ;  /* 0x0000001004047c10 */ /* 0x008fc8000ff3e0ff */
[----:B----4-:R-:W-:Y:S01]  /*9bfb0*/  IADD3.X R5, R5, UR7, RZ, P1, !PT ;  /* 0x0000000705057c10 */ /* 0x010fe20008ffe4ff */
[----:B------:R1:W-:Y:S01]  /*9bfc0*/  STL [R1+0x3108], R4 ;  /* 0x0031080401007387 */ /* 0x0003e20000100800 */
[----:B------:R-:W-:-:S03]  /*9bfd0*/  IADD3 R10, P1, R10, UR16, RZ ;  /* 0x000000100a0a7c10 */ /* 0x000fc6000ff3e0ff */
[----:B------:R-:W2:Y:S04]  /*9bfe0*/  LDL.LU R17, [R1+0x30e4] ;  /* 0x0030e40001117983 */ /* 0x000ea80000300800 */
[----:B------:R-:W-:Y:S01]  /*9bff0*/  STL [R1+0x3104], R5 ;  /* 0x0031040501007387 */ /* 0x000fe20000100800 */
[----:B------:R-:W-:-:S03]  /*9c000*/  IADD3 R7, P2, R7, UR16, RZ ;  /* 0x0000001007077c10 */ /* 0x000fc6000ff5e0ff */
[----:B------:R-:W3:Y:S01]  /*9c010*/  LDL.LU R6, [R1+0x30dc] ;  /* 0x0030dc0001067983 */ /* 0x000ee20000300800 */
[----:B------:R-:W-:-:S03]  /*9c020*/  IADD3.X R13, R13, UR7, RZ, P1, !PT ;  /* 0x000000070d0d7c10 */ /* 0x000fc60008ffe4ff */
[----:B------:R-:W4:Y:S01]  /*9c030*/  LDL.LU R18, [R1+0x30d8] ;  /* 0x0030d80001127983 */ /* 0x000f220000300800 */
[----:B------:R-:W-:-:S03]  /*9c040*/  IADD3.X R11, R11, UR7, RZ, P2, !PT ;  /* 0x000000070b0b7c10 */ /* 0x000fc600097fe4ff */
[----:B------:R-:W4:Y:S04]  /*9c050*/  LDL.LU R8, [R1+0x30d0] ;  /* 0x0030d00001087983 */ /* 0x000f280000300800 */
[----:B------:R1:W-:Y:S04]  /*9c060*/  STL [R1+0x310c], R10 ;  /* 0x00310c0a01007387 */ /* 0x0003e80000100800 */
[----:B------:R1:W-:Y:S04]  /*9c070*/  LDGSTS.E [R2+0xc00], desc[UR14][R4.64], P0 ;  /* 0x00c0000004027fae */ /* 0x0003e8000812184e */
[----:B------:R1:W-:Y:S04]  /*9c080*/  STL [R1+0x30f8], R13 ;  /* 0x0030f80d01007387 */ /* 0x0003e80000100800 */
[----:B------:R1:W-:Y:S02]  /*9c090*/  STL [R1+0x30fc], R7 ;  /* 0x0030fc0701007387 */ /* 0x0003e40000100800 */
[----:B-1----:R-:W-:-:S02]  /*9c0a0*/  MOV R4, R10 ;  /* 0x0000000a00047202 */ /* 0x002fc40000000f00 */
[----:B------:R-:W4:Y:S01]  /*9c0b0*/  LDL.LU R10, [R1+0x30d4] ;  /* 0x0030d400010a7983 */ /* 0x000f220000300800 */
[----:B------:R-:W-:-:S03]  /*9c0c0*/  IMAD.MOV.U32 R5, RZ, RZ, R13 ;  /* 0x000000ffff057224 */ /* 0x000fc600078e000d */
[----:B------:R1:W-:Y:S04]  /*9c0d0*/  STL [R1+0x30f0], R11 ;  /* 0x0030f00b01007387 */ /* 0x0003e80000100800 */
[----:B------:R-:W4:Y:S01]  /*9c0e0*/  LDL.LU R13, [R1+0x30c0] ;  /* 0x0030c000010d7983 */ /* 0x000f220000300800 */
[----:B------:R-:W-:Y:S02]  /*9c0f0*/  IADD3 R14, P1, R14, UR16, RZ ;  /* 0x000000100e0e7c10 */ /* 0x000fe4000ff3e0ff */
[----:B------:R-:W-:Y:S01]  /*9c100*/  IADD3 R9, P2, R9, UR16, RZ ;  /* 0x0000001009097c10 */ /* 0x000fe2000ff5e0ff */
[----:B------:R1:W-:Y:S02]  /*9c110*/  LDGSTS.E [R2+0xc80], desc[UR14][R4.64], P0 ;  /* 0x00c8000004027fae */ /* 0x0003e4000812184e */
[----:B-1----:R-:W-:Y:S01]  /*9c120*/  MOV R4, R7 ;  /* 0x0000000700047202 */ /* 0x002fe20000000f00 */
[----:B------:R-:W-:Y:S01]  /*9c130*/  IMAD.MOV.U32 R5, RZ, RZ, R11 ;  /* 0x000000ffff057224 */ /* 0x000fe200078e000b */
[----:B------:R-:W4:Y:S04]  /*9c140*/  LDL.LU R7, [R1+0x3008] ;  /* 0x0030080001077983 */ /* 0x000f280000300800 */
[----:B------:R-:W4:Y:S04]  /*9c150*/  LDL.LU R11, [R1+0x300c] ;  /* 0x00300c00010b7983 */ /* 0x000f280000300800 */
[----:B------:R-:W-:Y:S04]  /*9c160*/  STL [R1+0x30f4], R14 ;  /* 0x0030f40e01007387 */ /* 0x000fe80000100800 */
[----:B------:R1:W-:Y:S01]  /*9c170*/  LDGSTS.E [R2+0xd00], desc[UR14][R4.64], P0 ;  /* 0x00d0000004027fae */ /* 0x0003e2000812184e */
[----:B------:R-:W-:-:S05]  /*9c180*/  IADD3.X R15, R15, UR7, RZ, P1, !PT ;  /* 0x000000070f0f7c10 */ /* 0x000fca0008ffe4ff */
[----:B------:R1:W-:Y:S04]  /*9c190*/  STL [R1+0x30e8], R15 ;  /* 0x0030e80f01007387 */ /* 0x0003e80000100800 */
[----:B------:R1:W-:Y:S04]  /*9c1a0*/  STL [R1+0x30ec], R9 ;  /* 0x0030ec0901007387 */ /* 0x0003e80000100800 */
[----:B------:R-:W4:Y:S01]  /*9c1b0*/  LDL.LU R16, [R1+0x3004] ;  /* 0x0030040001107983 */ /* 0x000f220000300800 */
[----:B-1----:R-:W-:Y:S01]  /*9c1c0*/  IMAD.MOV.U32 R5, RZ, RZ, R15 ;  /* 0x000000ffff057224 */ /* 0x002fe200078e000f */
[----:B------:R-:W-:-:S05]  /*9c1d0*/  MOV R4, R14 ;  /* 0x0000000e00047202 */ /* 0x000fca0000000f00 */
[----:B------:R1:W-:Y:S01]  /*9c1e0*/  LDGSTS.E [R2+0xd80], desc[UR14][R4.64], P0 ;  /* 0x00d8000004027fae */ /* 0x0003e2000812184e */
[----:B------:R-:W-:-:S05]  /*9c1f0*/  IADD3.X R12, R12, UR7, RZ, P2, !PT ;  /* 0x000000070c0c7c10 */ /* 0x000fca00097fe4ff */
[----:B------:R1:W-:Y:S04]  /*9c200*/  STL [R1+0x30e0], R12 ;  /* 0x0030e00c01007387 */ /* 0x0003e80000100800 */
[----:B------:R-:W4:Y:S01]  /*9c210*/  LDL.LU R15, [R1+0x2ff8] ;  /* 0x002ff800010f7983 */ /* 0x000f220000300800 */
[----:B-1----:R-:W-:-:S03]  /*9c220*/  MOV R4, R9 ;  /* 0x0000000900047202 */ /* 0x002fc60000000f00 */
[----:B------:R-:W4:Y:S01]  /*9c230*/  LDL.LU R14, [R1+0x2ff0] ;  /* 0x002ff000010e7983 */ /* 0x000f220000300800 */
[----:B------:R-:W-:-:S03]  /*9c240*/  IMAD.MOV.U32 R5, RZ, RZ, R12 ;  /* 0x000000ffff057224 */ /* 0x000fc600078e000c */
[----:B------:R-:W4:Y:S04]  /*9c250*/  LDL.LU R9, [R1+0x2ffc] ;  /* 0x002ffc0001097983 */ /* 0x000f280000300800 */
[----:B------:R-:W4:Y:S04]  /*9c260*/  LDL.LU R12, [R1+0x2fe8] ;  /* 0x002fe800010c7983 */ /* 0x000f280000300800 */
[----:B------:R-:W4:Y:S04]  /*9c270*/  LDL.LU R3, [R1+0x2ff4] ;  /* 0x002ff40001037983 */ /* 0x000f280000300800 */
[----:B------:R1:W-:Y:S01]  /*9c280*/  LDGSTS.E [R2+0xe00], desc[UR14][R4.64], P0 ;  /* 0x00e0000004027fae */ /* 0x0003e2000812184e */
[----:B--2---:R-:W-:-:S04]  /*9c290*/  IADD3 R17, P1, R17, UR16, RZ ;  /* 0x0000001011117c10 */ /* 0x004fc8000ff3e0ff */
[----:B-1----:R-:W-:Y:S02]  /*9c2a0*/  MOV R4, R17 ;  /* 0x0000001100047202 */ /* 0x002fe40000000f00 */
[----:B---3--:R-:W-:Y:S02]  /*9c2b0*/  IADD3 R6, P2, R6, UR16, RZ ;  /* 0x0000001006067c10 */ /* 0x008fe4000ff5e0ff */
[----:B----4-:R-:W-:Y:S02]  /*9c2c0*/  IADD3.X R18, R18, UR7, RZ, P1, !PT ;  /* 0x0000000712127c10 */ /* 0x010fe40008ffe4ff */
[----:B------:R-:W-:-:S03]  /*9c2d0*/  IADD3.X R8, R8, UR7, RZ, P2, !PT ;  /* 0x0000000708087c10 */ /* 0x000fc600097fe4ff */
[----:B------:R-:W-:Y:S01]  /*9c2e0*/  IMAD.MOV.U32 R5, RZ, RZ, R18 ;  /* 0x000000ffff057224 */ /* 0x000fe200078e0012 */
[----:B------:R-:W-:Y:S04]  /*9c2f0*/  STL [R1+0x30e4], R17 ;  /* 0x0030e41101007387 */ /* 0x000fe80000100800 */
[----:B------:R1:W-:Y:S04]  /*9c300*/  LDGSTS.E [R2+0xe80], desc[UR14][R4.64], P0 ;  /* 0x00e8000004027fae */ /* 0x0003e8000812184e */
[----:B------:R-:W-:Y:S04]  /*9c310*/  STL [R1+0x30d8], R18 ;  /* 0x0030d81201007387 */ /* 0x000fe80000100800 */
[----:B------:R-:W-:Y:S01]  /*9c320*/  STL [R1+0x30dc], R6 ;  /* 0x0030dc0601007387 */ /* 0x000fe20000100800 */
[----:B-1----:R-:W-:Y:S01]  /*9c330*/  MOV R4, R6 ;  /* 0x0000000600047202 */ /* 0x002fe20000000f00 */
[----:B------:R-:W-:Y:S01]  /*9c340*/  IMAD.MOV.U32 R5, RZ, RZ, R8 ;  /* 0x000000ffff057224 */ /* 0x000fe200078e0008 */
[----:B------:R-:W-:Y:S01]  /*9c350*/  IADD3 R10, P1, R10, UR16, RZ ;  /* 0x000000100a0a7c10 */ /* 0x000fe2000ff3e0ff */
[----:B------:R1:W-:Y:S04]  /*9c360*/  STL [R1+0x30d0], R8 ;  /* 0x0030d00801007387 */ /* 0x0003e80000100800 */
[----:B------:R2:W-:Y:S01]  /*9c370*/  LDGSTS.E [R2+0xf00], desc[UR14][R4.64], P0 ;  /* 0x00f0000004027fae */ /* 0x0005e2000812184e */
[----:B------:R-:W-:-:S03]  /*9c380*/  IADD3.X R13, R13, UR7, RZ, P1, !PT ;  /* 0x000000070d0d7c10 */ /* 0x000fc60008ffe4ff */
[----:B-1----:R-:W3:Y:S04]  /*9c390*/  LDL.LU R8, [R1+0x2fec] ;  /* 0x002fec0001087983 */ /* 0x002ee80000300800 */
[----:B------:R-:W4:Y:S01]  /*9c3a0*/  LDL.LU R6, [R1+0x2fe4] ;  /* 0x002fe40001067983 */ /* 0x000f220000300800 */
[----:B--2---:R-:W-:-:S03]  /*9c3b0*/  IMAD.MOV.U32 R5, RZ, RZ, R13 ;  /* 0x000000ffff057224 */ /* 0x004fc600078e000d */
[----:B------:R-:W-:Y:S04]  /*9c3c0*/  STL [R1+0x30d4], R10 ;  /* 0x0030d40a01007387 */ /* 0x000fe80000100800 */
[----:B------:R1:W-:Y:S01]  /*9c3d0*/  STL [R1+0x30c0], R13 ;  /* 0x0030c00d01007387 */ /* 0x0003e20000100800 */
[----:B------:R-:W-:Y:S01]  /*9c3e0*/  MOV R4, R10 ;  /* 0x0000000a00047202 */ /* 0x000fe20000000f00 */
[----:B------:R-:W-:Y:S02]  /*9c3f0*/  UISETP.GT.AND UP1, UPT, UR18, 0x7, UPT ;  /* 0x000000071200788c */ /* 0x000fe4000bf24270 */
[----:B-1----:R-:W2:Y:S04]  /*9c400*/  LDL.LU R13, [R1+0x2fe0] ;  /* 0x002fe000010d7983 */ /* 0x002ea80000300800 */
[----:B------:R-:W2:Y:S01]  /*9c410*/  LDL.LU R10, [R1+0x2fd8] ;  /* 0x002fd800010a7983 */ /* 0x000ea20000300800 */
[----:B------:R-:W-:Y:S01]  /*9c420*/  USEL UR12, URZ, 0x4, !UP1 ;  /* 0x000000043f0c7887 */ /* 0x000fe2000c800000 */
[----:B------:R-:W-:-:S02]  /*9c430*/  IADD3 R7, P1, R7, UR16, RZ ;  /* 0x0000001007077c10 */ /* 0x000fc4000ff3e0ff */
[----:B------:R1:W-:Y:S01]  /*9c440*/  LDGSTS.E [R2+0xf80], desc[UR14][R4.64], P0 ;  /* 0x00f8000004027fae */ /* 0x0003e2000812184e */
[----:B------:R-:W-:Y:S01]  /*9c450*/  USEL UR12, UR12, URZ, !UP0 ;  /* 0x0000003f0c0c7287 */ /* 0x000fe2000c000000 */
[----:B------:R-:W-:-:S05]  /*9c460*/  IADD3 R11, P2, R11, UR16, RZ ;  /* 0x000000100b0b7c10 */ /* 0x000fca000ff5e0ff */
[----:B------:R-:W-:Y:S01]  /*9c470*/  ISETP.NE.U32.AND P0, PT, RZ, UR12, PT ;  /* 0x0000000cff007c0c */ /* 0x000fe2000bf05070 */
[----:B------:R1:W-:Y:S02]  /*9c480*/  STL [R1+0x3008], R7 ;  /* 0x0030080701007387 */ /* 0x0003e40000100800 */
[----:B-1----:R-:W-:Y:S02]  /*9c490*/  MOV R4, R7 ;  /* 0x0000000700047202 */ /* 0x002fe40000000f00 */
[----:B------:R-:W-:-:S05]  /*9c4a0*/  IADD3.X R16, R16, UR7, RZ, P1, !PT ;  /* 0x0000000710107c10 */ /* 0x000fca0008ffe4ff */
[----:B------:R-:W-:Y:S01]  /*9c4b0*/  IMAD.MOV.U32 R5, RZ, RZ, R16 ;  /* 0x000000ffff057224 */ /* 0x000fe200078e0010 */
[----:B------:R-:W-:Y:S04]  /*9c4c0*/  STL [R1+0x3004], R16 ;  /* 0x0030041001007387 */ /* 0x000fe80000100800 */
[----:B------:R1:W-:Y:S04]  /*9c4d0*/  STL [R1+0x300c], R11 ;  /* 0x00300c0b01007387 */ /* 0x0003e80000100800 */
[----:B------:R-:W2:Y:S04]  /*9c4e0*/  LDL.LU R7, [R1+0x2fdc] ;  /* 0x002fdc0001077983 */ /* 0x000ea80000300800 */
[----:B------:R1:W-:Y:S01]  /*9c4f0*/  LDGSTS.E [R2+0x1c00], desc[UR14][R4.64], P0 ;  /* 0x01c0000004027fae */ /* 0x0003e2000812184e */
[----:B------:R-:W-:-:S02]  /*9c500*/  IADD3.X R15, R15, UR7, RZ, P2, !PT ;  /* 0x000000070f0f7c10 */ /* 0x000fc400097fe4ff */
[----:B-1----:R-:W-:-:S03]  /*9c510*/  MOV R4, R11 ;  /* 0x0000000b00047202 */ /* 0x002fc60000000f00 */
[----:B------:R-:W-:Y:S04]  /*9c520*/  STL [R1+0x2ff8], R15 ;  /* 0x002ff80f01007387 */ /* 0x000fe80000100800 */
[----:B------:R-:W2:Y:S01]  /*9c530*/  LDL.LU R11, [R1+0x2fd0] ;  /* 0x002fd000010b7983 */ /* 0x000ea20000300800 */
        /* <DEDUP_REMOVED lines=26> */
[----:B--2---:R-:W-:Y:S02]  /*9c6e0*/  IADD3.X R13, R13, UR7, RZ, P1, !PT ;  /* 0x000000070d0d7c10 */ /* 0x004fe40008ffe4ff */
[----:B------:R-:W-:-:S03]  /*9c6f0*/  IADD3.X R10, R10, UR7, RZ, P2, !PT ;  /* 0x000000070a0a7c10 */ /* 0x000fc600097fe4ff */
[----:B------:R1:W-:Y:S01]  /*9c700*/  STL [R1+0x2fe0], R13 ;  /* 0x002fe00d01007387 */ /* 0x0003e20000100800 */
[----:B------:R-:W-:-:S03]  /*9c710*/  IMAD.MOV.U32 R5, RZ, RZ, R13 ;  /* 0x000000ffff057224 */ /* 0x000fc600078e000d */
[----:B------:R-:W-:Y:S04]  /*9c720*/  STL [R1+0x2fe4], R6 ;  /* 0x002fe40601007387 */ /* 0x000fe80000100800 */
[----:B------:R2:W-:Y:S04]  /*9c730*/  LDGSTS.E [R2+0x1e00], desc[UR14][R4.64], P0 ;  /* 0x01e0000004027fae */ /* 0x0005e8000812184e */
[----:B-1----:R-:W3:Y:S04]  /*9c740*/  LDL.LU R13, [R1+0x2ef8] ;  /* 0x002ef800010d7983 */ /* 0x002ee80000300800 */
[----:B------:R1:W-:Y:S04]  /*9c750*/  STL [R1+0x2fd8], R10 ;  /* 0x002fd80a01007387 */ /* 0x0003e80000100800 */
[----:B------:R-:W4:Y:S01]  /*9c760*/  LDL.LU R8, [R1+0x2ef0] ;  /* 0x002ef00001087983 */ /* 0x000f220000300800 */
[----:B--2---:R-:W-:Y:S01]  /*9c770*/  IMAD.MOV.U32 R5, RZ, RZ, R10 ;  /* 0x000000ffff057224 */ /* 0x004fe200078e000a */
[----:B------:R-:W-:-:S02]  /*9c780*/  MOV R4, R6 ;  /* 0x0000000600047202 */ /* 0x000fc40000000f00 */
[----:B-1----:R-:W2:Y:S04]  /*9c790*/  LDL.LU R10, [R1+0x2ef4] ;  /* 0x002ef400010a7983 */ /* 0x002ea80000300800 */
[----:B------:R-:W2:Y:S01]  /*9c7a0*/  LDL.LU R6, [R1+0x2eec] ;  /* 0x002eec0001067983 */ /* 0x000ea20000300800 */
[----:B------:R-:W-:-:S03]  /*9c7b0*/  UISETP.GT.AND UP1, UPT, UR18, 0xb, UPT ;  /* 0x0000000b1200788c */ /* 0x000fc6000bf24270 */
[----:B------:R1:W-:Y:S01]  /*9c7c0*/  LDGSTS.E [R2+0x1e80], desc[UR14][R4.64], P0 ;  /* 0x01e8000004027fae */ /* 0x0003e2000812184e */
[----:B------:R-:W-:-:S05]  /*9c7d0*/  IADD3 R7, P1, R7, UR16, RZ ;  /* 0x0000001007077c10 */ /* 0x000fca000ff3e0ff */
[----:B------:R-:W-:Y:S01]  /*9c7e0*/  STL [R1+0x2fdc], R7 ;  /* 0x002fdc0701007387 */ /* 0x000fe20000100800 */
[----:B------:R-:W-:Y:S01]  /*9c7f0*/  USEL UR12, URZ, 0x4, !UP1 ;  /* 0x000000043f0c7887 */ /* 0x000fe2000c800000 */
[----:B-1----:R-:W-:Y:S02]  /*9c800*/  MOV R4, R7 ;  /* 0x0000000700047202 */ /* 0x002fe40000000f00 */
[----:B------:R-:W-:-:S05]  /*9c810*/  IADD3.X R11, R11, UR7, RZ, P1, !PT ;  /* 0x000000070b0b7c10 */ /* 0x000fca0008ffe4ff */
[----:B------:R1:W-:Y:S04]  /*9c820*/  STL [R1+0x2fd0], R11 ;  /* 0x002fd00b01007387 */ /* 0x0003e80000100800 */
[----:B------:R-:W2:Y:S04]  /*9c830*/  LDL.LU R14, [R1+0x2ee8] ;  /* 0x002ee800010e7983 */ /* 0x000ea80000300800 */
[----:B------:R-:W2:Y:S01]  /*9c840*/  LDL.LU R15, [R1+0x2ee0] ;  /* 0x002ee000010f7983 */ /* 0x000ea20000300800 */
[----:B------:R-:W-:Y:S01]  /*9c850*/  IMAD.MOV.U32 R5, RZ, RZ, R11 ;  /* 0x000000ffff057224 */ /* 0x000fe200078e000b */
[----:B------:R-:W-:-:S02]  /*9c860*/  USEL UR12, UR12, URZ, !UP0 ;  /* 0x0000003f0c0c7287 */ /* 0x000fc4000c000000 */
[----:B-1----:R-:W2:Y:S04]  /*9c870*/  LDL.LU R11, [R1+0x2ee4] ;  /* 0x002ee400010b7983 */ /* 0x002ea80000300800 */
[----:B------:R1:W-:Y:S01]  /*9c880*/  LDGSTS.E [R2+0x1f00], desc[UR14][R4.64], P0 ;  /* 0x01f0000004027fae */ /* 0x0003e2000812184e */
[----:B------:R-:W-:-:S03]  /*9c890*/  IADD3 R9, P2, R9, UR16, RZ ;  /* 0x0000001009097c10 */ /* 0x000fc6000ff5e0ff */
[----:B------:R-:W2:Y:S01]  /*9c8a0*/  LDL.LU R7, [R1+0x2edc] ;  /* 0x002edc0001077983 */ /* 0x000ea20000300800 */
[----:B------:R-:W-:-:S03]  /*9c8b0*/  ISETP.NE.U32.AND P1, PT, RZ, UR12, PT ;  /* 0x0000000cff007c0c */ /* 0x000fc6000bf25070 */
[----:B------:R-:W-:Y:S01]  /*9c8c0*/  STL [R1+0x2fd4], R9 ;  /* 0x002fd40901007387 */ /* 0x000fe20000100800 */
[----:B-1----:R-:W-:Y:S02]  /*9c8d0*/  MOV R4, R9 ;  /* 0x0000000900047202 */ /* 0x002fe40000000f00 */
[----:B------:R-:W-:Y:S02]  /*9c8e0*/  IADD3.X R16, R16, UR7, RZ, P2, !PT ;  /* 0x0000000710107c10 */ /* 0x000fe400097fe4ff */
[----:B------:R-:W-:-:S03]  /*9c8f0*/  IADD3 R17, P3, R17, UR16, RZ ;  /* 0x0000001011117c10 */ /* 0x000fc6000ff7e0ff */
        /* <DEDUP_REMOVED lines=15> */
[----:B---3--:R-:W-:-:S05]  /*9c9f0*/  IADD3.X R13, R13, UR7, RZ, P0, !PT ;  /* 0x000000070d0d7c10 */ /* 0x008fca00087fe4ff */
[----:B------:R1:W-:Y:S01]  /*9ca00*/  STL [R1+0x2ef8], R13 ;  /* 0x002ef80d01007387 */ /* 0x0003e20000100800 */
[----:B----4-:R-:W-:-:S03]  /*9ca10*/  IADD3.X R8, R8, UR7, RZ, P2, !PT ;  /* 0x0000000708087c10 */ /* 0x010fc600097fe4ff */
[----:B------:R-:W-:Y:S01]  /*9ca20*/  STL [R1+0x2efc], R3 ;  /* 0x002efc0301007387 */ /* 0x000fe20000100800 */
[----:B------:R-:W-:-:S03]  /*9ca30*/  IMAD.MOV.U32 R5, RZ, RZ, R13 ;  /* 0x000000ffff057224 */ /* 0x000fc600078e000d */
[----:B------:R-:W3:Y:S04]  /*9ca40*/  LDL.LU R12, [R1+0x2ed4] ;  /* 0x002ed400010c7983 */ /* 0x000ee80000300800 */
[----:B------:R4:W-:Y:S04]  /*9ca50*/  STL [R1+0x2ef0], R8 ;  /* 0x002ef00801007387 */ /* 0x0009e80000100800 */
[----:B-1----:R-:W3:Y:S01]  /*9ca60*/  LDL.LU R13, [R1+0x2ec0] ;  /* 0x002ec000010d7983 */ /* 0x002ee20000300800 */
[----:B--2---:R-:W-:-:S03]  /*9ca70*/  IADD3 R10, P0, R10, UR16, RZ ;  /* 0x000000100a0a7c10 */ /* 0x004fc6000ff1e0ff */
[----:B------:R1:W-:Y:S01]  /*9ca80*/  LDGSTS.E [R2+0x2c80], desc[UR14][R4.64], P1 ;  /* 0x02c8000004027fae */ /* 0x0003e2000892184e */
[----:B------:R-:W-:Y:S02]  /*9ca90*/  IADD3 R6, P2, R6, UR16, RZ ;  /* 0x0000001006067c10 */ /* 0x000fe4000ff5e0ff */
[----:B-1----:R-:W-:Y:S01]  /*9caa0*/  MOV R4, R3 ;  /* 0x0000000300047202 */ /* 0x002fe20000000f00 */
[----:B------:R-:W-:Y:S02]  /*9cab0*/  IMAD.MOV.U32 R5, RZ, RZ, R8 ;  /* 0x000000ffff057224 */ /* 0x000fe400078e0008 */
[----:B----4-:R-:W2:Y:S04]  /*9cac0*/  LDL.LU R8, [R1+0x2e08] ;  /* 0x002e080001087983 */ /* 0x010ea80000300800 */
[----:B------:R-:W4:Y:S04]  /*9cad0*/  LDL.LU R3, [R1+0x2e0c] ;  /* 0x002e0c0001037983 */ /* 0x000f280000300800 */
[----:B------:R-:W-:Y:S04]  /*9cae0*/  STL [R1+0x2ef4], R10 ;  /* 0x002ef40a01007387 */ /* 0x000fe80000100800 */
[----:B------:R1:W-:Y:S01]  /*9caf0*/  LDGSTS.E [R2+0x2d00], desc[UR14][R4.64], P1 ;  /* 0x02d0000004027fae */ /* 0x0003e2000892184e */
[----:B------:R-:W-:-:S02]  /*9cb00*/  IADD3.X R14, R14, UR7, RZ, P0, !PT ;  /* 0x000000070e0e7c10 */ /* 0x000fc400087fe4ff */
[----:B------:R-:W-:-:S03]  /*9cb10*/  IADD3.X R15, R15, UR7, RZ, P2, !PT ;  /* 0x000000070f0f7c10 */ /* 0x000fc600097fe4ff */
[----:B------:R1:W-:Y:S02]  /*9cb20*/  STL [R1+0x2ee8], R14 ;  /* 0x002ee80e01007387 */ /* 0x0003e40000100800 */
[----:B-1----:R-:W-:Y:S02]  /*9cb30*/  IMAD.MOV.U32 R5, RZ, RZ, R14 ;  /* 0x000000ffff057224 */ /* 0x002fe400078e000e */
[----:B------:R-:W-:Y:S01]  /*9cb40*/  STL [R1+0x2eec], R6 ;  /* 0x002eec0601007387 */ /* 0x000fe20000100800 */
[----:B------:R-:W-:-:S03]  /*9cb50*/  MOV R4, R10 ;  /* 0x0000000a00047202 */ /* 0x000fc60000000f00 */
[----:B------:R-:W4:Y:S04]  /*9cb60*/  LDL.LU R14, [R1+0x2e04] ;  /* 0x002e0400010e7983 */ /* 0x000f280000300800 */
[----:B------:R1:W-:Y:S04]  /*9cb70*/  STL [R1+0x2ee0], R15 ;  /* 0x002ee00f01007387 */ /* 0x0003e80000100800 */
[----:B------:R-:W4:Y:S01]  /*9cb80*/  LDL.LU R10, [R1+0x2df8] ;  /* 0x002df800010a7983 */ /* 0x000f220000300800 */
[----:B------:R-:W-:-:S03]  /*9cb90*/  IADD3 R11, P0, R11, UR16, RZ ;  /* 0x000000100b0b7c10 */ /* 0x000fc6000ff1e0ff */
[----:B------:R1:W-:Y:S01]  /*9cba0*/  LDGSTS.E [R2+0x2d80], desc[UR14][R4.64], P1 ;  /* 0x02d8000004027fae */ /* 0x0003e2000892184e */
[----:B------:R-:W-:Y:S02]  /*9cbb0*/  IADD3 R7, P2, R7, UR16, RZ ;  /* 0x0000001007077c10 */ /* 0x000fe4000ff5e0ff */
        /* <DEDUP_REMOVED lines=27> */
[----:B------:R-:W-:-:S04]  /*9cd70*/  UISETP.GT.AND UP1, UPT, UR18, 0xf, UPT ;  /* 0x0000000f1200788c */ /* 0x000fc8000bf24270 */
[----:B------:R1:W-:Y:S04]  /*9cd80*/  LDGSTS.E [R2+0x2f80], desc[UR14][R4.64], P1 ;  /* 0x02f8000004027fae */ /* 0x0003e8000892184e */
[----:B---3--:R-:W3:Y:S04]  /*9cd90*/  LDL.LU R13, [R1+0x2de0] ;  /* 0x002de000010d7983 */ /* 0x008ee80000300800 */
[----:B------:R-:W3:Y:S01]  /*9cda0*/  LDL.LU R12, [R1+0x2dd8] ;  /* 0x002dd800010c7983 */ /* 0x000ee20000300800 */
[----:B--2---:R-:W-:Y:S01]  /*9cdb0*/  IADD3 R8, P1, R8, UR16, RZ ;  /* 0x0000001008087c10 */ /* 0x004fe2000ff3e0ff */
[----:B------:R-:W-:Y:S01]  /*9cdc0*/  USEL UR12, URZ, 0x4, !UP1 ;  /* 0x000000043f0c7887 */ /* 0x000fe2000c800000 */
[----:B----4-:R-:W-:-:S03]  /*9cdd0*/  IADD3 R3, P2, R3, UR16, RZ ;  /* 0x0000001003037c10 */ /* 0x010fc6000ff5e0ff */
[----:B------:R-:W-:Y:S01]  /*9cde0*/  USEL UR12, UR12, URZ, !UP0 ;  /* 0x0000003f0c0c7287 */ /* 0x000fe2000c000000 */
[----:B------:R2:W-:Y:S01]  /*9cdf0*/  STL [R1+0x2e08], R8 ;  /* 0x002e080801007387 */ /* 0x0005e20000100800 */
[----:B-1----:R-:W-:-:S04]  /*9ce00*/  MOV R4, R8 ;  /* 0x0000000800047202 */ /* 0x002fc80000000f00 */
[----:B------:R-:W-:Y:S02]  /*9ce10*/  ISETP.NE.U32.AND P0, PT, RZ, UR12, PT ;  /* 0x0000000cff007c0c */ /* 0x000fe4000bf05070 */
[----:B------:R-:W-:-:S05]  /*9ce20*/  IADD3.X R14, R14, UR7, RZ, P1, !PT ;  /* 0x000000070e0e7c10 */ /* 0x000fca0008ffe4ff */
[----:B------:R1:W-:Y:S01]  /*9ce30*/  STL [R1+0x2e04], R14 ;  /* 0x002e040e01007387 */ /* 0x0003e20000100800 */
[----:B------:R-:W-:-:S03]  /*9ce40*/  IADD3.X R10, R10, UR7, RZ, P2, !PT ;  /* 0x000000070a0a7c10 */ /* 0x000fc600097fe4ff */
[----:B------:R4:W-:Y:S01]  /*9ce50*/  STL [R1+0x2e0c], R3 ;  /* 0x002e0c0301007387 */ /* 0x0009e20000100800 */
[----:B------:R-:W-:-:S03]  /*9ce60*/  IMAD.MOV.U32 R5, RZ, RZ, R14 ;  /* 0x000000ffff057224 */ /* 0x000fc600078e000e */
[----:B--2---:R-:W2:Y:S04]  /*9ce70*/  LDL.LU R8, [R1+0x2ddc] ;  /* 0x002ddc0001087983 */ /* 0x004ea80000300800 */
[----:B------:R4:W-:Y:S04]  /*9ce80*/  STL [R1+0x2df8], R10 ;  /* 0x002df80a01007387 */ /* 0x0009e80000100800 */
[----:B-1----:R-:W2:Y:S04]  /*9ce90*/  LDL.LU R14, [R1+0x2dd0] ;  /* 0x002dd000010e7983 */ /* 0x002ea80000300800 */
[----:B------:R1:W-:Y:S01]  /*9cea0*/  LDGSTS.E [R2+0x3c00], desc[UR14][R4.64], P0 ;  /* 0x03c0000004027fae */ /* 0x0003e2000812184e */
[----:B------:R-:W-:-:S02]  /*9ceb0*/  IADD3 R15, P1, R15, UR16, RZ ;  /* 0x000000100f0f7c10 */ /* 0x000fc4000ff3e0ff */
[----:B------:R-:W-:Y:S02]  /*9cec0*/  IADD3 R6, P2, R6, UR16, RZ ;  /* 0x0000001006067c10 */ /* 0x000fe4000ff5e0ff */
[----:B-1----:R-:W-:Y:S01]  /*9ced0*/  MOV R4, R3 ;  /* 0x0000000300047202 */ /* 0x002fe20000000f00 */
[----:B------:R-:W-:Y:S01]  /*9cee0*/  IMAD.MOV.U32 R5, RZ, RZ, R10 ;  /* 0x000000ffff057224 */ /* 0x000fe200078e000a */
[----:B----4-:R-:W4:Y:S04]  /*9cef0*/  LDL.LU R3, [R1+0x2dd4] ;  /* 0x002dd40001037983 */ /* 0x010f280000300800 */
[----:B------:R-:W4:Y:S04]  /*9cf00*/  LDL.LU R10, [R1+0x19e4] ;  /* 0x0019e400010a7983 */ /* 0x000f280000300800 */
[----:B------:R-:W-:Y:S04]  /*9cf10*/  STL [R1+0x2dfc], R15 ;  /* 0x002dfc0f01007387 */ /* 0x000fe80000100800 */
[----:B------:R1:W-:Y:S01]  /*9cf20*/  LDGSTS.E [R2+0x3c80], desc[UR14][R4.64], P0 ;  /* 0x03c8000004027fae */ /* 0x0003e2000812184e */
[----:B------:R-:W-:-:S05]  /*9cf30*/  IADD3.X R16, R16, UR7, RZ, P1, !PT ;  /* 0x0000000710107c10 */ /* 0x000fca0008ffe4ff */
[----:B------:R1:W-:Y:S04]  /*9cf40*/  STL [R1+0x2df0], R16 ;  /* 0x002df01001007387 */ /* 0x0003e80000100800 */
[----:B------:R-:W-:Y:S01]  /*9cf50*/  STL [R1+0x2df4], R6 ;  /* 0x002df40601007387 */ /* 0x000fe20000100800 */
[----:B-1----:R-:W-:Y:S01]  /*9cf60*/  IMAD.MOV.U32 R5, RZ, RZ, R16 ;  /* 0x000000ffff057224 */ /* 0x002fe200078e0010 */
[----:B------:R-:W-:Y:S02]  /*9cf70*/  MOV R4, R15 ;  /* 0x0000000f00047202 */ /* 0x000fe40000000f00 */
[----:B------:R-:W-:Y:S01]  /*9cf80*/  IADD3.X R11, R11, UR7, RZ, P2, !PT ;  /* 0x000000070b0b7c10 */ /* 0x000fe200097fe4ff */
[----:B------:R-:W4:Y:S04]  /*9cf90*/  LDL.LU R16, [R1+0x2dc0] ;  /* 0x002dc00001107983 */ /* 0x000f280000300800 */
[----:B------:R1:W-:Y:S01]  /*9cfa0*/  STL [R1+0x2de8], R11 ;  /* 0x002de80b01007387 */ /* 0x0003e20000100800 */
[----:B------:R-:W-:-:S03]  /*9cfb0*/  IADD3 R9, P1, R9, UR16, RZ ;  /* 0x0000001009097c10 */ /* 0x000fc6000ff3e0ff */
[----:B------:R-:W4:Y:S04]  /*9cfc0*/  LDL.LU R15, [R1+0x19e0] ;  /* 0x0019e000010f7983 */ /* 0x000f280000300800 */
[----:B------:R1:W-:Y:S01]  /*9cfd0*/  LDGSTS.E [R2+0x3d00], desc[UR14][R4.64], P0 ;  /* 0x03d0000004027fae */ /* 0x0003e2000812184e */
[----:B------:R-:W-:Y:S02]  /*9cfe0*/  IADD3 R7, P2, R7, UR16, RZ ;  /* 0x0000001007077c10 */ /* 0x000fe4000ff5e0ff */
[----:B-1----:R-:W-:Y:S01]  /*9cff0*/  MOV R4, R6 ;  /* 0x0000000600047202 */ /* 0x002fe20000000f00 */
[----:B------:R-:W-:Y:S02]  /*9d000*/  IMAD.MOV.U32 R5, RZ, RZ, R11 ;  /* 0x000000ffff057224 */ /* 0x000fe400078e000b */
[----:B------:R-:W4:Y:S04]  /*9d010*/  LDL.LU R11, [R1+0x19ec] ;  /* 0x0019ec00010b7983 */ /* 0x000f280000300800 */
[----:B------:R-:W4:Y:S04]  /*9d020*/  LDL.LU R6, [R1+0x19f4] ;  /* 0x0019f40001067983 */ /* 0x000f280000300800 */
[----:B------:R-:W-:Y:S04]  /*9d030*/  STL [R1+0x2dec], R9 ;  /* 0x002dec0901007387 */ /* 0x000fe80000100800 */
[----:B------:R1:W-:Y:S02]  /*9d040*/  LDGSTS.E [R2+0x3d80], desc[UR14][R4.64], P0 ;  /* 0x03d8000004027fae */ /* 0x0003e4000812184e */
[----:B-1----:R-:W-:-:S02]  /*9d050*/  MOV R4, R9 ;  /* 0x0000000900047202 */ /* 0x002fc40000000f00 */
[----:B---3--:R-:W-:Y:S02]  /*9d060*/  IADD3.X R13, R13, UR7, RZ, P1, !PT ;  /* 0x000000070d0d7c10 */ /* 0x008fe40008ffe4ff */
        /* <DEDUP_REMOVED lines=13> */
[----:B------:R-:W-:Y:S01]  /*9d140*/  UISETP.GT.AND UP1, UPT, UR18, 0x13, UPT ;  /* 0x000000131200788c */ /* 0x000fe2000bf24270 */
[----:B--2---:R-:W-:-:S04]  /*9d150*/  IADD3 R8, P1, R8, UR16, RZ ;  /* 0x0000001008087c10 */ /* 0x004fc8000ff3e0ff */
[----:B------:R-:W-:Y:S01]  /*9d160*/  IADD3.X R14, R14, UR7, RZ, P1, !PT ;  /* 0x000000070e0e7c10 */ /* 0x000fe20008ffe4ff */
[----:B------:R-:W-:Y:S04]  /*9d170*/  STL [R1+0x2ddc], R8 ;  /* 0x002ddc0801007387 */ /* 0x000fe80000100800 */
[----:B------:R2:W-:Y:S01]  /*9d180*/  STL [R1+0x2dd0], R14 ;  /* 0x002dd00e01007387 */ /* 0x0005e20000100800 */
[----:B-1----:R-:W-:Y:S01]  /*9d190*/  IMAD.MOV.U32 R5, RZ, RZ, R14 ;  /* 0x000000ffff057224 */ /* 0x002fe200078e000e */
[----:B------:R-:W-:Y:S01]  /*9d1a0*/  MOV R4, R8 ;  /* 0x0000000800047202 */ /* 0x000fe20000000f00 */
[----:B------:R-:W-:Y:S01]  /*9d1b0*/  USEL UR12, URZ, 0x4, !UP1 ;  /* 0x000000043f0c7887 */ /* 0x000fe2000c800000 */
[----:B--2---:R-:W2:Y:S01]  /*9d1c0*/  LDL.LU R14, [R1+0x19f8] ;  /* 0x0019f800010e7983 */ /* 0x004ea20000300800 */
[----:B----4-:R-:W-:-:S03]  /*9d1d0*/  IADD3 R3, P2, R3, UR16, RZ ;  /* 0x0000001003037c10 */ /* 0x010fc6000ff5e0ff */
[----:B------:R-:W4:Y:S01]  /*9d1e0*/  LDL.LU R8, [R1+0x1a00] ;  /* 0x001a000001087983 */ /* 0x000f220000300800 */
[----:B------:R-:W-:Y:S01]  /*9d1f0*/  USEL UR12, UR12, URZ, !UP0 ;  /* 0x0000003f0c0c7287 */ /* 0x000fe2000c000000 */
[----:B------:R-:W-:Y:S02]  /*9d200*/  IADD3 R10, P3, R10, UR16, RZ ;  /* 0x000000100a0a7c10 */ /* 0x000fe4000ff7e0ff */
[----:B------:R1:W-:Y:S03]  /*9d210*/  LDGSTS.E [R2+0x3f00], desc[UR14][R4.64], P0 ;  /* 0x03f0000004027fae */ /* 0x0003e6000812184e */
[----:B------:R-:W-:Y:S01]  /*9d220*/  ISETP.NE.U32.AND P1, PT, RZ, UR12, PT ;  /* 0x0000000cff007c0c */ /* 0x000fe2000bf25070 */
[----:B------:R1:W-:Y:S02]  /*9d230*/  STL [R1+0x2dd4], R3 ;  /* 0x002dd40301007387 */ /* 0x0003e40000100800 */
[----:B-1----:R-:W-:-:S02]  /*9d240*/  MOV R4, R3 ;  /* 0x0000000300047202 */ /* 0x002fc40000000f00 */
        /* <DEDUP_REMOVED lines=8> */
[----:B------:R-:W4:Y:S01]  /*9d2d0*/  LDL.LU R3, [R1+0x1a14] ;  /* 0x001a140001037983 */ /* 0x000f220000300800 */
[----:B------:R-:W-:-:S03]  /*9d2e0*/  IADD3 R11, P0, R11, UR16, RZ ;  /* 0x000000100b0b7c10 */ /* 0x000fc6000ff1e0ff */
[----:B------:R-:W4:Y:S01]  /*9d2f0*/  LDL.LU R18, [R1+0x1a08] ;  /* 0x001a080001127983 */ /* 0x000f220000300800 */
[----:B-1----:R-:W-:Y:S01]  /*9d300*/  MOV R4, R10 ;  /* 0x0000000a00047202 */ /* 0x002fe20000000f00 */
[----:B------:R-:W-:Y:S01]  /*9d310*/  IMAD.MOV.U32 R5, RZ, RZ, R15 ;  /* 0x000000ffff057224 */ /* 0x000fe200078e000f */
[----:B------:R-:W-:Y:S01]  /*9d320*/  IADD3 R6, P2, R6, UR16, RZ ;  /* 0x0000001006067c10 */ /* 0x000fe2000ff5e0ff */
[----:B------:R-:W4:Y:S04]  /*9d330*/  LDL.LU R10, [R1+0x1a10] ;  /* 0x001a1000010a7983 */ /* 0x000f280000300800 */
        /* <DEDUP_REMOVED lines=8> */
[----:B------:R-:W4:Y:S04]  /*9d3c0*/  LDL.LU R11, [R1+0x1a1c] ;  /* 0x001a1c00010b7983 */ /* 0x000f280000300800 */
[----:B------:R3:W-:Y:S04]  /*9d3d0*/  STL [R1+0x19f0], R9 ;  /* 0x0019f00901007387 */ /* 0x0007e80000100800 */
[----:B-1----:R-:W4:Y:S01]  /*9d3e0*/  LDL.LU R13, [R1+0x1a18] ;  /* 0x001a1800010d7983 */ /* 0x002f220000300800 */
[----:B---3--:R-:W-:Y:S02]  /*9d3f0*/  IADD3 R12, P0, R12, UR16, RZ ;  /* 0x000000100c0c7c10 */ /* 0x008fe4000ff1e0ff */
[----:B------:R-:W-:Y:S01]  /*9d400*/  IADD3 R7, P2, R7, UR16, RZ ;  /* 0x0000001007077c10 */ /* 0x000fe2000ff5e0ff */
[----:B------:R1:W-:Y:S02]  /*9d410*/  LDGSTS.E [R2+0x4c80], desc[UR14][R4.64], P1 ;  /* 0x04c8000004027fae */ /* 0x0003e4000892184e */
[----:B-1----:R-:W-:Y:S01]  /*9d420*/  MOV R4, R6 ;  /* 0x0000000600047202 */ /* 0x002fe20000000f00 */
[----:B------:R-:W-:Y:S01]  /*9d430*/  IMAD.MOV.U32 R5, RZ, RZ, R9 ;  /* 0x000000ffff057224 */ /* 0x000fe200078e0009 */
[----:B------:R-:W3:Y:S04]  /*9d440*/  LDL.LU R6, [R1+0x1ae4] ;  /* 0x001ae40001067983 */ /* 0x000ee80000300800 */
[----:B------:R-:W3:Y:S04]  /*9d450*/  LDL.LU R9, [R1+0x1aec] ;  /* 0x001aec0001097983 */ /* 0x000ee80000300800 */
[----:B------:R-:W-:Y:S04]  /*9d460*/  STL [R1+0x19fc], R12 ;  /* 0x0019fc0c01007387 */ /* 0x000fe80000100800 */
[----:B------:R1:W-:Y:S01]  /*9d470*/  LDGSTS.E [R2+0x4d00], desc[UR14][R4.64], P1 ;  /* 0x04d0000004027fae */ /* 0x0003e2000892184e */
[----:B--2---:R-:W-:-:S05]  /*9d480*/  IADD3.X R14, R14, UR7, RZ, P0, !PT ;  /* 0x000000070e0e7c10 */ /* 0x004fca00087fe4ff */
[----:B------:R2:W-:Y:S01]  /*9d490*/  STL [R1+0x19f8], R14 ;  /* 0x0019f80e01007387 */ /* 0x0005e20000100800 */
[----:B----4-:R-:W-:-:S03]  /*9d4a0*/  IADD3.X R8, R8, UR7, RZ, P2, !PT ;  /* 0x0000000708087c10 */ /* 0x010fc600097fe4ff */
[----:B------:R-:W-:Y:S04]  /*9d4b0*/  STL [R1+0x1a04], R7 ;  /* 0x001a040701007387 */ /* 0x000fe80000100800 */
[----:B------:R-:W4:Y:S01]  /*9d4c0*/  LDL.LU R16, [R1+0x1ae0] ;  /* 0x001ae00001107983 */ /* 0x000f220000300800 */
[----:B-1----:R-:W-:Y:S01]  /*9d4d0*/  MOV R4, R12 ;  /* 0x0000000c00047202 */ /* 0x002fe20000000f00 */
[----:B------:R-:W-:Y:S02]  /*9d4e0*/  IMAD.MOV.U32 R5, RZ, RZ, R14 ;  /* 0x000000ffff057224 */ /* 0x000fe400078e000e */
[----:B------:R1:W-:Y:S04]  /*9d4f0*/  STL [R1+0x1a00], R8 ;  /* 0x001a000801007387 */ /* 0x0003e80000100800 */
[----:B------:R-:W4:Y:S04]  /*9d500*/  LDL.LU R15, [R1+0x1ae8] ;  /* 0x001ae800010f7983 */ /* 0x000f280000300800 */
[----:B------:R1:W-:Y:S04]  /*9d510*/  LDGSTS.E [R2+0x4d80], desc[UR14][R4.64], P1 ;  /* 0x04d8000004027fae */ /* 0x0003e8000892184e */
[----:B--2---:R-:W2:Y:S01]  /*9d520*/  LDL.LU R14, [R1+0x1af0] ;  /* 0x001af000010e7983 */ /* 0x004ea20000300800 */
[----:B-1----:R-:W-:-:S03]  /*9d530*/  IMAD.MOV.U32 R5, RZ, RZ, R8 ;  /* 0x000000ffff057224 */ /* 0x002fc600078e0008 */
[----:B------:R-:W2:Y:S01]  /*9d540*/  LDL.LU R8, [R1+0x1af4] ;  /* 0x001af40001087983 */ /* 0x000ea20000300800 */
[----:B------:R-:W-:-:S03]  /*9d550*/  MOV R4, R7 ;  /* 0x0000000700047202 */ /* 0x000fc60000000f00 */
[----:B------:R-:W2:Y:S01]  /*9d560*/  LDL.LU R12, [R1+0x1af8] ;  /* 0x001af800010c7983 */ /* 0x000ea20000300800 */
[----:B------:R-:W-:-:S03]  /*9d570*/  IADD3 R17, P0, R17, UR16, RZ ;  /* 0x0000001011117c10 */ /* 0x000fc6000ff1e0ff */
[----:B------:R-:W2:Y:S04]  /*9d580*/  LDL.LU R7, [R1+0x1afc] ;  /* 0x001afc0001077983 */ /* 0x000ea80000300800 */
[----:B------:R1:W-:Y:S01]  /*9d590*/  LDGSTS.E [R2+0x4e00], desc[UR14][R4.64], P1 ;  /* 0x04e0000004027fae */ /* 0x0003e2000892184e */
[----:B------:R-:W-:Y:S02]  /*9d5a0*/  IADD3 R3, P2, R3, UR16, RZ ;  /* 0x0000001003037c10 */ /* 0x000fe4000ff5e0ff */
[----:B------:R-:W-:Y:S02]  /*9d5b0*/  IADD3.X R18, R18, UR7, RZ, P0, !PT ;  /* 0x0000000712127c10 */ /* 0x000fe400087fe4ff */
[----:B-1----:R-:W-:Y:S02]  /*9d5c0*/  MOV R4, R17 ;  /* 0x0000001100047202 */ /* 0x002fe40000000f00 */
[----:B------:R-:W-:Y:S01]  /*9d5d0*/  IADD3.X R10, R10, UR7, RZ, P2, !PT ;  /* 0x000000070a0a7c10 */ /* 0x000fe200097fe4ff */
        /* <DEDUP_REMOVED lines=9> */
[----:B-1----:R-:W2:Y:S04]  /*9d670*/  LDL.LU R10, [R1+0x1b04] ;  /* 0x001b0400010a7983 */ /* 0x002ea80000300800 */
[----:B------:R-:W2:Y:S01]  /*9d680*/  LDL.LU R3, [R1+0x1b0c] ;  /* 0x001b0c0001037983 */ /* 0x000ea20000300800 */
[----:B------:R-:W-:-:S04]  /*9d690*/  IADD3 R11, P0, R11, UR16, RZ ;  /* 0x000000100b0b7c10 */ /* 0x000fc8000ff1e0ff */
[----:B------:R-:W-:Y:S01]  /*9d6a0*/  IADD3.X R13, R13, UR7, RZ, P0, !PT ;  /* 0x000000070d0d7c10 */ /* 0x000fe200087fe4ff */
[----:B------:R-:W-:Y:S04]  /*9d6b0*/  STL [R1+0x1a1c], R11 ;  /* 0x001a1c0b01007387 */ /* 0x000fe80000100800 */
[----:B------:R1:W-:Y:S01]  /*9d6c0*/  STL [R1+0x1a18], R13 ;  /* 0x001a180d01007387 */ /* 0x0003e20000100800 */
[----:B------:R-:W-:Y:S01]  /*9d6d0*/  IMAD.MOV.U32 R5, RZ, RZ, R13 ;  /* 0x000000ffff057224 */ /* 0x000fe200078e000d */
[----:B------:R-:W-:Y:S01]  /*9d6e0*/  MOV R4, R11 ;  /* 0x0000000b00047202 */ /* 0x000fe20000000f00 */
[----:B------:R-:W-:Y:S01]  /*9d6f0*/  UISETP.GT.AND UP1, UPT, UR18, 0x17, UPT ;  /* 0x000000171200788c */ /* 0x000fe2000bf24270 */
[----:B-1----:R-:W2:Y:S04]  /*9d700*/  LDL.LU R13, [R1+0x1b00] ;  /* 0x001b0000010d7983 */ /* 0x002ea80000300800 */
[----:B------:R-:W2:Y:S01]  /*9d710*/  LDL.LU R11, [R1+0x1b08] ;  /* 0x001b0800010b7983 */ /* 0x000ea20000300800 */
[----:B------:R-:W-:-:S03]  /*9d720*/  USEL UR12, URZ, 0x4, !UP1 ;  /* 0x000000043f0c7887 */ /* 0x000fc6000c800000 */
[----:B------:R1:W-:Y:S01]  /*9d730*/  LDGSTS.E [R2+0x4f80], desc[UR14][R4.64], P1 ;  /* 0x04f8000004027fae */ /* 0x0003e2000892184e */
[----:B------:R-:W-:Y:S01]  /*9d740*/  USEL UR12, UR12, URZ, !UP0 ;  /* 0x0000003f0c0c7287 */ /* 0x000fe2000c000000 */
[----:B---3--:R-:W-:-:S05]  /*9d750*/  IADD3 R6, P1, R6, UR16, RZ ;  /* 0x0000001006067c10 */ /* 0x008fca000ff3e0ff */
[----:B------:R-:W-:Y:S02]  /*9d760*/  ISETP.NE.U32.AND P0, PT, RZ, UR12, PT ;  /* 0x0000000cff007c0c */ /* 0x000fe4000bf05070 */
[----:B------:R-:W-:Y:S01]  /*9d770*/  IADD3 R9, P2, R9, UR16, RZ ;  /* 0x0000001009097c10 */ /* 0x000fe2000ff5e0ff */
[----:B------:R3:W-:Y:S01]  /*9d780*/  STL [R1+0x1ae4], R6 ;  /* 0x001ae40601007387 */ /* 0x0007e20000100800 */
[----:B-1----:R-:W-:Y:S02]  /*9d790*/  MOV R4, R6 ;  /* 0x0000000600047202 */ /* 0x002fe40000000f00 */
[----:B----4-:R-:W-:-:S05]  /*9d7a0*/  IADD3.X R16, R16, UR7, RZ, P1, !PT ;  /* 0x0000000710107c10 */ /* 0x010fca0008ffe4ff */
[----:B------:R-:W-:Y:S01]  /*9d7b0*/  IMAD.MOV.U32 R5, RZ, RZ, R16 ;  /* 0x000000ffff057224 */ /* 0x000fe200078e0010 */
[----:B------:R-:W-:Y:S01]  /*9d7c0*/  STL [R1+0x1ae0], R16 ;  /* 0x001ae01001007387 */ /* 0x000fe20000100800 */
[----:B------:R-:W-:-:S03]  /*9d7d0*/  IADD3.X R15, R15, UR7, RZ, P2, !PT ;  /* 0x000000070f0f7c10 */ /* 0x000fc600097fe4ff */
[----:B------:R1:W-:Y:S04]  /*9d7e0*/  STL [R1+0x1aec], R9 ;  /* 0x001aec0901007387 */ /* 0x0003e80000100800 */
[----:B---3--:R-:W3:Y:S04]  /*9d7f0*/  LDL.LU R6, [R1+0x1b14] ;  /* 0x001b140001067983 */ /* 0x008ee80000300800 */
[----:B------:R4:W-:Y:S04]  /*9d800*/  LDGSTS.E [R2+0x5c00], desc[UR14][R4.64], P0 ;  /* 0x05c0000004027fae */ /* 0x0009e8000812184e */
[----:B------:R-:W-:Y:S01]  /*9d810*/  STL [R1+0x1ae8], R15 ;  /* 0x001ae80f01007387 */ /* 0x000fe20000100800 */
[----:B--2---:R-:W-:-:S02]  /*9d820*/  IADD3 R8, P1, R8, UR16, RZ ;  /* 0x0000001008087c10 */ /* 0x004fc4000ff3e0ff */
[----:B----4-:R-:W-:Y:S02]  /*9d830*/  MOV R4, R9 ;  /* 0x0000000900047202 */ /* 0x010fe40000000f00 */
[----:B-1----:R-:W2:Y:S01]  /*9d840*/  LDL.LU R9, [R1+0x1b10] ;  /* 0x001b100001097983 */ /* 0x002ea20000300800 */
[----:B------:R-:W-:Y:S01]  /*9d850*/  IMAD.MOV.U32 R5, RZ, RZ, R15 ;  /* 0x000000ffff057224 */ /* 0x000fe200078e000f */
[----:B------:R-:W-:Y:S02]  /*9d860*/  IADD3 R7, P2, R7, UR16, RZ ;  /* 0x0000001007077c10 */ /* 0x000fe4000ff5e0ff */
[----:B------:R-:W-:Y:S01]  /*9d870*/  IADD3.X R14, R14, UR7, RZ, P1, !PT ;  /* 0x000000070e0e7c10 */ /* 0x000fe20008ffe4ff */
[----:B------:R1:W-:Y:S01]  /*9d880*/  STL [R1+0x1af4], R8 ;  /* 0x001af40801007387 */ /* 0x0003e20000100800 */
[----:B------:R-:W-:-:S03]  /*9d890*/  IADD3.X R12, R12, UR7, RZ, P2, !PT ;  /* 0x000000070c0c7c10 */ /* 0x000fc600097fe4ff */
        /* <DEDUP_REMOVED lines=11> */
[----:B------:R-:W-:Y:S01]  /*9d950*/  IADD3 R10, P1, R10, UR16, RZ ;  /* 0x000000100a0a7c10 */ /* 0x000fe2000ff3e0ff */
[----:B-1----:R-:W-:Y:S01]  /*9d960*/  IMAD.MOV.U32 R5, RZ, RZ, R12 ;  /* 0x000000ffff057224 */ /* 0x002fe200078e000c */
[----:B------:R-:W-:Y:S01]  /*9d970*/  MOV R4, R7 ;  /* 0x0000000700047202 */ /* 0x000fe20000000f00 */
[----:B------:R-:W4:Y:S01]  /*9d980*/  LDL.LU R12, [R1+0x1bec] ;  /* 0x001bec00010c7983 */ /* 0x000f220000300800 */
[----:B------:R-:W-:-:S03]  /*9d990*/  IADD3 R3, P2, R3, UR16, RZ ;  /* 0x0000001003037c10 */ /* 0x000fc6000ff5e0ff */
        /* <DEDUP_REMOVED lines=17> */
[----:B------:R-:W-:-:S03]  /*9dab0*/  UISETP.GT.AND UP1, UPT, UR18, 0x1b, UPT ;  /* 0x0000001b1200788c */ /* 0x000fc6000bf24270 */
[----:B------:R1:W-:Y:S01]  /*9dac0*/  LDGSTS.E [R2+0x5e80], desc[UR14][R4.64], P0 ;  /* 0x05e8000004027fae */ /* 0x0003e2000812184e */
[----:B---3--:R-:W-:-:S05]  /*9dad0*/  IADD3 R6, P1, R6, UR16, RZ ;  /* 0x0000001006067c10 */ /* 0x008fca000ff3e0ff */
[----:B------:R-:W-:Y:S01]  /*9dae0*/  STL [R1+0x1b14], R6 ;  /* 0x001b140601007387 */ /* 0x000fe20000100800 */
[----:B--2---:R-:W-:-:S05]  /*9daf0*/  IADD3.X R9, R9, UR7, RZ, P1, !PT ;  /* 0x0000000709097c10 */ /* 0x004fca0008ffe4ff */
[----:B------:R2:W-:Y:S04]  /*9db00*/  STL [R1+0x1b10], R9 ;  /* 0x001b100901007387 */ /* 0x0005e80000100800 */
[----:B------:R-:W3:Y:S01]  /*9db10*/  LDL.LU R14, [R1+0x1bf8] ;  /* 0x001bf800010e7983 */ /* 0x000ee20000300800 */
[----:B------:R-:W-:-:S03]  /*9db20*/  USEL UR12, URZ, 0x4, !UP1 ;  /* 0x000000043f0c7887 */ /* 0x000fc6000c800000 */
[----:B------:R-:W3:Y:S01]  /*9db30*/  LDL.LU R15, [R1+0x1c00] ;  /* 0x001c0000010f7983 */ /* 0x000ee20000300800 */
[----:B-1----:R-:W-:Y:S01]  /*9db40*/  MOV R4, R6 ;  /* 0x0000000600047202 */ /* 0x002fe20000000f00 */
[----:B------:R-:W-:Y:S01]  /*9db50*/  IMAD.MOV.U32 R5, RZ, RZ, R9 ;  /* 0x000000ffff057224 */ /* 0x000fe200078e0009 */
[----:B------:R-:W-:Y:S01]  /*9db60*/  USEL UR12, UR12, URZ, !UP0 ;  /* 0x0000003f0c0c7287 */ /* 0x000fe2000c000000 */
[----:B--2---:R-:W2:Y:S04]  /*9db70*/  LDL.LU R9, [R1+0x1c0c] ;  /* 0x001c0c0001097983 */ /* 0x004ea80000300800 */
[----:B------:R1:W-:Y:S01]  /*9db80*/  LDGSTS.E [R2+0x5f00], desc[UR14][R4.64], P0 ;  /* 0x05f0000004027fae */ /* 0x0003e2000812184e */
[----:B----4-:R-:W-:-:S03]  /*9db90*/  IADD3 R8, P2, R8, UR16, RZ ;  /* 0x0000001008087c10 */ /* 0x010fc6000ff5e0ff */
[----:B------:R-:W4:Y:S01]  /*9dba0*/  LDL.LU R6, [R1+0x1c14] ;  /* 0x001c140001067983 */ /* 0x000f220000300800 */
[----:B------:R-:W-:Y:S02]  /*9dbb0*/  ISETP.NE.U32.AND P1, PT, RZ, UR12, PT ;  /* 0x0000000cff007c0c */ /* 0x000fe4000bf25070 */
[----:B------:R-:W-:Y:S02]  /*9dbc0*/  IADD3 R17, P3, R17, UR16, RZ ;  /* 0x0000001011117c10 */ /* 0x000fe4000ff7e0ff */
[----:B------:R-:W-:Y:S02]  /*9dbd0*/  IADD3.X R16, R16, UR7, RZ, P2, !PT ;  /* 0x0000000710107c10 */ /* 0x000fe400097fe4ff */
[----:B-1----:R-:W-:Y:S01]  /*9dbe0*/  MOV R4, R8 ;  /* 0x0000000800047202 */ /* 0x002fe20000000f00 */
[----:B------:R-:W-:Y:S02]  /*9dbf0*/  STL [R1+0x1b1c], R8 ;  /* 0x001b1c0801007387 */ /* 0x000fe40000100800 */
[----:B------:R-:W-:-:S02]  /*9dc00*/  IMAD.MOV.U32 R5, RZ, RZ, R16 ;  /* 0x000000ffff057224 */ /* 0x000fc400078e0010 */
        /* <DEDUP_REMOVED lines=28> */
[----:B------:R-:W4:Y:S04]  /*9ddd0*/  LDL.LU R7, [R1+0x1cec] ;  /* 0x001cec0001077983 */ /* 0x000f280000300800 */
[----:B------:R-:W-:Y:S04]  /*9dde0*/  STL [R1+0x1bfc], R11 ;  /* 0x001bfc0b01007387 */ /* 0x000fe80000100800 */
[----:B------:R1:W-:Y:S01]  /*9ddf0*/  LDGSTS.E [R2+0x6d00], desc[UR14][R4.64], P1 ;  /* 0x06d0000004027fae */ /* 0x0003e2000892184e */
[----:B---3--:R-:W-:-:S02]  /*9de00*/  IADD3.X R14, R14, UR7, RZ, P0, !PT ;  /* 0x000000070e0e7c10 */ /* 0x008fc400087fe4ff */
[----:B------:R-:W-:-:S03]  /*9de10*/  IADD3.X R15, R15, UR7, RZ, P2, !PT ;  /* 0x000000070f0f7c10 */ /* 0x000fc600097fe4ff */
[----:B------:R3:W-:Y:S01]  /*9de20*/  STL [R1+0x1bf8], R14 ;  /* 0x001bf80e01007387 */ /* 0x0007e20000100800 */
[----:B-1----:R-:W-:-:S03]  /*9de30*/  IMAD.MOV.U32 R5, RZ, RZ, R14 ;  /* 0x000000ffff057224 */ /* 0x002fc600078e000e */
[----:B------:R-:W-:Y:S01]  /*9de40*/  STL [R1+0x1c04], R3 ;  /* 0x001c040301007387 */ /* 0x000fe20000100800 */
[----:B------:R-:W-:-:S03]  /*9de50*/  MOV R4, R11 ;  /* 0x0000000b00047202 */ /* 0x000fc60000000f00 */
[----:B---3--:R-:W3:Y:S04]  /*9de60*/  LDL.LU R14, [R1+0x1ce0] ;  /* 0x001ce000010e7983 */ /* 0x008ee80000300800 */
[----:B------:R1:W-:Y:S04]  /*9de70*/  STL [R1+0x1c00], R15 ;  /* 0x001c000f01007387 */ /* 0x0003e80000100800 */
[----:B------:R-:W3:Y:S01]  /*9de80*/  LDL.LU R11, [R1+0x1ce8] ;  /* 0x001ce800010b7983 */ /* 0x000ee20000300800 */
[----:B--2---:R-:W-:-:S03]  /*9de90*/  IADD3 R9, P0, R9, UR16, RZ ;  /* 0x0000001009097c10 */ /* 0x004fc6000ff1e0ff */
[----:B------:R2:W-:Y:S01]  /*9dea0*/  LDGSTS.E [R2+0x6d80], desc[UR14][R4.64], P1 ;  /* 0x06d8000004027fae */ /* 0x0005e2000892184e */
[----:B----4-:R-:W-:Y:S02]  /*9deb0*/  IADD3 R6, P2, R6, UR16, RZ ;  /* 0x0000001006067c10 */ /* 0x010fe4000ff5e0ff */
[----:B--2---:R-:W-:Y:S01]  /*9dec0*/  MOV R4, R3 ;  /* 0x0000000300047202 */ /* 0x004fe20000000f00 */
[----:B------:R-:W-:Y:S02]  /*9ded0*/  IMAD.MOV.U32 R5, RZ, RZ, R15 ;  /* 0x000000ffff057224 */ /* 0x000fe400078e000f */
[----:B-1----:R-:W2:Y:S01]  /*9dee0*/  LDL.LU R15, [R1+0x1cf4] ;  /* 0x001cf400010f7983 */ /* 0x002ea20000300800 */
[----:B------:R-:W-:-:S03]  /*9def0*/  IADD3.X R16, R16, UR7, RZ, P0, !PT ;  /* 0x0000000710107c10 */ /* 0x000fc600087fe4ff */
        /* <DEDUP_REMOVED lines=23> */
[----:B------:R-:W-:-:S04]  /*9e070*/  UISETP.GT.AND UP1, UPT, UR18, 0x1f, UPT ;  /* 0x0000001f1200788c */ /* 0x000fc8000bf24270 */
[----:B------:R1:W-:Y:S04]  /*9e080*/  LDGSTS.E [R2+0x6f80], desc[UR14][R4.64], P1 ;  /* 0x06f8000004027fae */ /* 0x0003e8000892184e */
[----:B------:R-:W4:Y:S04]  /*9e090*/  LDL.LU R13, [R1+0x1d00] ;  /* 0x001d0000010d7983 */ /* 0x000f280000300800 */
[----:B------:R-:W4:Y:S01]  /*9e0a0*/  LDL.LU R12, [R1+0x1d08] ;  /* 0x001d0800010c7983 */ /* 0x000f220000300800 */
[----:B------:R-:W-:Y:S01]  /*9e0b0*/  USEL UR12, URZ, 0x4, !UP1 ;  /* 0x000000043f0c7887 */ /* 0x000fe2000c800000 */
[----:B------:R-:W-:-:S02]  /*9e0c0*/  IADD3 R10, P1, R10, UR16, RZ ;  /* 0x000000100a0a7c10 */ /* 0x000fc4000ff3e0ff */
[----:B------:R-:W-:Y:S01]  /*9e0d0*/  IADD3 R7, P2, R7, UR16, RZ ;  /* 0x0000001007077c10 */ /* 0x000fe2000ff5e0ff */
[----:B------:R-:W-:Y:S02]  /*9e0e0*/  USEL UR12, UR12, URZ, !UP0 ;  /* 0x0000003f0c0c7287 */ /* 0x000fe4000c000000 */
[----:B------:R3:W-:Y:S01]  /*9e0f0*/  STL [R1+0x1ce4], R10 ;  /* 0x001ce40a01007387 */ /* 0x0007e20000100800 */
[----:B-1----:R-:W-:-:S03]  /*9e100*/  MOV R4, R10 ;  /* 0x0000000a00047202 */ /* 0x002fc60000000f00 */
[----:B------:R-:W-:Y:S02]  /*9e110*/  ISETP.NE.U32.AND P0, PT, RZ, UR12, PT ;  /* 0x0000000cff007c0c */ /* 0x000fe4000bf05070 */
[----:B---3--:R-:W-:-:S05]  /*9e120*/  IADD3.X R14, R14, UR7, RZ, P1, !PT ;  /* 0x000000070e0e7c10 */ /* 0x008fca0008ffe4ff */
        /* <DEDUP_REMOVED lines=8> */
[----:B--2---:R-:W-:-:S02]  /*9e1b0*/  IADD3 R15, P1, R15, UR16, RZ ;  /* 0x000000100f0f7c10 */ /* 0x004fc4000ff3e0ff */
[----:B----4-:R-:W-:Y:S02]  /*9e1c0*/  IADD3 R3, P2, R3, UR16, RZ ;  /* 0x0000001003037c10 */ /* 0x010fe4000ff5e0ff */
[----:B-1----:R-:W-:Y:S01]  /*9e1d0*/  MOV R4, R7 ;  /* 0x0000000700047202 */ /* 0x002fe20000000f00 */
[----:B------:R-:W-:Y:S01]  /*9e1e0*/  IMAD.MOV.U32 R5, RZ, RZ, R11 ;  /* 0x000000ffff057224 */ /* 0x000fe200078e000b */
[----:B---3--:R-:W2:Y:S04]  /*9e1f0*/  LDL.LU R7, [R1+0x1d1c] ;  /* 0x001d1c0001077983 */ /* 0x008ea80000300800 */
[----:B------:R-:W3:Y:S04]  /*9e200*/  LDL.LU R11, [R1+0x1de4] ;  /* 0x001de400010b7983 */ /* 0x000ee80000300800 */
        /* <DEDUP_REMOVED lines=8> */
[----:B----4-:R-:W4:Y:S04]  /*9e290*/  LDL.LU R16, [R1+0x1d18] ;  /* 0x001d180001107983 */ /* 0x010f280000300800 */
        /* <DEDUP_REMOVED lines=26> */
[----:B------:R-:W-:Y:S01]  /*9e440*/  UISETP.GT.AND UP1, UPT, UR18, 0x23, UPT ;  /* 0x000000231200788c */ /* 0x000fe2000bf24270 */
[----:B------:R-:W-:-:S04]  /*9e450*/  IADD3 R10, P1, R10, UR16, RZ ;  /* 0x000000100a0a7c10 */ /* 0x000fc8000ff3e0ff */
[----:B------:R-:W-:Y:S01]  /*9e460*/  IADD3.X R14, R14, UR7, RZ, P1, !PT ;  /* 0x000000070e0e7c10 */ /* 0x000fe20008ffe4ff */
[----:B------:R-:W-:Y:S04]  /*9e470*/  STL [R1+0x1d14], R10 ;  /* 0x001d140a01007387 */ /* 0x000fe80000100800 */
[----:B------:R1:W-:Y:S02]  /*9e480*/  STL [R1+0x1d10], R14 ;  /* 0x001d100e01007387 */ /* 0x0003e40000100800 */
[----:B-1----:R-:W-:Y:S01]  /*9e490*/  IMAD.MOV.U32 R5, RZ, RZ, R14 ;  /* 0x000000ffff057224 */ /* 0x002fe200078e000e */
[----:B------:R-:W-:Y:S01]  /*9e4a0*/  MOV R4, R10 ;  /* 0x0000000a00047202 */ /* 0x000fe20000000f00 */
[----:B------:R-:W-:Y:S01]  /*9e4b0*/  USEL UR12, URZ, 0x4, !UP1 ;  /* 0x000000043f0c7887 */ /* 0x000fe2000c800000 */
[----:B------:R-:W4:Y:S01]  /*9e4c0*/  LDL.LU R14, [R1+0x1df8] ;  /* 0x001df800010e7983 */ /* 0x000f220000300800 */
[----:B--2---:R-:W-:-:S03]  /*9e4d0*/  IADD3 R7, P2, R7, UR16, RZ ;  /* 0x0000001007077c10 */ /* 0x004fc6000ff5e0ff */
[----:B------:R-:W2:Y:S01]  /*9e4e0*/  LDL.LU R10, [R1+0x1e00] ;  /* 0x001e0000010a7983 */ /* 0x000ea20000300800 */
[----:B------:R-:W-:Y:S01]  /*9e4f0*/  USEL UR12, UR12, URZ, !UP0 ;  /* 0x0000003f0c0c7287 */ /* 0x000fe2000c000000 */
[----:B---3--:R-:W-:Y:S02]  /*9e500*/  IADD3 R11, P3, R11, UR16, RZ ;  /* 0x000000100b0b7c10 */ /* 0x008fe4000ff7e0ff */
[----:B------:R1:W-:Y:S03]  /*9e510*/  LDGSTS.E [R2+0x7f00], desc[UR14][R4.64], P0 ;  /* 0x07f0000004027fae */ /* 0x0003e6000812184e */
[----:B------:R-:W-:Y:S01]  /*9e520*/  ISETP.NE.U32.AND P1, PT, RZ, UR12, PT ;  /* 0x0000000cff007c0c */ /* 0x000fe2000bf25070 */
[----:B------:R3:W-:Y:S01]  /*9e530*/  STL [R1+0x1d1c], R7 ;  /* 0x001d1c0701007387 */ /* 0x0007e20000100800 */
[----:B-1----:R-:W-:Y:S02]  /*9e540*/  MOV R4, R7 ;  /* 0x0000000700047202 */ /* 0x002fe40000000f00 */
[----:B----4-:R-:W-:-:S05]  /*9e550*/  IADD3.X R16, R16, UR7, RZ, P2, !PT ;  /* 0x0000000710107c10 */ /* 0x010fca00097fe4ff */
[----:B------:R-:W-:Y:S01]  /*9e560*/  IMAD.MOV.U32 R5, RZ, RZ, R16 ;  /* 0x000000ffff057224 */ /* 0x000fe200078e0010 */
[----:B------:R-:W-:Y:S01]  /*9e570*/  STL [R1+0x1d18], R16 ;  /* 0x001d181001007387 */ /* 0x000fe20000100800 */
[----:B------:R-:W-:-:S03]  /*9e580*/  IADD3.X R15, R15, UR7, RZ, P3, !PT ;  /* 0x000000070f0f7c10 */ /* 0x000fc60009ffe4ff */
[----:B------:R1:W-:Y:S04]  /*9e590*/  STL [R1+0x1de4], R11 ;  /* 0x001de40b01007387 */ /* 0x0003e80000100800 */
[----:B------:R-:W4:Y:S04]  /*9e5a0*/  LDL.LU R17, [R1+0x1e0c] ;  /* 0x001e0c0001117983 */ /* 0x000f280000300800 */
[----:B------:R1:W-:Y:S04]  /*9e5b0*/  LDGSTS.E [R2+0x7f80], desc[UR14][R4.64], P0 ;  /* 0x07f8000004027fae */ /* 0x0003e8000812184e */
[----:B------:R-:W-:Y:S04]  /*9e5c0*/  STL [R1+0x1de0], R15 ;  /* 0x001de00f01007387 */ /* 0x000fe80000100800 */
[----:B---3--:R-:W3:Y:S01]  /*9e5d0*/  LDL.LU R7, [R1+0x1e14] ;  /* 0x001e140001077983 */ /* 0x008ee20000300800 */
[----:B------:R-:W-:-:S03]  /*9e5e0*/  IADD3 R9, P0, R9, UR16, RZ ;  /* 0x0000001009097c10 */ /* 0x000fc6000ff1e0ff */
[----:B------:R-:W3:Y:S01]  /*9e5f0*/  LDL.LU R18, [R1+0x1e08] ;  /* 0x001e080001127983 */ /* 0x000ee20000300800 */
[----:B-1----:R-:W-:Y:S01]  /*9e600*/  MOV R4, R11 ;  /* 0x0000000b00047202 */ /* 0x002fe20000000f00 */
[----:B------:R-:W-:Y:S01]  /*9e610*/  IMAD.MOV.U32 R5, RZ, RZ, R15 ;  /* 0x000000ffff057224 */ /* 0x000fe200078e000f */
[----:B------:R-:W-:Y:S01]  /*9e620*/  IADD3 R3, P2, R3, UR16, RZ ;  /* 0x0000001003037c10 */ /* 0x000fe2000ff5e0ff */
[----:B------:R-:W3:Y:S04]  /*9e630*/  LDL.LU R11, [R1+0x1e10] ;  /* 0x001e1000010b7983 */ /* 0x000ee80000300800 */
        /* <DEDUP_REMOVED lines=8> */
[----:B------:R-:W3:Y:S04]  /*9e6c0*/  LDL.LU R9, [R1+0x1e1c] ;  /* 0x001e1c0001097983 */ /* 0x000ee80000300800 */
[----:B------:R1:W-:Y:S04]  /*9e6d0*/  STL [R1+0x1df0], R8 ;  /* 0x001df00801007387 */ /* 0x0003e80000100800 */
[----:B-1----:R-:W3:Y:S01]  /*9e6e0*/  LDL.LU R13, [R1+0x1e18] ;  /* 0x001e1800010d7983 */ /* 0x002ee20000300800 */
[----:B------:R-:W-:Y:S02]  /*9e6f0*/  IADD3 R12, P0, R12, UR16, RZ ;  /* 0x000000100c0c7c10 */ /* 0x000fe4000ff1e0ff */
        /* <DEDUP_REMOVED lines=10> */
[----:B--2---:R-:W-:-:S03]  /*9e7a0*/  IADD3.X R10, R10, UR7, RZ, P2, !PT ;  /* 0x000000070a0a7c10 */ /* 0x004fc600097fe4ff */
[----:B------:R-:W-:Y:S04]  /*9e7b0*/  STL [R1+0x1e04], R6 ;  /* 0x001e040601007387 */ /* 0x000fe80000100800 */
[----:B------:R-:W2:Y:S01]  /*9e7c0*/  LDL.LU R16, [R1+0x1ee0] ;  /* 0x001ee00001107983 */ /* 0x000ea20000300800 */
[----:B-1----:R-:W-:Y:S01]  /*9e7d0*/  MOV R4, R12 ;  /* 0x0000000c00047202 */ /* 0x002fe20000000f00 */
[----:B------:R-:W-:Y:S02]  /*9e7e0*/  IMAD.MOV.U32 R5, RZ, RZ, R14 ;  /* 0x000000ffff057224 */ /* 0x000fe400078e000e */
[----:B------:R1:W-:Y:S04]  /*9e7f0*/  STL [R1+0x1e00], R10 ;  /* 0x001e000a01007387 */ /* 0x0003e80000100800 */
[----:B------:R-:W2:Y:S04]  /*9e800*/  LDL.LU R15, [R1+0x1ee8] ;  /* 0x001ee800010f7983 */ /* 0x000ea80000300800 */
[----:B------:R1:W-:Y:S04]  /*9e810*/  LDGSTS.E [R2+0x8d80], desc[UR14][R4.64], P1 ;  /* 0x08d8000004027fae */ /* 0x0003e8000892184e */
[----:B------:R-:W2:Y:S01]  /*9e820*/  LDL.LU R14, [R1+0x1ef0] ;  /* 0x001ef000010e7983 */ /* 0x000ea20000300800 */
[----:B-1----:R-:W-:-:S03]  /*9e830*/  IMAD.MOV.U32 R5, RZ, RZ, R10 ;  /* 0x000000ffff057224 */ /* 0x002fc600078e000a */
[----:B------:R-:W2:Y:S01]  /*9e840*/  LDL.LU R10, [R1+0x1ef4] ;  /* 0x001ef400010a7983 */ /* 0x000ea20000300800 */
[----:B------:R-:W-:-:S03]  /*9e850*/  MOV R4, R6 ;  /* 0x0000000600047202 */ /* 0x000fc60000000f00 */
[----:B------:R-:W2:Y:S01]  /*9e860*/  LDL.LU R12, [R1+0x1ef8] ;  /* 0x001ef800010c7983 */ /* 0x000ea20000300800 */
[----:B----4-:R-:W-:-:S03]  /*9e870*/  IADD3 R17, P0, R17, UR16, RZ ;  /* 0x0000001011117c10 */ /* 0x010fc6000ff1e0ff */
[----:B------:R-:W4:Y:S04]  /*9e880*/  LDL.LU R6, [R1+0x1efc] ;  /* 0x001efc0001067983 */ /* 0x000f280000300800 */
[----:B------:R1:W-:Y:S01]  /*9e890*/  LDGSTS.E [R2+0x8e00], desc[UR14][R4.64], P1 ;  /* 0x08e0000004027fae */ /* 0x0003e2000892184e */
[----:B---3--:R-:W-:Y:S02]  /*9e8a0*/  IADD3 R7, P2, R7, UR16, RZ ;  /* 0x0000001007077c10 */ /* 0x008fe4000ff5e0ff */
        /* <DEDUP_REMOVED lines=14> */
[----:B------:R-:W-:-:S04]  /*9e990*/  IADD3 R9, P0, R9, UR16, RZ ;  /* 0x0000001009097c10 */ /* 0x000fc8000ff1e0ff */
[----:B------:R-:W-:Y:S01]  /*9e9a0*/  IADD3.X R13, R13, UR7, RZ, P0, !PT ;  /* 0x000000070d0d7c10 */ /* 0x000fe200087fe4ff */
[----:B------:R-:W-:Y:S04]  /*9e9b0*/  STL [R1+0x1e1c], R9 ;  /* 0x001e1c0901007387 */ /* 0x000fe80000100800 */
[----:B------:R1:W-:Y:S01]  /*9e9c0*/  STL [R1+0x1e18], R13 ;  /* 0x001e180d01007387 */ /* 0x0003e20000100800 */
[----:B---3--:R-:W-:Y:S01]  /*9e9d0*/  IMAD.MOV.U32 R5, RZ, RZ, R13 ;  /* 0x000000ffff057224 */ /* 0x008fe200078e000d */
[----:B------:R-:W-:Y:S01]  /*9e9e0*/  MOV R4, R9 ;  /* 0x0000000900047202 */ /* 0x000fe20000000f00 */
[----:B------:R-:W-:Y:S01]  /*9e9f0*/  UISETP.GT.AND UP1, UPT, UR18, 0x27, UPT ;  /* 0x000000271200788c */ /* 0x000fe2000bf24270 */
[----:B-1----:R-:W3:Y:S04]  /*9ea00*/  LDL.LU R13, [R1+0x1f00] ;  /* 0x001f0000010d7983 */ /* 0x002ee80000300800 */
[----:B------:R-:W3:Y:S01]  /*9ea10*/  LDL.LU R9, [R1+0x1f08] ;  /* 0x001f080001097983 */ /* 0x000ee20000300800 */
[----:B------:R-:W-:-:S03]  /*9ea20*/  USEL UR12, URZ, 0x4, !UP1 ;  /* 0x000000043f0c7887 */ /* 0x000fc6000c800000 */
[----:B------:R1:W-:Y:S01]  /*9ea30*/  LDGSTS.E [R2+0x8f80], desc[UR14][R4.64], P1 ;  /* 0x08f8000004027fae */ /* 0x0003e2000892184e */
[----:B------:R-:W-:Y:S01]  /*9ea40*/  USEL UR12, UR12, URZ, !UP0 ;  /* 0x0000003f0c0c7287 */ /* 0x000fe2000c000000 */
[----:B------:R-:W-:-:S05]  /*9ea50*/  IADD3 R3, P1, R3, UR16, RZ ;  /* 0x0000001003037c10 */ /* 0x000fca000ff3e0ff */
[----:B------:R-:W-:Y:S02]  /*9ea60*/  ISETP.NE.U32.AND P0, PT, RZ, UR12, PT ;  /* 0x0000000cff007c0c */ /* 0x000fe4000bf05070 */
[----:B------:R-:W-:Y:S01]  /*9ea70*/  IADD3 R8, P2, R8, UR16, RZ ;  /* 0x0000001008087c10 */ /* 0x000fe2000ff5e0ff */
[----:B------:R2:W-:Y:S01]  /*9ea80*/  STL [R1+0x1ee4], R3 ;  /* 0x001ee40301007387 */ /* 0x0005e20000100800 */
[----:B-1----:R-:W-:Y:S02]  /*9ea90*/  MOV R4, R3 ;  /* 0x0000000300047202 */ /* 0x002fe40000000f00 */
[----:B--2---:R-:W-:-:S05]  /*9eaa0*/  IADD3.X R16, R16, UR7, RZ, P1, !PT ;  /* 0x0000000710107c10 */ /* 0x004fca0008ffe4ff */
[----:B------:R-:W-:Y:S01]  /*9eab0*/  IMAD.MOV.U32 R5, RZ, RZ, R16 ;  /* 0x000000ffff057224 */ /* 0x000fe200078e0010 */
[----:B------:R-:W-:Y:S01]  /*9eac0*/  STL [R1+0x1ee0], R16 ;  /* 0x001ee01001007387 */ /* 0x000fe20000100800 */
[----:B------:R-:W-:-:S03]  /*9ead0*/  IADD3.X R15, R15, UR7, RZ, P2, !PT ;  /* 0x000000070f0f7c10 */ /* 0x000fc600097fe4ff */
[----:B------:R1:W-:Y:S04]  /*9eae0*/  STL [R1+0x1eec], R8 ;  /* 0x001eec0801007387 */ /* 0x0003e80000100800 */
[----:B------:R-:W2:Y:S04]  /*9eaf0*/  LDL.LU R3, [R1+0x1f14] ;  /* 0x001f140001037983 */ /* 0x000ea80000300800 */
[----:B------:R1:W-:Y:S04]  /*9eb00*/  LDGSTS.E [R2+0x9c00], desc[UR14][R4.64], P0 ;  /* 0x09c0000004027fae */ /* 0x0003e8000812184e */
[----:B------:R-:W-:Y:S01]  /*9eb10*/  STL [R1+0x1ee8], R15 ;  /* 0x001ee80f01007387 */ /* 0x000fe20000100800 */
[----:B------:R-:W-:-:S02]  /*9eb20*/  IADD3 R10, P1, R10, UR16, RZ ;  /* 0x000000100a0a7c10 */ /* 0x000fc4000ff3e0ff */
[----:B-1----:R-:W-:Y:S02]  /*9eb30*/  MOV R4, R8 ;  /* 0x0000000800047202 */ /* 0x002fe40000000f00 */
[----:B------:R-:W2:Y:S01]  /*9eb40*/  LDL.LU R8, [R1+0x1f10] ;  /* 0x001f100001087983 */ /* 0x000ea20000300800 */
[----:B------:R-:W-:Y:S01]  /*9eb50*/  IMAD.MOV.U32 R5, RZ, RZ, R15 ;  /* 0x000000ffff057224 */ /* 0x000fe200078e000f */
[----:B----4-:R-:W-:Y:S02]  /*9eb60*/  IADD3 R6, P2, R6, UR16, RZ ;  /* 0x0000001006067c10 */ /* 0x010fe4000ff5e0ff */
        /* <DEDUP_REMOVED lines=38> */
[----:B--2---:R-:W-:-:S05]  /*9edd0*/  IADD3 R3, P1, R3, UR16, RZ ;  /* 0x0000001003037c10 */ /* 0x004fca000ff3e0ff */
[----:B------:R-:W-:Y:S01]  /*9ede0*/  STL [R1+0x1f14], R3 ;  /* 0x001f140301007387 */ /* 0x000fe20000100800 */
[----:B------:R-:W-:Y:S01]  /*9edf0*/  USEL UR12, URZ, 0x4, !UP1 ;  /* 0x000000043f0c7887 */ /* 0x000fe2000c800000 */
[----:B------:R-:W-:-:S05]  /*9ee00*/  IADD3.X R8, R8, UR7, RZ, P1, !PT ;  /* 0x0000000708087c10 */ /* 0x000fca0008ffe4ff */
[----:B------:R2:W-:Y:S04]  /*9ee10*/  STL [R1+0x1f10], R8 ;  /* 0x001f100801007387 */ /* 0x0005e80000100800 */
[----:B------:R-:W3:Y:S01]  /*9ee20*/  LDL.LU R14, [R1+0x1ff8] ;  /* 0x001ff800010e7983 */ /* 0x000ee20000300800 */
[----:B-1----:R-:W-:Y:S01]  /*9ee30*/  MOV R4, R3 ;  /* 0x0000000300047202 */ /* 0x002fe20000000f00 */
[----:B------:R-:W-:Y:S02]  /*9ee40*/  IMAD.MOV.U32 R5, RZ, RZ, R8 ;  /* 0x000000ffff057224 */ /* 0x000fe400078e0008 */
[----:B------:R-:W3:Y:S01]  /*9ee50*/  LDL.LU R15, [R1+0x2000] ;  /* 0x00200000010f7983 */ /* 0x000ee20000300800 */
[----:B------:R-:W-:-:S03]  /*9ee60*/  USEL UR12, UR12, URZ, !UP0 ;  /* 0x0000003f0c0c7287 */ /* 0x000fc6000c000000 */
[----:B------:R1:W-:Y:S04]  /*9ee70*/  LDGSTS.E [R2+0x9f00], desc[UR14][R4.64], P0 ;  /* 0x09f0000004027fae */ /* 0x0003e8000812184e */
[----:B--2---:R-:W2:Y:S01]  /*9ee80*/  LDL.LU R8, [R1+0x200c] ;  /* 0x00200c0001087983 */ /* 0x004ea20000300800 */
[----:B----4-:R-:W-:-:S03]  /*9ee90*/  IADD3 R10, P2, R10, UR16, RZ ;  /* 0x000000100a0a7c10 */ /* 0x010fc6000ff5e0ff */
[----:B------:R-:W4:Y:S01]  /*9eea0*/  LDL.LU R3, [R1+0x2014] ;  /* 0x0020140001037983 */ /* 0x000f220000300800 */
[----:B------:R-:W-:Y:S02]  /*9eeb0*/  ISETP.NE.U32.AND P1, PT, RZ, UR12, PT ;  /* 0x0000000cff007c0c */ /* 0x000fe4000bf25070 */
[----:B-1----:R-:W-:Y:S02]  /*9eec0*/  MOV R4, R10 ;  /* 0x0000000a00047202 */ /* 0x002fe40000000f00 */
[----:B------:R-:W-:Y:S02]  /*9eed0*/  IADD3 R17, P3, R17, UR16, RZ ;  /* 0x0000001011117c10 */ /* 0x000fe4000ff7e0ff */
[----:B------:R-:W-:Y:S01]  /*9eee0*/  IADD3.X R16, R16, UR7, RZ, P2, !PT ;  /* 0x0000000710107c10 */ /* 0x000fe200097fe4ff */
[----:B------:R-:W-:Y:S04]  /*9eef0*/  STL [R1+0x1f1c], R10 ;  /* 0x001f1c0a01007387 */ /* 0x000fe80000100800 */
        /* <DEDUP_REMOVED lines=39> */
[----:B------:R1:W-:Y:S01]  /*9f170*/  STL [R1+0x2000], R15 ;  /* 0x0020000f01007387 */ /* 0x0003e20000100800 */
[----:B------:R-:W-:-:S03]  /*9f180*/  IADD3 R8, P0, R8, UR16, RZ ;  /* 0x0000001008087c10 */ /* 0x000fc6000ff1e0ff */
[----:B------:R-:W2:Y:S01]  /*9f190*/  LDL.LU R9, [R1+0x20e8] ;  /* 0x0020e80001097983 */ /* 0x000ea20000300800 */
[----:B----4-:R-:W-:-:S03]  /*9f1a0*/  IADD3 R3, P2, R3, UR16, RZ ;  /* 0x0000001003037c10 */ /* 0x010fc6000ff5e0ff */
[----:B------:R4:W-:Y:S02]  /*9f1b0*/  LDGSTS.E [R2+0xad80], desc[UR14][R4.64], P1 ;  /* 0x0ad8000004027fae */ /* 0x0009e4000892184e */
[----:B----4-:R-:W-:Y:S01]  /*9f1c0*/  MOV R4, R7 ;  /* 0x0000000700047202 */ /* 0x010fe20000000f00 */
[----:B------:R-:W-:Y:S02]  /*9f1d0*/  IMAD.MOV.U32 R5, RZ, RZ, R15 ;  /* 0x000000ffff057224 */ /* 0x000fe400078e000f */
[----:B-1----:R-:W4:Y:S01]  /*9f1e0*/  LDL.LU R15, [R1+0x20f4] ;  /* 0x0020f400010f7983 */ /* 0x002f220000300800 */
        /* <DEDUP_REMOVED lines=29> */
[----:B---3--:R-:W-:Y:S01]  /*9f3c0*/  IADD3 R11, P1, R11, UR16, RZ ;  /* 0x000000100b0b7c10 */ /* 0x008fe2000ff3e0ff */
[----:B------:R-:W-:Y:S01]  /*9f3d0*/  USEL UR12, UR12, URZ, !UP0 ;  /* 0x0000003f0c0c7287 */ /* 0x000fe2000c000000 */
[----:B------:R-:W-:-:S03]  /*9f3e0*/  IADD3 R6, P2, R6, UR16, RZ ;  /* 0x0000001006067c10 */ /* 0x000fc6000ff5e0ff */
[----:B------:R3:W-:Y:S02]  /*9f3f0*/  STL [R1+0x20e4], R11 ;  /* 0x0020e40b01007387 */ /* 0x0007e40000100800 */
[----:B------:R-:W-:Y:S02]  /*9f400*/  ISETP.NE.U32.AND P0, PT, RZ, UR12, PT ;  /* 0x0000000cff007c0c */ /* 0x000fe4000bf05070 */
[----:B-1----:R-:W-:Y:S02]  /*9f410*/  MOV R4, R11 ;  /* 0x0000000b00047202 */ /* 0x002fe40000000f00 */
[----:B--2---:R-:W-:-:S05]  /*9f420*/  IADD3.X R14, R14, UR7, RZ, P1, !PT ;  /* 0x000000070e0e7c10 */ /* 0x004fca0008ffe4ff */
[----:B------:R1:W-:Y:S01]  /*9f430*/  STL [R1+0x20e0], R14 ;  /* 0x0020e00e01007387 */ /* 0x0003e20000100800 */
[----:B------:R-:W-:-:S03]  /*9f440*/  IADD3.X R9, R9, UR7, RZ, P2, !PT ;  /* 0x0000000709097c10 */ /* 0x000fc600097fe4ff */
[----:B------:R2:W-:Y:S01]  /*9f450*/  STL [R1+0x20ec], R6 ;  /* 0x0020ec0601007387 */ /* 0x0005e20000100800 */
[----:B------:R-:W-:-:S03]  /*9f460*/  IMAD.MOV.U32 R5, RZ, RZ, R14 ;  /* 0x000000ffff057224 */ /* 0x000fc600078e000e */
[----:B---3--:R-:W3:Y:S04]  /*9f470*/  LDL.LU R11, [R1+0x2114] ;  /* 0x00211400010b7983 */ /* 0x008ee80000300800 */
[----:B------:R2:W-:Y:S04]  /*9f480*/  STL [R1+0x20e8], R9 ;  /* 0x0020e80901007387 */ /* 0x0005e80000100800 */
[----:B-1----:R-:W3:Y:S04]  /*9f490*/  LDL.LU R14, [R1+0x2110] ;  /* 0x00211000010e7983 */ /* 0x002ee80000300800 */
[----:B------:R1:W-:Y:S01]  /*9f4a0*/  LDGSTS.E [R2+0xbc00], desc[UR14][R4.64], P0 ;  /* 0x0bc0000004027fae */ /* 0x0003e2000812184e */
[----:B----4-:R-:W-:-:S02]  /*9f4b0*/  IADD3 R15, P1, R15, UR16, RZ ;  /* 0x000000100f0f7c10 */ /* 0x010fc4000ff3e0ff */
[----:B------:R-:W-:Y:S02]  /*9f4c0*/  IADD3 R7, P2, R7, UR16, RZ ;  /* 0x0000001007077c10 */ /* 0x000fe4000ff5e0ff */
[----:B-1----:R-:W-:Y:S01]  /*9f4d0*/  MOV R4, R6 ;  /* 0x0000000600047202 */ /* 0x002fe20000000f00 */
[----:B------:R-:W-:Y:S01]  /*9f4e0*/  IMAD.MOV.U32 R5, RZ, RZ, R9 ;  /* 0x000000ffff057224 */ /* 0x000fe200078e0009 */
[----:B--2---:R-:W2:Y:S04]  /*9f4f0*/  LDL.LU R6, [R1+0x211c] ;  /* 0x00211c0001067983 */ /* 0x004ea80000300800 */
        /* <DEDUP_REMOVED lines=37> */
[----:B---3--:R-:W-:-:S04]  /*9f750*/  IADD3 R11, P1, R11, UR16, RZ ;  /* 0x000000100b0b7c10 */ /* 0x008fc8000ff3e0ff */
[----:B------:R-:W-:Y:S01]  /*9f760*/  IADD3.X R14, R14, UR7, RZ, P1, !PT ;  /* 0x000000070e0e7c10 */ /* 0x000fe20008ffe4ff */
[----:B------:R-:W-:Y:S04]  /*9f770*/  STL [R1+0x2114], R11 ;  /* 0x0021140b01007387 */ /* 0x000fe80000100800 */
[----:B------:R3:W-:Y:S01]  /*9f780*/  STL [R1+0x2110], R14 ;  /* 0x0021100e01007387 */ /* 0x0007e20000100800 */
[----:B-1----:R-:W-:Y:S01]  /*9f790*/  IMAD.MOV.U32 R5, RZ, RZ, R14 ;  /* 0x000000ffff057224 */ /* 0x002fe200078e000e */
[----:B------:R-:W-:Y:S01]  /*9f7a0*/  USEL UR12, URZ, 0x4, !UP1 ;  /* 0x000000043f0c7887 */ /* 0x000fe2000c800000 */
[----:B------:R-:W-:Y:S01]  /*9f7b0*/  MOV R4, R11 ;  /* 0x0000000b00047202 */ /* 0x000fe20000000f00 */
[----:B---3--:R-:W3:Y:S01]  /*9f7c0*/  LDL.LU R14, [R1+0x21f8] ;  /* 0x0021f800010e7983 */ /* 0x008ee20000300800 */
[----:B--2---:R-:W-:-:S03]  /*9f7d0*/  IADD3 R6, P2, R6, UR16, RZ ;  /* 0x0000001006067c10 */ /* 0x004fc6000ff5e0ff */
[----:B------:R-:W2:Y:S01]  /*9f7e0*/  LDL.LU R11, [R1+0x2200] ;  /* 0x00220000010b7983 */ /* 0x000ea20000300800 */
[----:B------:R-:W-:Y:S01]  /*9f7f0*/  USEL UR12, UR12, URZ, !UP0 ;  /* 0x0000003f0c0c7287 */ /* 0x000fe2000c000000 */
[----:B----4-:R-:W-:Y:S02]  /*9f800*/  IADD3 R9, P3, R9, UR16, RZ ;  /* 0x0000001009097c10 */ /* 0x010fe4000ff7e0ff */
[----:B------:R1:W-:Y:S03]  /*9f810*/  LDGSTS.E [R2+0xbf00], desc[UR14][R4.64], P0 ;  /* 0x0bf0000004027fae */ /* 0x0003e6000812184e */
[----:B------:R-:W-:Y:S01]  /*9f820*/  ISETP.NE.U32.AND P1, PT, RZ, UR12, PT ;  /* 0x0000000cff007c0c */ /* 0x000fe2000bf25070 */
[----:B------:R4:W-:Y:S01]  /*9f830*/  STL [R1+0x211c], R6 ;  /* 0x00211c0601007387 */ /* 0x0009e20000100800 */
[----:B-1----:R-:W-:Y:S02]  /*9f840*/  MOV R4, R6 ;  /* 0x0000000600047202 */ /* 0x002fe40000000f00 */
        /* <DEDUP_REMOVED lines=8> */
[----:B----4-:R-:W4:Y:S01]  /*9f8d0*/  LDL.LU R6, [R1+0x2214] ;  /* 0x0022140001067983 */ /* 0x010f220000300800 */
        /* <DEDUP_REMOVED lines=26> */
[----:B---3--:R-:W-:-:S05]  /*9fa80*/  IADD3.X R14, R14, UR7, RZ, P0, !PT ;  /* 0x000000070e0e7c10 */ /* 0x008fca00087fe4ff */
        /* <DEDUP_REMOVED lines=9> */
[----:B---3--:R-:W3:Y:S01]  /*9fb20*/  LDL.LU R14, [R1+0x22f0] ;  /* 0x0022f000010e7983 */ /* 0x008ee20000300800 */
[----:B-1----:R-:W-:-:S03]  /*9fb30*/  IMAD.MOV.U32 R5, RZ, RZ, R11 ;  /* 0x000000ffff057224 */ /* 0x002fc600078e000b */
[----:B------:R-:W3:Y:S01]  /*9fb40*/  LDL.LU R11, [R1+0x22f4] ;  /* 0x0022f400010b7983 */ /* 0x000ee20000300800 */
[----:B------:R-:W-:-:S03]  /*9fb50*/  MOV R4, R3 ;  /* 0x0000000300047202 */ /* 0x000fc60000000f00 */
[----:B------:R-:W3:Y:S01]  /*9fb60*/  LDL.LU R12, [R1+0x22f8] ;  /* 0x0022f800010c7983 */ /* 0x000ee20000300800 */
[----:B------:R-:W-:-:S03]  /*9fb70*/  IADD3 R17, P0, R17, UR16, RZ ;  /* 0x0000001011117c10 */ /* 0x000fc6000ff1e0ff */
[----:B------:R-:W3:Y:S04]  /*9fb80*/  LDL.LU R3, [R1+0x22fc] ;  /* 0x0022fc0001037983 */ /* 0x000ee80000300800 */
[----:B------:R1:W-:Y:S01]  /*9fb90*/  LDGSTS.E [R2+0xce00], desc[UR14][R4.64], P1 ;  /* 0x0ce0000004027fae */ /* 0x0003e2000892184e */
[----:B----4-:R-:W-:Y:S02]  /*9fba0*/  IADD3 R6, P2, R6, UR16, RZ ;  /* 0x0000001006067c10 */ /* 0x010fe4000ff5e0ff */
        /* <DEDUP_REMOVED lines=14> */
[----:B------:R-:W-:-:S04]  /*9fc90*/  IADD3 R8, P0, R8, UR16, RZ ;  /* 0x0000001008087c10 */ /* 0x000fc8000ff1e0ff */
[----:B------:R-:W-:Y:S01]  /*9fca0*/  IADD3.X R13, R13, UR7, RZ, P0, !PT ;  /* 0x000000070d0d7c10 */ /* 0x000fe200087fe4ff */
[----:B------:R-:W-:Y:S04]  /*9fcb0*/  STL [R1+0x221c], R8 ;  /* 0x00221c0801007387 */ /* 0x000fe80000100800 */
[----:B------:R1:W-:Y:S01]  /*9fcc0*/  STL [R1+0x2218], R13 ;  /* 0x0022180d01007387 */ /* 0x0003e20000100800 */
[----:B----4-:R-:W-:Y:S01]  /*9fcd0*/  IMAD.MOV.U32 R5, RZ, RZ, R13 ;  /* 0x000000ffff057224 */ /* 0x010fe200078e000d */
[----:B------:R-:W-:Y:S01]  /*9fce0*/  MOV R4, R8 ;  /* 0x0000000800047202 */ /* 0x000fe20000000f00 */
[----:B------:R-:W-:Y:S01]  /*9fcf0*/  UISETP.GT.AND UP1, UPT, UR18, 0x37, UPT ;  /* 0x000000371200788c */ /* 0x000fe2000bf24270 */
[----:B-1----:R-:W4:Y:S04]  /*9fd00*/  LDL.LU R13, [R1+0x2300] ;  /* 0x00230000010d7983 */ /* 0x002f280000300800 */
[----:B------:R-:W4:Y:S01]  /*9fd10*/  LDL.LU R8, [R1+0x2308] ;  /* 0x0023080001087983 */ /* 0x000f220000300800 */
        /* <DEDUP_REMOVED lines=16> */
[----:B---3--:R-:W-:-:S02]  /*9fe20*/  IADD3 R11, P1, R11, UR16, RZ ;  /* 0x000000100b0b7c10 */ /* 0x008fc4000ff3e0ff */
[----:B-1----:R-:W-:Y:S02]  /*9fe30*/  MOV R4, R10 ;  /* 0x0000000a00047202 */ /* 0x002fe40000000f00 */
[----:B------:R-:W3:Y:S01]  /*9fe40*/  LDL.LU R10, [R1+0x2310] ;  /* 0x00231000010a7983 */ /* 0x000ee20000300800 */
        /* <DEDUP_REMOVED lines=8> */
[----:B-1----:R-:W-:-:S03]  /*9fed0*/  MOV R4, R11 ;  /* 0x0000000b00047202 */ /* 0x002fc60000000f00 */
[----:B------:R-:W3:Y:S04]  /*9fee0*/  LDL.LU R11, [R1+0x231c] ;  /* 0x00231c00010b7983 */ /* 0x000ee80000300800 */
[----:B------:R1:W-:Y:S01]  /*9fef0*/  STL [R1+0x22f8], R12 ;  /* 0x0022f80c01007387 */ /* 0x0003e20000100800 */
[----:B------:R-:W-:-:S03]  /*9ff00*/  IMAD.MOV.U32 R5, RZ, RZ, R14 ;  /* 0x000000ffff057224 */ /* 0x000fc600078e000e */
[----:B------:R-:W3:Y:S04]  /*9ff10*/  LDL.LU R17, [R1+0x23e4] ;  /* 0x0023e40001117983 */ /* 0x000ee80000300800 */
[----:B------:R-:W3:Y:S04]  /*9ff20*/  LDL.LU R16, [R1+0x2318] ;  /* 0x0023180001107983 */ /* 0x000ee80000300800 */
[----:B------:R1:W-:Y:S04]  /*9ff30*/  LDGSTS.E [R2+0xdd00], desc[UR14][R4.64], P0 ;  /* 0x0dd0000004027fae */ /* 0x0003e8000812184e */
[----:B------:R-:W3:Y:S01]  /*9ff40*/  LDL.LU R18, [R1+0x23e0] ;  /* 0x0023e00001127983 */ /* 0x000ee20000300800 */
[----:B------:R-:W-:Y:S01]  /*9ff50*/  IADD3 R9, P1, R9, UR16, RZ ;  /* 0x0000001009097c10 */ /* 0x000fe2000ff3e0ff */
[----:B-1----:R-:W-:Y:S01]  /*9ff60*/  IMAD.MOV.U32 R5, RZ, RZ, R12 ;  /* 0x000000ffff057224 */ /* 0x002fe200078e000c */
[----:B------:R-:W-:Y:S01]  /*9ff70*/  MOV R4, R3 ;  /* 0x0000000300047202 */ /* 0x000fe20000000f00 */
[----:B------:R-:W3:Y:S01]  /*9ff80*/  LDL.LU R12, [R1+0x23ec] ;  /* 0x0023ec00010c7983 */ /* 0x000ee20000300800 */
[----:B------:R-:W-:-:S03]  /*9ff90*/  IADD3 R6, P2, R6, UR16, RZ ;  /* 0x0000001006067c10 */ /* 0x000fc6000ff5e0ff */
        /* <DEDUP_REMOVED lines=10> */
[----:B-1----:R-:W3:Y:S04]  /*a0040*/  LDL.LU R13, [R1+0x23e8] ;  /* 0x0023e800010d7983 */ /* 0x002ee80000300800 */
[----:B------:R1:W-:Y:S04]  /*a0050*/  STL [R1+0x2308], R8 ;  /* 0x0023080801007387 */ /* 0x0003e80000100800 */
[----:B------:R-:W3:Y:S01]  /*a0060*/  LDL.LU R9, [R1+0x23f0] ;  /* 0x0023f00001097983 */ /* 0x000ee20000300800 */
[----:B----4-:R-:W-:Y:S01]  /*a0070*/  IMAD.MOV.U32 R5, RZ, RZ, R8 ;  /* 0x000000ffff057224 */ /* 0x010fe200078e0008 */
[----:B------:R-:W-:-:S02]  /*a0080*/  MOV R4, R6 ;  /* 0x0000000600047202 */ /* 0x000fc40000000f00 */
[----:B-1----:R-:W4:Y:S04]  /*a0090*/  LDL.LU R8, [R1+0x23fc] ;  /* 0x0023fc0001087983 */ /* 0x002f280000300800 */
[----:B------:R-:W4:Y:S01]  /*a00a0*/  LDL.LU R6, [R1+0x2404] ;  /* 0x0024040001067983 */ /* 0x000f220000300800 */
[----:B------:R-:W-:-:S03]  /*a00b0*/  UISETP.GT.AND UP1, UPT, UR18, 0x3b, UPT ;  /* 0x0000003b1200788c */ /* 0x000fc6000bf24270 */
[----:B------:R1:W-:Y:S01]  /*a00c0*/  LDGSTS.E [R2+0xde80], desc[UR14][R4.64], P0 ;  /* 0x0de8000004027fae */ /* 0x0003e2000812184e */
[----:B--2---:R-:W-:-:S05]  /*a00d0*/  IADD3 R7, P1, R7, UR16, RZ ;  /* 0x0000001007077c10 */ /* 0x004fca000ff3e0ff */
[----:B------:R-:W-:Y:S01]  /*a00e0*/  STL [R1+0x2314], R7 ;  /* 0x0023140701007387 */ /* 0x000fe20000100800 */
[----:B------:R-:W-:Y:S01]  /*a00f0*/  USEL UR12, URZ, 0x4, !UP1 ;  /* 0x000000043f0c7887 */ /* 0x000fe2000c800000 */
[----:B---3--:R-:W-:-:S05]  /*a0100*/  IADD3.X R10, R10, UR7, RZ, P1, !PT ;  /* 0x000000070a0a7c10 */ /* 0x008fca0008ffe4ff */
        /* <DEDUP_REMOVED lines=8> */
[----:B------:R-:W-:-:S03]  /*a0190*/  IADD3 R11, P2, R11, UR16, RZ ;  /* 0x000000100b0b7c10 */ /* 0x000fc6000ff5e0ff */
[----:B------:R-:W2:Y:S01]  /*a01a0*/  LDL.LU R7, [R1+0x2414] ;  /* 0x0024140001077983 */ /* 0x000ea20000300800 */
        /* <DEDUP_REMOVED lines=28> */
[----:B----4-:R-:W-:-:S03]  /*a0370*/  IADD3 R8, P0, R8, UR16, RZ ;  /* 0x0000001008087c10 */ /* 0x010fc6000ff1e0ff */
        /* <DEDUP_REMOVED lines=14> */
[----:B---3--:R-:W3:Y:S01]  /*a0460*/  LDL.LU R14, [R1+0x24e0] ;  /* 0x0024e000010e7983 */ /* 0x008ee20000300800 */
[----:B--2---:R-:W-:-:S03]  /*a0470*/  IADD3 R10, P0, R10, UR16, RZ ;  /* 0x000000100a0a7c10 */ /* 0x004fc6000ff1e0ff */
[----:B------:R1:W-:Y:S04]  /*a0480*/  STL [R1+0x2400], R15 ;  /* 0x0024000f01007387 */ /* 0x0003e80000100800 */
[----:B------:R-:W2:Y:S01]  /*a0490*/  LDL.LU R8, [R1+0x24e8] ;  /* 0x0024e80001087983 */ /* 0x000ea20000300800 */
[----:B------:R-:W-:-:S03]  /*a04a0*/  IADD3 R7, P2, R7, UR16, RZ ;  /* 0x0000001007077c10 */ /* 0x000fc6000ff5e0ff */
[----:B------:R1:W-:Y:S02]  /*a04b0*/  LDGSTS.E [R2+0xed80], desc[UR14][R4.64], P1 ;  /* 0x0ed8000004027fae */ /* 0x0003e4000892184e */
[----:B-1----:R-:W-:Y:S01]  /*a04c0*/  MOV R4, R6 ;  /* 0x0000000600047202 */ /* 0x002fe20000000f00 */
[----:B------:R-:W-:Y:S02]  /*a04d0*/  IMAD.MOV.U32 R5, RZ, RZ, R15 ;  /* 0x000000ffff057224 */ /* 0x000fe400078e000f */
        /* <DEDUP_REMOVED lines=19> */
[----:B------:R-:W-:-:S04]  /*a0610*/  IADD3 R12, P0, R12, UR16, RZ ;  /* 0x000000100c0c7c10 */ /* 0x000fc8000ff1e0ff */
[----:B------:R-:W-:Y:S01]  /*a0620*/  IADD3.X R13, R13, UR7, RZ, P0, !PT ;  /* 0x000000070d0d7c10 */ /* 0x000fe200087fe4ff */
[----:B------:R1:W-:Y:S02]  /*a0630*/  STL [R1+0x241c], R12 ;  /* 0x00241c0c01007387 */ /* 0x0003e40000100800 */
[----:B-1----:R-:W-:Y:S02]  /*a0640*/  MOV R4, R12 ;  /* 0x0000000c00047202 */ /* 0x002fe40000000f00 */
[----:B------:R1:W-:Y:S01]  /*a0650*/  STL [R1+0x2418], R13 ;  /* 0x0024180d01007387 */ /* 0x0003e20000100800 */
[----:B------:R-:W-:-:S03]  /*a0660*/  IMAD.MOV.U32 R5, RZ, RZ, R13 ;  /* 0x000000ffff057224 */ /* 0x000fc600078e000d */
[----:B------:R-:W2:Y:S04]  /*a0670*/  LDL.LU R12, [R1+0x2500] ;  /* 0x00250000010c7983 */ /* 0x000ea80000300800 */
[----:B-1----:R-:W2:Y:S01]  /*a0680*/  LDL.LU R13, [R1+0x2508] ;  /* 0x00250800010d7983 */ /* 0x002ea20000300800 */
[----:B------:R-:W-:-:S03]  /*a0690*/  UISETP.GT.AND UP1, UPT, UR18, 0x3f, UPT ;  /* 0x0000003f1200788c */ /* 0x000fc6000bf24270 */
[----:B------:R1:W-:Y:S01]  /*a06a0*/  LDGSTS.E [R2+0xef80], desc[UR14][R4.64], P1 ;  /* 0x0ef8000004027fae */ /* 0x0003e2000892184e */
[----:B------:R-:W-:Y:S01]  /*a06b0*/  USEL UR12, URZ, 0x4, !UP1 ;  /* 0x000000043f0c7887 */ /* 0x000fe2000c800000 */
[----:B----4-:R-:W-:-:S03]  /*a06c0*/  IADD3 R9, P1, R9, UR16, RZ ;  /* 0x0000001009097c10 */ /* 0x010fc6000ff3e0ff */
[----:B------:R-:W-:Y:S01]  /*a06d0*/  USEL UR12, UR12, URZ, !UP0 ;  /* 0x0000003f0c0c7287 */ /* 0x000fe2000c000000 */
[----:B------:R-:W-:Y:S01]  /*a06e0*/  IADD3 R3, P2, R3, UR16, RZ ;  /* 0x0000001003037c10 */ /* 0x000fe2000ff5e0ff */
[----:B------:R4:W-:Y:S04]  /*a06f0*/  STL [R1+0x24e4], R9 ;  /* 0x0024e40901007387 */ /* 0x0009e80000100800 */
[----:B------:R-:W-:Y:S02]  /*a0700*/  ISETP.NE.U32.AND P0, PT, RZ, UR12, PT ;  /* 0x0000000cff007c0c */ /* 0x000fe4000bf05070 */
[----:B-1----:R-:W-:Y:S02]  /*a0710*/  MOV R4, R9 ;  /* 0x0000000900047202 */ /* 0x002fe40000000f00 */
[----:B---3--:R-:W-:-:S05]  /*a0720*/  IADD3.X R14, R14, UR7, RZ, P1, !PT ;  /* 0x000000070e0e7c10 */ /* 0x008fca0008ffe4ff */
[----:B------:R1:W-:Y:S01]  /*a0730*/  STL [R1+0x24e0], R14 ;  /* 0x0024e00e01007387 */ /* 0x0003e20000100800 */
[----:B--2---:R-:W-:-:S03]  /*a0740*/  IADD3.X R8, R8, UR7, RZ, P2, !PT ;  /* 0x0000000708087c10 */ /* 0x004fc600097fe4ff */
[----:B------:R2:W-:Y:S01]  /*a0750*/  STL [R1+0x24ec], R3 ;  /* 0x0024ec0301007387 */ /* 0x0005e20000100800 */
[----:B------:R-:W-:-:S03]  /*a0760*/  IMAD.MOV.U32 R5, RZ, RZ, R14 ;  /* 0x000000ffff057224 */ /* 0x000fc600078e000e */
[----:B----4-:R-:W3:Y:S04]  /*a0770*/  LDL.LU R9, [R1+0x2514] ;  /* 0x0025140001097983 */ /* 0x010ee80000300800 */
[----:B------:R4:W-:Y:S04]  /*a0780*/  STL [R1+0x24e8], R8 ;  /* 0x0024e80801007387 */ /* 0x0009e80000100800 */
[----:B-1----:R-:W3:Y:S04]  /*a0790*/  LDL.LU R14, [R1+0x2510] ;  /* 0x00251000010e7983 */ /* 0x002ee80000300800 */
[----:B------:R1:W-:Y:S01]  /*a07a0*/  LDGSTS.E [R2+0xfc00], desc[UR14][R4.64], P0 ;  /* 0x0fc0000004027fae */ /* 0x0003e2000812184e */
[----:B------:R-:W-:-:S02]  /*a07b0*/  IADD3 R15, P1, R15, UR16, RZ ;  /* 0x000000100f0f7c10 */ /* 0x000fc4000ff3e0ff */
[----:B------:R-:W-:Y:S02]  /*a07c0*/  IADD3 R6, P2, R6, UR16, RZ ;  /* 0x0000001006067c10 */ /* 0x000fe4000ff5e0ff */
[----:B-1----:R-:W-:Y:S01]  /*a07d0*/  MOV R4, R3 ;  /* 0x0000000300047202 */ /* 0x002fe20000000f00 */
[----:B------:R-:W-:Y:S01]  /*a07e0*/  IMAD.MOV.U32 R5, RZ, RZ, R8 ;  /* 0x000000ffff057224 */ /* 0x000fe200078e0008 */
[----:B--2---:R-:W2:Y:S04]  /*a07f0*/  LDL.LU R3, [R1+0x251c] ;  /* 0x00251c0001037983 */ /* 0x004ea80000300800 */
[----:B----4-:R-:W4:Y:S04]  /*a0800*/  LDL.LU R8, [R1+0x25e4] ;  /* 0x0025e40001087983 */ /* 0x010f280000300800 */
        /* <DEDUP_REMOVED lines=34> */
[----:B------:R-:W-:-:S03]  /*a0a30*/  UISETP.GT.AND UP1, UPT, UR18, 0x43, UPT ;  /* 0x000000431200788c */ /* 0x000fc6000bf24270 */
[----:B------:R1:W-:Y:S01]  /*a0a40*/  LDGSTS.E [R2+0xfe80], desc[UR14][R4.64], P0 ;  /* 0x0fe8000004027fae */ /* 0x0003e2000812184e */
[----:B------:R-:W-:Y:S01]  /*a0a50*/  USEL UR12, URZ, 0x4, !UP1 ;  /* 0x000000043f0c7887 */ /* 0x000fe2000c800000 */
[----:B---3--:R-:W-:-:S04]  /*a0a60*/  IADD3 R9, P1, R9, UR16, RZ ;  /* 0x0000001009097c10 */ /* 0x008fc8000ff3e0ff */
[----:B------:R-:W-:Y:S01]  /*a0a70*/  IADD3.X R14, R14, UR7, RZ, P1, !PT ;  /* 0x000000070e0e7c10 */ /* 0x000fe20008ffe4ff */
[----:B------:R-:W-:Y:S04]  /*a0a80*/  STL [R1+0x2514], R9 ;  /* 0x0025140901007387 */ /* 0x000fe80000100800 */
[----:B------:R3:W-:Y:S01]  /*a0a90*/  STL [R1+0x2510], R14 ;  /* 0x0025100e01007387 */ /* 0x0007e20000100800 */
[----:B-1----:R-:W-:Y:S01]  /*a0aa0*/  IMAD.MOV.U32 R5, RZ, RZ, R14 ;  /* 0x000000ffff057224 */ /* 0x002fe200078e000e */
[----:B------:R-:W-:Y:S01]  /*a0ab0*/  MOV R4, R9 ;  /* 0x0000000900047202 */ /* 0x000fe20000000f00 */
[----:B------:R-:W-:-:S04]  /*a0ac0*/  USEL UR12, UR12, URZ, !UP0 ;  /* 0x0000003f0c0c7287 */ /* 0x000fc8000c000000 */
[----:B------:R1:W-:Y:S04]  /*a0ad0*/  LDGSTS.E [R2+0xff00], desc[UR14][R4.64], P0 ;  /* 0x0ff0000004027fae */ /* 0x0003e8000812184e */
[----:B---3--:R-:W3:Y:S01]  /*a0ae0*/  LDL.LU R14, [R1+0x25f8] ;  /* 0x0025f800010e7983 */ /* 0x008ee20000300800 */
[----:B--2---:R-:W-:-:S03]  /*a0af0*/  IADD3 R3, P2, R3, UR16, RZ ;  /* 0x0000001003037c10 */ /* 0x004fc6000ff5e0ff */
[----:B------:R-:W2:Y:S01]  /*a0b00*/  LDL.LU R9, [R1+0x2600] ;  /* 0x0026000001097983 */ /* 0x000ea20000300800 */
[----:B----4-:R-:W-:Y:S02]  /*a0b10*/  IADD3 R8, P3, R8, UR16, RZ ;  /* 0x0000001008087c10 */ /* 0x010fe4000ff7e0ff */
[----:B-1----:R-:W-:Y:S01]  /*a0b20*/  MOV R4, R3 ;  /* 0x0000000300047202 */ /* 0x002fe20000000f00 */
[----:B------:R1:W-:Y:S01]  /*a0b30*/  STL [R1+0x251c], R3 ;  /* 0x00251c0301007387 */ /* 0x0003e20000100800 */
[----:B------:R-:W-:Y:S02]  /*a0b40*/  ISETP.NE.U32.AND P1, PT, RZ, UR12, PT ;  /* 0x0000000cff007c0c */ /* 0x000fe4000bf25070 */
        /* <DEDUP_REMOVED lines=44> */
[----:B---3--:R-:W3:Y:S04]  /*a0e10*/  LDL.LU R14, [R1+0x26f0] ;  /* 0x0026f000010e7983 */ /* 0x008ee80000300800 */
[----:B------:R-:W3:Y:S04]  /*a0e20*/  LDL.LU R13, [R1+0x26f4] ;  /* 0x0026f400010d7983 */ /* 0x000ee80000300800 */
[----:B------:R1:W-:Y:S01]  /*a0e30*/  LDGSTS.E [R2+0x10d80], desc[UR14][R4.64], P1 ;  /* 0x10d8000004027fae */ /* 0x0003e2000892184e */
[----:B------:R-:W-:Y:S01]  /*a0e40*/  IADD3 R17, P0, R17, UR16, RZ ;  /* 0x0000001011117c10 */ /* 0x000fe2000ff1e0ff */
[----:B-1----:R-:W-:Y:S01]  /*a0e50*/  IMAD.MOV.U32 R5, RZ, RZ, R9 ;  /* 0x000000ffff057224 */ /* 0x002fe200078e0009 */
[----:B------:R-:W-:Y:S01]  /*a0e60*/  MOV R4, R7 ;  /* 0x0000000700047202 */ /* 0x000fe20000000f00 */
[----:B------:R-:W3:Y:S04]  /*a0e70*/  LDL.LU R9, [R1+0x26f8] ;  /* 0x0026f80001097983 */ /* 0x000ee80000300800 */
[----:B------:R-:W3:Y:S04]  /*a0e80*/  LDL.LU R7, [R1+0x26fc] ;  /* 0x0026fc0001077983 */ /* 0x000ee80000300800 */
[----:B------:R1:W-:Y:S01]  /*a0e90*/  LDGSTS.E [R2+0x10e00], desc[UR14][R4.64], P1 ;  /* 0x10e0000004027fae */ /* 0x0003e2000892184e */
[----:B------:R-:W-:-:S02]  /*a0ea0*/  IADD3 R3, P2, R3, UR16, RZ ;  /* 0x0000001003037c10 */ /* 0x000fc4000ff5e0ff */
[----:B------:R-:W-:Y:S02]  /*a0eb0*/  IADD3.X R18, R18, UR7, RZ, P0, !PT ;  /* 0x0000000712127c10 */ /* 0x000fe400087fe4ff */
[----:B----4-:R-:W-:Y:S02]  /*a0ec0*/  IADD3.X R8, R8, UR7, RZ, P2, !PT ;  /* 0x0000000708087c10 */ /* 0x010fe400097fe4ff */
[----:B-1----:R-:W-:Y:S01]  /*a0ed0*/  MOV R4, R17 ;  /* 0x0000001100047202 */ /* 0x002fe20000000f00 */
        /* <DEDUP_REMOVED lines=33> */
[----:B------:R-:W2:Y:S01]  /*a10f0*/  LDL.LU R6, [R1+0x2714] ;  /* 0x0027140001067983 */ /* 0x000ea20000300800 */
[----:B---3--:R-:W-:-:S03]  /*a1100*/  IADD3 R13, P1, R13, UR16, RZ ;  /* 0x000000100d0d7c10 */ /* 0x008fc6000ff3e0ff */
[----:B------:R3:W-:Y:S04]  /*a1110*/  LDGSTS.E [R2+0x11c00], desc[UR14][R4.64], P0 ;  /* 0x11c0000004027fae */ /* 0x0007e8000812184e */
[----:B------:R-:W-:Y:S01]  /*a1120*/  STL [R1+0x26e8], R15 ;  /* 0x0026e80f01007387 */ /* 0x000fe20000100800 */
[----:B------:R-:W-:Y:S02]  /*a1130*/  IADD3.X R14, R14, UR7, RZ, P1, !PT ;  /* 0x000000070e0e7c10 */ /* 0x000fe40008ffe4ff */
[----:B---3--:R-:W-:Y:S02]  /*a1140*/  MOV R4, R11 ;  /* 0x0000000b00047202 */ /* 0x008fe40000000f00 */
[----:B-1----:R-:W3:Y:S01]  /*a1150*/  LDL.LU R11, [R1+0x2710] ;  /* 0x00271000010b7983 */ /* 0x002ee20000300800 */
[----:B------:R-:W-:Y:S01]  /*a1160*/  IMAD.MOV.U32 R5, RZ, RZ, R15 ;  /* 0x000000ffff057224 */ /* 0x000fe200078e000f */
[----:B------:R-:W-:-:S02]  /*a1170*/  IADD3 R7, P2, R7, UR16, RZ ;  /* 0x0000001007077c10 */ /* 0x000fc4000ff5e0ff */
[----:B------:R1:W-:Y:S02]  /*a1180*/  STL [R1+0x26f4], R13 ;  /* 0x0026f40d01007387 */ /* 0x0003e40000100800 */
[----:B------:R-:W-:Y:S02]  /*a1190*/  IADD3.X R9, R9, UR7, RZ, P2, !PT ;  /* 0x0000000709097c10 */ /* 0x000fe400097fe4ff */
[----:B------:R1:W-:Y:S04]  /*a11a0*/  LDGSTS.E [R2+0x11c80], desc[UR14][R4.64], P0 ;  /* 0x11c8000004027fae */ /* 0x0003e8000812184e */
[----:B------:R-:W-:Y:S04]  /*a11b0*/  STL [R1+0x26f0], R14 ;  /* 0x0026f00e01007387 */ /* 0x000fe80000100800 */
[----:B------:R-:W-:Y:S01]  /*a11c0*/  STL [R1+0x26fc], R7 ;  /* 0x0026fc0701007387 */ /* 0x000fe20000100800 */
[----:B-1----:R-:W-:-:S03]  /*a11d0*/  MOV R4, R13 ;  /* 0x0000000d00047202 */ /* 0x002fc60000000f00 */
[----:B------:R-:W3:Y:S04]  /*a11e0*/  LDL.LU R13, [R1+0x271c] ;  /* 0x00271c00010d7983 */ /* 0x000ee80000300800 */
[----:B------:R1:W-:Y:S04]  /*a11f0*/  STL [R1+0x26f8], R9 ;  /* 0x0026f80901007387 */ /* 0x0003e80000100800 */
[----:B------:R-:W3:Y:S01]  /*a1200*/  LDL.LU R17, [R1+0x27e4] ;  /* 0x0027e40001117983 */ /* 0x000ee20000300800 */
[----:B------:R-:W-:-:S03]  /*a1210*/  IMAD.MOV.U32 R5, RZ, RZ, R14 ;  /* 0x000000ffff057224 */ /* 0x000fc600078e000e */
        /* <DEDUP_REMOVED lines=9> */
[----:B------:R1:W-:Y:S04]  /*a12b0*/  STL [R1+0x2704], R8 ;  /* 0x0027040801007387 */ /* 0x0003e80000100800 */
[----:B------:R1:W-:Y:S02]  /*a12c0*/  LDGSTS.E [R2+0x11d80], desc[UR14][R4.64], P0 ;  /* 0x11d8000004027fae */ /* 0x0003e4000812184e */
[----:B-1----:R-:W-:-:S02]  /*a12d0*/  MOV R4, R8 ;  /* 0x0000000800047202 */ /* 0x002fc40000000f00 */
[----:B----4-:R-:W-:Y:S02]  /*a12e0*/  IADD3.X R12, R12, UR7, RZ, P1, !PT ;  /* 0x000000070c0c7c10 */ /* 0x010fe40008ffe4ff */
        /* <DEDUP_REMOVED lines=8> */
[----:B------:R-:W-:Y:S01]  /*a1370*/  UISETP.GT.AND UP1, UPT, UR18, 0x4b, UPT ;  /* 0x0000004b1200788c */ /* 0x000fe2000bf24270 */
[----:B-1----:R-:W-:Y:S01]  /*a1380*/  MOV R4, R3 ;  /* 0x0000000300047202 */ /* 0x002fe20000000f00 */
[----:B------:R-:W-:Y:S02]  /*a1390*/  IMAD.MOV.U32 R5, RZ, RZ, R10 ;  /* 0x000000ffff057224 */ /* 0x000fe400078e000a */
[----:B------:R-:W4:Y:S04]  /*a13a0*/  LDL.LU R10, [R1+0x27fc] ;  /* 0x0027fc00010a7983 */ /* 0x000f280000300800 */
[----:B------:R-:W4:Y:S04]  /*a13b0*/  LDL.LU R3, [R1+0x2804] ;  /* 0x0028040001037983 */ /* 0x000f280000300800 */
[----:B------:R1:W-:Y:S01]  /*a13c0*/  LDGSTS.E [R2+0x11e80], desc[UR14][R4.64], P0 ;  /* 0x11e8000004027fae */ /* 0x0003e2000812184e */
[----:B--2---:R-:W-:-:S05]  /*a13d0*/  IADD3 R6, P1, R6, UR16, RZ ;  /* 0x0000001006067c10 */ /* 0x004fca000ff3e0ff */
[----:B------:R-:W-:Y:S01]  /*a13e0*/  STL [R1+0x2714], R6 ;  /* 0x0027140601007387 */ /* 0x000fe20000100800 */
[----:B------:R-:W-:Y:S01]  /*a13f0*/  USEL UR12, URZ, 0x4, !UP1 ;  /* 0x000000043f0c7887 */ /* 0x000fe2000c800000 */
[----:B---3--:R-:W-:-:S05]  /*a1400*/  IADD3.X R11, R11, UR7, RZ, P1, !PT ;  /* 0x000000070b0b7c10 */ /* 0x008fca0008ffe4ff */
[----:B------:R2:W-:Y:S01]  /*a1410*/  STL [R1+0x2710], R11 ;  /* 0x0027100b01007387 */ /* 0x0005e20000100800 */
[----:B-1----:R-:W-:Y:S01]  /*a1420*/  IMAD.MOV.U32 R5, RZ, RZ, R11 ;  /* 0x000000ffff057224 */ /* 0x002fe200078e000b */
[----:B------:R-:W-:Y:S01]  /*a1430*/  MOV R4, R6 ;  /* 0x0000000600047202 */ /* 0x000fe20000000f00 */
[----:B------:R-:W-:-:S04]  /*a1440*/  USEL UR12, UR12, URZ, !UP0 ;  /* 0x0000003f0c0c7287 */ /* 0x000fc8000c000000 */
[----:B------:R1:W-:Y:S04]  /*a1450*/  LDGSTS.E [R2+0x11f00], desc[UR14][R4.64], P0 ;  /* 0x11f0000004027fae */ /* 0x0003e8000812184e */
[----:B--2---:R-:W2:Y:S04]  /*a1460*/  LDL.LU R11, [R1+0x27f8] ;  /* 0x0027f800010b7983 */ /* 0x004ea80000300800 */
[----:B------:R-:W3:Y:S01]  /*a1470*/  LDL.LU R15, [R1+0x2800] ;  /* 0x00280000010f7983 */ /* 0x000ee20000300800 */
[----:B------:R-:W-:-:S03]  /*a1480*/  IADD3 R13, P2, R13, UR16, RZ ;  /* 0x000000100d0d7c10 */ /* 0x000fc6000ff5e0ff */
[----:B------:R-:W3:Y:S01]  /*a1490*/  LDL.LU R12, [R1+0x280c] ;  /* 0x00280c00010c7983 */ /* 0x000ee20000300800 */
[----:B------:R-:W-:Y:S02]  /*a14a0*/  ISETP.NE.U32.AND P1, PT, RZ, UR12, PT ;  /* 0x0000000cff007c0c */ /* 0x000fe4000bf25070 */
[----:B-1----:R-:W-:Y:S01]  /*a14b0*/  MOV R4, R13 ;  /* 0x0000000d00047202 */ /* 0x002fe20000000f00 */
[----:B------:R-:W3:Y:S01]  /*a14c0*/  LDL.LU R6, [R1+0x2814] ;  /* 0x0028140001067983 */ /* 0x000ee20000300800 */
        /* <DEDUP_REMOVED lines=8> */
[----:B-1----:R-:W3:Y:S01]  /*a1550*/  LDL.LU R16, [R1+0x2808] ;  /* 0x0028080001107983 */ /* 0x002ee20000300800 */
[----:B------:R-:W-:Y:S02]  /*a1560*/  IADD3 R9, P0, R9, UR16, RZ ;  /* 0x0000001009097c10 */ /* 0x000fe4000ff1e0ff */
[----:B------:R-:W-:Y:S01]  /*a1570*/  IADD3 R7, P2, R7, UR16, RZ ;  /* 0x0000001007077c10 */ /* 0x000fe2000ff5e0ff */
[----:B------:R-:W-:Y:S01]  /*a1580*/  STL [R1+0x27e0], R18 ;  /* 0x0027e01201007387 */ /* 0x000fe20000100800 */
[----:B------:R-:W-:Y:S01]  /*a1590*/  MOV R4, R17 ;  /* 0x0000001100047202 */ /* 0x000fe20000000f00 */
[----:B------:R-:W-:-:S02]  /*a15a0*/  IMAD.MOV.U32 R5, RZ, RZ, R18 ;  /* 0x000000ffff057224 */ /* 0x000fc400078e0012 */
[----:B------:R-:W3:Y:S04]  /*a15b0*/  LDL.LU R13, [R1+0x2810] ;  /* 0x00281000010d7983 */ /* 0x000ee80000300800 */
[----:B------:R1:W-:Y:S04]  /*a15c0*/  STL [R1+0x27ec], R9 ;  /* 0x0027ec0901007387 */ /* 0x0003e80000100800 */
[----:B------:R1:W-:Y:S02]  /*a15d0*/  LDGSTS.E [R2+0x12c00], desc[UR14][R4.64], P1 ;  /* 0x12c0000004027fae */ /* 0x0003e4000892184e */
[----:B-1----:R-:W-:-:S02]  /*a15e0*/  MOV R4, R9 ;  /* 0x0000000900047202 */ /* 0x002fc40000000f00 */
[----:B----4-:R-:W-:-:S05]  /*a15f0*/  IADD3.X R14, R14, UR7, RZ, P0, !PT ;  /* 0x000000070e0e7c10 */ /* 0x010fca00087fe4ff */
        /* <DEDUP_REMOVED lines=15> */
[----:B------:R1:W-:Y:S02]  /*a16f0*/  LDGSTS.E [R2+0x12d00], desc[UR14][R4.64], P1 ;  /* 0x12d0000004027fae */ /* 0x0003e4000892184e */
[----:B-1----:R-:W-:-:S02]  /*a1700*/  MOV R4, R10 ;  /* 0x0000000a00047202 */ /* 0x002fc40000000f00 */
[----:B--2---:R-:W-:-:S05]  /*a1710*/  IADD3.X R11, R11, UR7, RZ, P0, !PT ;  /* 0x000000070b0b7c10 */ /* 0x004fca00087fe4ff */
[----:B------:R1:W-:Y:S01]  /*a1720*/  STL [R1+0x27f8], R11 ;  /* 0x0027f80b01007387 */ /* 0x0003e20000100800 */
[----:B------:R-:W-:Y:S01]  /*a1730*/  IMAD.MOV.U32 R5, RZ, RZ, R11 ;  /* 0x000000ffff057224 */ /* 0x000fe200078e000b */
[----:B---3--:R-:W-:Y:S02]  /*a1740*/  IADD3.X R15, R15, UR7, RZ, P2, !PT ;  /* 0x000000070f0f7c10 */ /* 0x008fe400097fe4ff */
[----:B------:R-:W-:Y:S01]  /*a1750*/  STL [R1+0x2804], R3 ;  /* 0x0028040301007387 */ /* 0x000fe20000100800 */
[----:B------:R-:W-:-:S03]  /*a1760*/  IADD3 R12, P0, R12, UR16, RZ ;  /* 0x000000100c0c7c10 */ /* 0x000fc6000ff1e0ff */
        /* <DEDUP_REMOVED lines=8> */
[----:B------:R-:W2:Y:S01]  /*a17f0*/  LDL.LU R3, [R1+0x28fc] ;  /* 0x0028fc0001037983 */ /* 0x000ea20000300800 */
[----:B------:R-:W-:-:S03]  /*a1800*/  IADD3.X R16, R16, UR7, RZ, P0, !PT ;  /* 0x0000000710107c10 */ /* 0x000fc600087fe4ff */
[----:B------:R-:W-:Y:S04]  /*a1810*/  STL [R1+0x280c], R12 ;  /* 0x00280c0c01007387 */ /* 0x000fe80000100800 */
[----:B------:R1:W-:Y:S04]  /*a1820*/  LDGSTS.E [R2+0x12e00], desc[UR14][R4.64], P1 ;  /* 0x12e0000004027fae */ /* 0x0003e8000892184e */
[----:B------:R1:W-:Y:S04]  /*a1830*/  STL [R1+0x2808], R16 ;  /* 0x0028081001007387 */ /* 0x0003e80000100800 */
[----:B------:R-:W-:Y:S01]  /*a1840*/  STL [R1+0x2814], R6 ;  /* 0x0028140601007387 */ /* 0x000fe20000100800 */
[----:B-1----:R-:W-:-:S03]  /*a1850*/  IMAD.MOV.U32 R5, RZ, RZ, R16 ;  /* 0x000000ffff057224 */ /* 0x002fc600078e0010 */
[----:B------:R-:W2:Y:S01]  /*a1860*/  LDL.LU R16, [R1+0x28f0] ;  /* 0x0028f00001107983 */ /* 0x000ea20000300800 */
[----:B------:R-:W-:Y:S02]  /*a1870*/  MOV R4, R12 ;  /* 0x0000000c00047202 */ /* 0x000fe40000000f00 */
[----:B------:R-:W-:-:S03]  /*a1880*/  IADD3.X R13, R13, UR7, RZ, P2, !PT ;  /* 0x000000070d0d7c10 */ /* 0x000fc600097fe4ff */
[----:B------:R1:W-:Y:S04]  /*a1890*/  LDGSTS.E [R2+0x12e80], desc[UR14][R4.64], P1 ;  /* 0x12e8000004027fae */ /* 0x0003e8000892184e */
[----:B------:R1:W-:Y:S04]  /*a18a0*/  STL [R1+0x2810], R13 ;  /* 0x0028100d01007387 */ /* 0x0003e80000100800 */
        /* <DEDUP_REMOVED lines=13> */
[----:B------:R-:W2:Y:S04]  /*a1980*/  LDL.LU R14, [R1+0x2900] ;  /* 0x00290000010e7983 */ /* 0x000ea80000300800 */
[----:B------:R-:W2:Y:S01]  /*a1990*/  LDL.LU R9, [R1+0x2908] ;  /* 0x0029080001097983 */ /* 0x000ea20000300800 */
[----:B------:R-:W-:-:S03]  /*a19a0*/  USEL UR12, URZ, 0x4, !UP1 ;  /* 0x000000043f0c7887 */ /* 0x000fc6000c800000 */
[----:B------:R1:W-:Y:S01]  /*a19b0*/  LDGSTS.E [R2+0x12f80], desc[UR14][R4.64], P1 ;  /* 0x12f8000004027fae */ /* 0x0003e2000892184e */
[----:B------:R-:W-:Y:S01]  /*a19c0*/  USEL UR12, UR12, URZ, !UP0 ;  /* 0x0000003f0c0c7287 */ /* 0x000fe2000c000000 */
[----:B----4-:R-:W-:-:S05]  /*a19d0*/  IADD3 R7, P1, R7, UR16, RZ ;  /* 0x0000001007077c10 */ /* 0x010fca000ff3e0ff */
[----:B------:R-:W-:Y:S02]  /*a19e0*/  ISETP.NE.U32.AND P0, PT, RZ, UR12, PT ;  /* 0x0000000cff007c0c */ /* 0x000fe4000bf05070 */
[----:B------:R-:W-:Y:S01]  /*a19f0*/  IADD3 R8, P2, R8, UR16, RZ ;  /* 0x0000001008087c10 */ /* 0x000fe2000ff5e0ff */
[----:B------:R4:W-:Y:S01]  /*a1a00*/  STL [R1+0x28e4], R7 ;  /* 0x0028e40701007387 */ /* 0x0009e20000100800 */
[----:B-1----:R-:W-:Y:S02]  /*a1a10*/  MOV R4, R7 ;  /* 0x0000000700047202 */ /* 0x002fe40000000f00 */
[----:B---3--:R-:W-:-:S05]  /*a1a20*/  IADD3.X R11, R11, UR7, RZ, P1, !PT ;  /* 0x000000070b0b7c10 */ /* 0x008fca0008ffe4ff */
[----:B------:R-:W-:Y:S01]  /*a1a30*/  IMAD.MOV.U32 R5, RZ, RZ, R11 ;  /* 0x000000ffff057224 */ /* 0x000fe200078e000b */
[----:B------:R-:W-:Y:S01]  /*a1a40*/  STL [R1+0x28e0], R11 ;  /* 0x0028e00b01007387 */ /* 0x000fe20000100800 */
[----:B------:R-:W-:-:S03]  /*a1a50*/  IADD3.X R10, R10, UR7, RZ, P2, !PT ;  /* 0x000000070a0a7c10 */ /* 0x000fc600097fe4ff */
[----:B------:R-:W-:Y:S04]  /*a1a60*/  STL [R1+0x28ec], R8 ;  /* 0x0028ec0801007387 */ /* 0x000fe80000100800 */
[----:B----4-:R-:W3:Y:S01]  /*a1a70*/  LDL.LU R7, [R1+0x2914] ;  /* 0x0029140001077983 */ /* 0x010ee20000300800 */
[----:B--2---:R-:W-:-:S03]  /*a1a80*/  IADD3 R15, P1, R15, UR16, RZ ;  /* 0x000000100f0f7c10 */ /* 0x004fc6000ff3e0ff */
[----:B------:R1:W-:Y:S04]  /*a1a90*/  LDGSTS.E [R2+0x13c00], desc[UR14][R4.64], P0 ;  /* 0x13c0000004027fae */ /* 0x0003e8000812184e */
[----:B------:R2:W-:Y:S01]  /*a1aa0*/  STL [R1+0x28e8], R10 ;  /* 0x0028e80a01007387 */ /* 0x0005e20000100800 */
[----:B------:R-:W-:Y:S01]  /*a1ab0*/  IADD3 R3, P2, R3, UR16, RZ ;  /* 0x0000001003037c10 */ /* 0x000fe2000ff5e0ff */
[----:B-1----:R-:W-:Y:S02]  /*a1ac0*/  IMAD.MOV.U32 R5, RZ, RZ, R10 ;  /* 0x000000ffff057224 */ /* 0x002fe400078e000a */
[----:B--2---:R-:W2:Y:S01]  /*a1ad0*/  LDL.LU R10, [R1+0x2910] ;  /* 0x00291000010a7983 */ /* 0x004ea20000300800 */
[----:B------:R-:W-:-:S03]  /*a1ae0*/  MOV R4, R8 ;  /* 0x0000000800047202 */ /* 0x000fc60000000f00 */
[----:B------:R-:W4:Y:S04]  /*a1af0*/  LDL.LU R8, [R1+0x291c] ;  /* 0x00291c0001087983 */ /* 0x000f280000300800 */
[----:B------:R-:W4:Y:S01]  /*a1b00*/  LDL.LU R11, [R1+0x29e4] ;  /* 0x0029e400010b7983 */ /* 0x000f220000300800 */
[----:B------:R-:W-:-:S03]  /*a1b10*/  IADD3.X R16, R16, UR7, RZ, P1, !PT ;  /* 0x0000000710107c10 */ /* 0x000fc60008ffe4ff */
[----:B------:R-:W-:Y:S04]  /*a1b20*/  STL [R1+0x28f4], R15 ;  /* 0x0028f40f01007387 */ /* 0x000fe80000100800 */
[----:B------:R1:W-:Y:S04]  /*a1b30*/  LDGSTS.E [R2+0x13c80], desc[UR14][R4.64], P0 ;  /* 0x13c8000004027fae */ /* 0x0003e8000812184e */
[----:B------:R1:W-:Y:S04]  /*a1b40*/  STL [R1+0x28f0], R16 ;  /* 0x0028f01001007387 */ /* 0x0003e80000100800 */
[----:B------:R-:W-:Y:S01]  /*a1b50*/  STL [R1+0x28fc], R3 ;  /* 0x0028fc0301007387 */ /* 0x000fe20000100800 */
[----:B------:R-:W-:Y:S01]  /*a1b60*/  IADD3.X R12, R12, UR7, RZ, P2, !PT ;  /* 0x000000070c0c7c10 */ /* 0x000fe200097fe4ff */
[----:B-1----:R-:W-:-:S02]  /*a1b70*/  IMAD.MOV.U32 R5, RZ, RZ, R16 ;  /* 0x000000ffff057224 */ /* 0x002fc400078e0010 */
        /* <DEDUP_REMOVED lines=14> */
[----:B------:R-:W-:-:S05]  /*a1c60*/  IADD3.X R14, R14, UR7, RZ, P1, !PT ;  /* 0x000000070e0e7c10 */ /* 0x000fca0008ffe4ff */
        /* <DEDUP_REMOVED lines=8> */
[----:B------:R-:W-:Y:S01]  /*a1cf0*/  MOV R4, R6 ;  /* 0x0000000600047202 */ /* 0x000fe20000000f00 */
[----:B------:R-:W-:Y:S01]  /*a1d00*/  IMAD.MOV.U32 R5, RZ, RZ, R9 ;  /* 0x000000ffff057224 */ /* 0x000fe200078e0009 */
[----:B------:R-:W-:Y:S01]  /*a1d10*/  UISETP.GT.AND UP1, UPT, UR18, 0x53, UPT ;  /* 0x000000531200788c */ /* 0x000fe2000bf24270 */
[----:B-1----:R-:W4:Y:S04]  /*a1d20*/  LDL.LU R9, [R1+0x29fc] ;  /* 0x0029fc0001097983 */ /* 0x002f280000300800 */
[----:B------:R-:W4:Y:S04]  /*a1d30*/  LDL.LU R6, [R1+0x2a04] ;  /* 0x002a040001067983 */ /* 0x000f280000300800 */
[----:B------:R1:W-:Y:S01]  /*a1d40*/  LDGSTS.E [R2+0x13e80], desc[UR14][R4.64], P0 ;  /* 0x13e8000004027fae */ /* 0x0003e2000812184e */
[----:B------:R-:W-:-:S04]  /*a1d50*/  USEL UR12, URZ, 0x4, !UP1 ;  /* 0x000000043f0c7887 */ /* 0x000fc8000c800000 */
[----:B------:R-:W-:Y:S01]  /*a1d60*/  USEL UR12, UR12, URZ, !UP0 ;  /* 0x0000003f0c0c7287 */ /* 0x000fe2000c000000 */
[----:B---3--:R-:W-:-:S05]  /*a1d70*/  IADD3 R7, P1, R7, UR16, RZ ;  /* 0x0000001007077c10 */ /* 0x008fca000ff3e0ff */
[----:B------:R-:W-:Y:S01]  /*a1d80*/  STL [R1+0x2914], R7 ;  /* 0x0029140701007387 */ /* 0x000fe20000100800 */
[----:B-1----:R-:W-:Y:S02]  /*a1d90*/  MOV R4, R7 ;  /* 0x0000000700047202 */ /* 0x002fe40000000f00 */
[----:B--2---:R-:W-:-:S05]  /*a1da0*/  IADD3.X R10, R10, UR7, RZ, P1, !PT ;  /* 0x000000070a0a7c10 */ /* 0x004fca0008ffe4ff */
[----:B------:R1:W-:Y:S01]  /*a1db0*/  STL [R1+0x2910], R10 ;  /* 0x0029100a01007387 */ /* 0x0003e20000100800 */
[----:B------:R-:W-:Y:S01]  /*a1dc0*/  IMAD.MOV.U32 R5, RZ, RZ, R10 ;  /* 0x000000ffff057224 */ /* 0x000fe200078e000a */
[----:B----4-:R-:W-:Y:S02]  /*a1dd0*/  IADD3 R8, P2, R8, UR16, RZ ;  /* 0x0000001008087c10 */ /* 0x010fe4000ff5e0ff */
[----:B------:R-:W-:Y:S02]  /*a1de0*/  IADD3 R11, P3, R11, UR16, RZ ;  /* 0x000000100b0b7c10 */ /* 0x000fe4000ff7e0ff */
[----:B------:R2:W-:Y:S04]  /*a1df0*/  LDGSTS.E [R2+0x13f00], desc[UR14][R4.64], P0 ;  /* 0x13f0000004027fae */ /* 0x0005e8000812184e */
[----:B-1----:R-:W3:Y:S04]  /*a1e00*/  LDL.LU R10, [R1+0x29f8] ;  /* 0x0029f800010a7983 */ /* 0x002ee80000300800 */
[----:B------:R-:W4:Y:S01]  /*a1e10*/  LDL.LU R7, [R1+0x2a00] ;  /* 0x002a000001077983 */ /* 0x000f220000300800 */
[----:B------:R-:W-:-:S02]  /*a1e20*/  ISETP.NE.U32.AND P1, PT, RZ, UR12, PT ;  /* 0x0000000cff007c0c */ /* 0x000fc4000bf25070 */
[----:B--2---:R-:W-:Y:S02]  /*a1e30*/  MOV R4, R8 ;  /* 0x0000000800047202 */ /* 0x004fe40000000f00 */
[----:B------:R-:W-:Y:S01]  /*a1e40*/  IADD3.X R16, R16, UR7, RZ, P2, !PT ;  /* 0x0000000710107c10 */ /* 0x000fe200097fe4ff */
[----:B------:R1:W-:Y:S04]  /*a1e50*/  STL [R1+0x291c], R8 ;  /* 0x00291c0801007387 */ /* 0x0003e80000100800 */
[----:B------:R-:W-:Y:S01]  /*a1e60*/  IMAD.MOV.U32 R5, RZ, RZ, R16 ;  /* 0x000000ffff057224 */ /* 0x000fe200078e0010 */
[----:B------:R-:W-:Y:S04]  /*a1e70*/  STL [R1+0x2918], R16 ;  /* 0x0029181001007387 */ /* 0x000fe80000100800 */
[----:B------:R2:W-:Y:S01]  /*a1e80*/  STL [R1+0x29e4], R11 ;  /* 0x0029e40b01007387 */ /* 0x0005e20000100800 */
[----:B------:R-:W-:-:S03]  /*a1e90*/  IADD3.X R15, R15, UR7, RZ, P3, !PT ;  /* 0x000000070f0f7c10 */ /* 0x000fc60009ffe4ff */
[----:B------:R1:W-:Y:S04]  /*a1ea0*/  LDGSTS.E [R2+0x13f80], desc[UR14][R4.64], P0 ;  /* 0x13f8000004027fae */ /* 0x0003e8000812184e */
[----:B------:R-:W4:Y:S01]  /*a1eb0*/  LDL.LU R17, [R1+0x2a0c] ;  /* 0x002a0c0001117983 */ /* 0x000f220000300800 */
[----:B------:R-:W-:-:S03]  /*a1ec0*/  IADD3 R12, P0, R12, UR16, RZ ;  /* 0x000000100c0c7c10 */ /* 0x000fc6000ff1e0ff */
[----:B------:R-:W-:Y:S01]  /*a1ed0*/  STL [R1+0x29e0], R15 ;  /* 0x0029e00f01007387 */ /* 0x000fe20000100800 */
[----:B-1----:R-:W-:Y:S01]  /*a1ee0*/  MOV R4, R11 ;  /* 0x0000000b00047202 */ /* 0x002fe20000000f00 */
[----:B------:R-:W-:Y:S02]  /*a1ef0*/  IMAD.MOV.U32 R5, RZ, RZ, R15 ;  /* 0x000000ffff057224 */ /* 0x000fe400078e000f */
[----:B------:R-:W4:Y:S01]  /*a1f00*/  LDL.LU R8, [R1+0x2a14] ;  /* 0x002a140001087983 */ /* 0x000f220000300800 */
        /* <DEDUP_REMOVED lines=13> */
[----:B------:R1:W-:Y:S02]  /*a1fe0*/  STL [R1+0x29f0], R13 ;  /* 0x0029f00d01007387 */ /* 0x0003e40000100800 */
[----:B-1----:R-:W-:-:S02]  /*a1ff0*/  IMAD.MOV.U32 R5, RZ, RZ, R13 ;  /* 0x000000ffff057224 */ /* 0x002fc400078e000d */
[----:B------:R-:W2:Y:S01]  /*a2000*/  LDL.LU R13, [R1+0x2a18] ;  /* 0x002a1800010d7983 */ /* 0x000ea20000300800 */
[----:B------:R-:W-:Y:S02]  /*a2010*/  IADD3 R9, P0, R9, UR16, RZ ;  /* 0x0000001009097c10 */ /* 0x000fe4000ff1e0ff */
[----:B------:R-:W-:Y:S01]  /*a2020*/  IADD3 R6, P2, R6, UR16, RZ ;  /* 0x0000001006067c10 */ /* 0x000fe2000ff5e0ff */
[----:B------:R-:W2:Y:S01]  /*a2030*/  LDL.LU R15, [R1+0x2ae4] ;  /* 0x002ae400010f7983 */ /* 0x000ea20000300800 */
[----:B------:R-:W-:-:S03]  /*a2040*/  MOV R4, R3 ;  /* 0x0000000300047202 */ /* 0x000fc60000000f00 */
[----:B------:R-:W2:Y:S04]  /*a2050*/  LDL.LU R3, [R1+0x2aec] ;  /* 0x002aec0001037983 */ /* 0x000ea80000300800 */
[----:B------:R1:W-:Y:S04]  /*a2060*/  STL [R1+0x29fc], R9 ;  /* 0x0029fc0901007387 */ /* 0x0003e80000100800 */
[----:B------:R1:W-:Y:S02]  /*a2070*/  LDGSTS.E [R2+0x14d00], desc[UR14][R4.64], P1 ;  /* 0x14d0000004027fae */ /* 0x0003e4000892184e */
[----:B-1----:R-:W-:-:S02]  /*a2080*/  MOV R4, R9 ;  /* 0x0000000900047202 */ /* 0x002fc40000000f00 */
[----:B---3--:R-:W-:-:S05]  /*a2090*/  IADD3.X R10, R10, UR7, RZ, P0, !PT ;  /* 0x000000070a0a7c10 */ /* 0x008fca00087fe4ff */
[----:B------:R-:W-:Y:S01]  /*a20a0*/  STL [R1+0x29f8], R10 ;  /* 0x0029f80a01007387 */ /* 0x000fe20000100800 */
[----:B----4-:R-:W-:Y:S01]  /*a20b0*/  IADD3.X R7, R7, UR7, RZ, P2, !PT ;  /* 0x0000000707077c10 */ /* 0x010fe200097fe4ff */
[----:B------:R-:W-:Y:S02]  /*a20c0*/  IMAD.MOV.U32 R5, RZ, RZ, R10 ;  /* 0x000000ffff057224 */ /* 0x000fe400078e000a */
[----:B------:R-:W-:Y:S04]  /*a20d0*/  STL [R1+0x2a04], R6 ;  /* 0x002a040601007387 */ /* 0x000fe80000100800 */
[----:B------:R-:W3:Y:S04]  /*a20e0*/  LDL.LU R16, [R1+0x2ae0] ;  /* 0x002ae00001107983 */ /* 0x000ee80000300800 */
[----:B------:R1:W-:Y:S04]  /*a20f0*/  STL [R1+0x2a00], R7 ;  /* 0x002a000701007387 */ /* 0x0003e80000100800 */
[----:B------:R-:W4:Y:S04]  /*a2100*/  LDL.LU R9, [R1+0x2ae8] ;  /* 0x002ae80001097983 */ /* 0x000f280000300800 */
[----:B------:R1:W-:Y:S04]  /*a2110*/  LDGSTS.E [R2+0x14d80], desc[UR14][R4.64], P1 ;  /* 0x14d8000004027fae */ /* 0x0003e8000892184e */
[----:B------:R-:W4:Y:S01]  /*a2120*/  LDL.LU R14, [R1+0x2af0] ;  /* 0x002af000010e7983 */ /* 0x000f220000300800 */
[----:B------:R-:W-:Y:S01]  /*a2130*/  IADD3 R17, P0, R17, UR16, RZ ;  /* 0x0000001011117c10 */ /* 0x000fe2000ff1e0ff */
[----:B-1----:R-:W-:-:S02]  /*a2140*/  IMAD.MOV.U32 R5, RZ, RZ, R7 ;  /* 0x000000ffff057224 */ /* 0x002fc400078e0007 */
[----:B------:R-:W4:Y:S01]  /*a2150*/  LDL.LU R7, [R1+0x2af4] ;  /* 0x002af40001077983 */ /* 0x000f220000300800 */
[----:B------:R-:W-:-:S03]  /*a2160*/  MOV R4, R6 ;  /* 0x0000000600047202 */ /* 0x000fc60000000f00 */
[----:B------:R-:W4:Y:S01]  /*a2170*/  LDL.LU R10, [R1+0x2af8] ;  /* 0x002af800010a7983 */ /* 0x000f220000300800 */
[----:B------:R-:W-:-:S03]  /*a2180*/  IADD3 R8, P2, R8, UR16, RZ ;  /* 0x0000001008087c10 */ /* 0x000fc6000ff5e0ff */
[----:B------:R-:W4:Y:S01]  /*a2190*/  LDL.LU R6, [R1+0x2afc] ;  /* 0x002afc0001067983 */ /* 0x000f220000300800 */
[----:B------:R-:W-:-:S03]  /*a21a0*/  IADD3.X R18, R18, UR7, RZ, P0, !PT ;  /* 0x0000000712127c10 */ /* 0x000fc600087fe4ff */
[----:B------:R1:W-:Y:S01]  /*a21b0*/  LDGSTS.E [R2+0x14e00], desc[UR14][R4.64], P1 ;  /* 0x14e0000004027fae */ /* 0x0003e2000892184e */
[----:B--2---:R-:W-:-:S03]  /*a21c0*/  IADD3.X R11, R11, UR7, RZ, P2, !PT ;  /* 0x000000070b0b7c10 */ /* 0x004fc600097fe4ff */
[----:B------:R-:W-:Y:S01]  /*a21d0*/  STL [R1+0x2a0c], R17 ;  /* 0x002a0c1101007387 */ /* 0x000fe20000100800 */
[----:B-1----:R-:W-:Y:S01]  /*a21e0*/  MOV R4, R17 ;  /* 0x0000001100047202 */ /* 0x002fe20000000f00 */
[----:B------:R-:W-:Y:S02]  /*a21f0*/  IMAD.MOV.U32 R5, RZ, RZ, R18 ;  /* 0x000000ffff057224 */ /* 0x000fe400078e0012 */
[----:B------:R-:W-:Y:S04]  /*a2200*/  STL [R1+0x2a08], R18 ;  /* 0x002a081201007387 */ /* 0x000fe80000100800 */
[----:B------:R1:W-:Y:S04]  /*a2210*/  LDGSTS.E [R2+0x14e80], desc[UR14][R4.64], P1 ;  /* 0x14e8000004027fae */ /* 0x0003e8000892184e */
[----:B------:R2:W-:Y:S04]  /*a2220*/  STL [R1+0x2a14], R8 ;  /* 0x002a140801007387 */ /* 0x0005e80000100800 */
[----:B------:R2:W-:Y:S01]  /*a2230*/  STL [R1+0x2a10], R11 ;  /* 0x002a100b01007387 */ /* 0x0005e20000100800 */
[----:B-1----:R-:W-:Y:S01]  /*a2240*/  MOV R4, R8 ;  /* 0x0000000800047202 */ /* 0x002fe20000000f00 */
[----:B------:R-:W-:-:S02]  /*a2250*/  IMAD.MOV.U32 R5, RZ, RZ, R11 ;  /* 0x000000ffff057224 */ /* 0x000fc400078e000b */
[----:B--2---:R-:W2:Y:S04]  /*a2260*/  LDL.LU R8, [R1+0x2b04] ;  /* 0x002b040001087983 */ /* 0x004ea80000300800 */
[----:B------:R-:W2:Y:S04]  /*a2270*/  LDL.LU R11, [R1+0x2b0c] ;  /* 0x002b0c00010b7983 */ /* 0x000ea80000300800 */
[----:B------:R1:W-:Y:S01]  /*a2280*/  LDGSTS.E [R2+0x14f00], desc[UR14][R4.64], P1 ;  /* 0x14f0000004027fae */ /* 0x0003e2000892184e */
[----:B------:R-:W-:-:S05]  /*a2290*/  IADD3 R12, P0, R12, UR16, RZ ;  /* 0x000000100c0c7c10 */ /* 0x000fca000ff1e0ff */
[----:B------:R-:W-:Y:S01]  /*a22a0*/  STL [R1+0x2a1c], R12 ;  /* 0x002a1c0c01007387 */ /* 0x000fe20000100800 */
[----:B-1----:R-:W-:Y:S02]  /*a22b0*/  MOV R4, R12 ;  /* 0x0000000c00047202 */ /* 0x002fe40000000f00 */
[----:B------:R-:W-:-:S05]  /*a22c0*/  IADD3.X R13, R13, UR7, RZ, P0, !PT ;  /* 0x000000070d0d7c10 */ /* 0x000fca00087fe4ff */
[----:B------:R1:W-:Y:S01]  /*a22d0*/  STL [R1+0x2a18], R13 ;  /* 0x002a180d01007387 */ /* 0x0003e20000100800 */
[----:B------:R-:W-:Y:S01]  /*a22e0*/  IMAD.MOV.U32 R5, RZ, RZ, R13 ;  /* 0x000000ffff057224 */ /* 0x000fe200078e000d */
[----:B------:R-:W-:Y:S02]  /*a22f0*/  UISETP.GT.AND UP1, UPT, UR18, 0x57, UPT ;  /* 0x000000571200788c */ /* 0x000fe4000bf24270 */
[----:B-1----:R-:W2:Y:S04]  /*a2300*/  LDL.LU R13, [R1+0x2b00] ;  /* 0x002b0000010d7983 */ /* 0x002ea80000300800 */
[----:B------:R-:W2:Y:S01]  /*a2310*/  LDL.LU R12, [R1+0x2b08] ;  /* 0x002b0800010c7983 */ /* 0x000ea20000300800 */
[----:B------:R-:W-:-:S03]  /*a2320*/  USEL UR12, URZ, 0x4, !UP1 ;  /* 0x000000043f0c7887 */ /* 0x000fc6000c800000 */
[----:B------:R1:W-:Y:S01]  /*a2330*/  LDGSTS.E [R2+0x14f80], desc[UR14][R4.64], P1 ;  /* 0x14f8000004027fae */ /* 0x0003e2000892184e */
[----:B------:R-:W-:Y:S01]  /*a2340*/  USEL UR12, UR12, URZ, !UP0 ;  /* 0x0000003f0c0c7287 */ /* 0x000fe2000c000000 */
[----:B------:R-:W-:-:S05]  /*a2350*/  IADD3 R15, P1, R15, UR16, RZ ;  /* 0x000000100f0f7c10 */ /* 0x000fca000ff3e0ff */
[----:B------:R-:W-:Y:S02]  /*a2360*/  ISETP.NE.U32.AND P0, PT, RZ, UR12, PT ;  /* 0x0000000cff007c0c */ /* 0x000fe4000bf05070 */
[----:B------:R-:W-:Y:S02]  /*a2370*/  IADD3 R3, P2, R3, UR16, RZ ;  /* 0x0000001003037c10 */ /* 0x000fe4000ff5e0ff */
[----:B-1----:R-:W-:Y:S01]  /*a2380*/  MOV R4, R15 ;  /* 0x0000000f00047202 */ /* 0x002fe20000000f00 */
[----:B------:R-:W-:Y:S01]  /*a2390*/  STL [R1+0x2ae4], R15 ;  /* 0x002ae40f01007387 */ /* 0x000fe20000100800 */
[----:B---3--:R-:W-:-:S05]  /*a23a0*/  IADD3.X R16, R16, UR7, RZ, P1, !PT ;  /* 0x0000000710107c10 */ /* 0x008fca0008ffe4ff */
[----:B------:R-:W-:Y:S01]  /*a23b0*/  IMAD.MOV.U32 R5, RZ, RZ, R16 ;  /* 0x000000ffff057224 */ /* 0x000fe200078e0010 */
[----:B----4-:R-:W-:Y:S01]  /*a23c0*/  IADD3.X R9, R9, UR7, RZ, P2, !PT ;  /* 0x0000000709097c10 */ /* 0x010fe200097fe4ff */
[----:B------:R-:W-:Y:S04]  /*a23d0*/  STL [R1+0x2ae0], R16 ;  /* 0x002ae01001007387 */ /* 0x000fe80000100800 */
[----:B------:R1:W-:Y:S04]  /*a23e0*/  LDGSTS.E [R2+0x15c00], desc[UR14][R4.64], P0 ;  /* 0x15c0000004027fae */ /* 0x0003e8000812184e */
[----:B------:R-:W-:Y:S04]  /*a23f0*/  STL [R1+0x2aec], R3 ;  /* 0x002aec0301007387 */ /* 0x000fe80000100800 */
[----:B------:R3:W-:Y:S01]  /*a2400*/  STL [R1+0x2ae8], R9 ;  /* 0x002ae80901007387 */ /* 0x0007e20000100800 */
[----:B------:R-:W-:Y:S01]  /*a2410*/  IADD3 R7, P1, R7, UR16, RZ ;  /* 0x0000001007077c10 */ /* 0x000fe2000ff3e0ff */
[----:B-1----:R-:W-:Y:S01]  /*a2420*/  IMAD.MOV.U32 R5, RZ, RZ, R9 ;  /* 0x000000ffff057224 */ /* 0x002fe200078e0009 */
[----:B------:R-:W-:-:S02]  /*a2430*/  MOV R4, R3 ;  /* 0x0000000300047202 */ /* 0x000fc40000000f00 */
[----:B------:R-:W-:Y:S01]  /*a2440*/  IADD3.X R14, R14, UR7, RZ, P1, !PT ;  /* 0x000000070e0e7c10 */ /* 0x000fe20008ffe4ff */
[----:B---3--:R-:W3:Y:S01]  /*a2450*/  LDL.LU R9, [R1+0x2b10] ;  /* 0x002b100001097983 */ /* 0x008ee20000300800 */
[----:B------:R-:W-:-:S03]  /*a2460*/  IADD3 R6, P2, R6, UR16, RZ ;  /* 0x0000001006067c10 */ /* 0x000fc6000ff5e0ff */
[----:B------:R-:W4:Y:S01]  /*a2470*/  LDL.LU R3, [R1+0x2b14] ;  /* 0x002b140001037983 */ /* 0x000f220000300800 */
[----:B------:R-:W-:-:S03]  /*a2480*/  IADD3.X R10, R10, UR7, RZ, P2, !PT ;  /* 0x000000070a0a7c10 */ /* 0x000fc600097fe4ff */
[----:B------:R1:W-:Y:S04]  /*a2490*/  LDGSTS.E [R2+0x15c80], desc[UR14][R4.64], P0 ;  /* 0x15c8000004027fae */ /* 0x0003e8000812184e */
[----:B------:R1:W-:Y:S04]  /*a24a0*/  STL [R1+0x2af4], R7 ;  /* 0x002af40701007387 */ /* 0x0003e80000100800 */
[----:B------:R-:W-:Y:S01]  /*a24b0*/  STL [R1+0x2af0], R14 ;  /* 0x002af00e01007387 */ /* 0x000fe20000100800 */
[----:B-1----:R-:W-:Y:S01]  /*a24c0*/  MOV R4, R7 ;  /* 0x0000000700047202 */ /* 0x002fe20000000f00 */
[----:B------:R-:W-:-:S02]  /*a24d0*/  IMAD.MOV.U32 R5, RZ, RZ, R14 ;  /* 0x000000ffff057224 */ /* 0x000fc400078e000e */
[----:B------:R-:W-:Y:S04]  /*a24e0*/  STL [R1+0x2afc], R6 ;  /* 0x002afc0601007387 */ /* 0x000fe80000100800 */
[----:B------:R-:W3:Y:S04]  /*a24f0*/  LDL.LU R7, [R1+0x2b1c] ;  /* 0x002b1c0001077983 */ /* 0x000ee80000300800 */
[----:B------:R1:W-:Y:S04]  /*a2500*/  STL [R1+0x2af8], R10 ;  /* 0x002af80a01007387 */ /* 0x0003e80000100800 */
[----:B------:R1:W-:Y:S04]  /*a2510*/  LDGSTS.E [R2+0x15d00], desc[UR14][R4.64], P0 ;  /* 0x15d0000004027fae */ /* 0x0003e8000812184e */
[----:B------:R-:W3:Y:S01]  /*a2520*/  LDL.LU R17, [R1+0x2be4] ;  /* 0x002be40001117983 */ /* 0x000ee20000300800 */
[----:B--2---:R-:W-:Y:S01]  /*a2530*/  IADD3 R8, P1, R8, UR16, RZ ;  /* 0x0000001008087c10 */ /* 0x004fe2000ff3e0ff */
[----:B-1----:R-:W-:-:S02]  /*a2540*/  IMAD.MOV.U32 R5, RZ, RZ, R10 ;  /* 0x000000ffff057224 */ /* 0x002fc400078e000a */
[----:B------:R-:W2:Y:S01]  /*a2550*/  LDL.LU R10, [R1+0x2b18] ;  /* 0x002b1800010a7983 */ /* 0x000ea20000300800 */
[----:B------:R-:W-:Y:S02]  /*a2560*/  IADD3 R11, P2, R11, UR16, RZ ;  /* 0x000000100b0b7c10 */ /* 0x000fe4000ff5e0ff */
[----:B------:R-:W-:Y:S01]  /*a2570*/  MOV R4, R6 ;  /* 0x0000000600047202 */ /* 0x000fe20000000f00 */
[----:B------:R-:W2:Y:S04]  /*a2580*/  LDL.LU R18, [R1+0x2be0] ;  /* 0x002be00001127983 */ /* 0x000ea80000300800 */
[----:B------:R-:W2:Y:S04]  /*a2590*/  LDL.LU R15, [R1+0x2bec] ;  /* 0x002bec00010f7983 */ /* 0x000ea80000300800 */
[----:B------:R-:W2:Y:S04]  /*a25a0*/  LDL.LU R6, [R1+0x2bf4] ;  /* 0x002bf40001067983 */ /* 0x000ea80000300800 */
[----:B------:R1:W-:Y:S04]  /*a25b0*/  STL [R1+0x2b04], R8 ;  /* 0x002b040801007387 */ /* 0x0003e80000100800 */
[----:B------:R1:W-:Y:S02]  /*a25c0*/  LDGSTS.E [R2+0x15d80], desc[UR14][R4.64], P0 ;  /* 0x15d8000004027fae */ /* 0x0003e4000812184e */
[----:B-1----:R-:W-:-:S02]  /*a25d0*/  MOV R4, R8 ;  /* 0x0000000800047202 */ /* 0x002fc40000000f00 */
[----:B------:R-:W-:-:S05]  /*a25e0*/  IADD3.X R13, R13, UR7, RZ, P1, !PT ;  /* 0x000000070d0d7c10 */ /* 0x000fca0008ffe4ff */
[----:B------:R1:W-:Y:S01]  /*a25f0*/  STL [R1+0x2b00], R13 ;  /* 0x002b000d01007387 */ /* 0x0003e20000100800 */
[----:B------:R-:W-:-:S03]  /*a2600*/  IADD3.X R12, R12, UR7, RZ, P2, !PT ;  /* 0x000000070c0c7c10 */ /* 0x000fc600097fe4ff */
[----:B------:R-:W-:Y:S04]  /*a2610*/  STL [R1+0x2b0c], R11 ;  /* 0x002b0c0b01007387 */ /* 0x000fe80000100800 */
[----:B------:R-:W2:Y:S04]  /*a2620*/  LDL.LU R16, [R1+0x2be8] ;  /* 0x002be80001107983 */ /* 0x000ea80000300800 */
[----:B------:R1:W-:Y:S04]  /*a2630*/  STL [R1+0x2b08], R12 ;  /* 0x002b080c01007387 */ /* 0x0003e80000100800 */
[----:B------:R-:W2:Y:S01]  /*a2640*/  LDL.LU R8, [R1+0x2bf0] ;  /* 0x002bf00001087983 */ /* 0x000ea20000300800 */
[----:B------:R-:W-:Y:S01]  /*a2650*/  IMAD.MOV.U32 R5, RZ, RZ, R13 ;  /* 0x000000ffff057224 */ /* 0x000fe200078e000d */
[----:B------:R-:W-:-:S02]  /*a2660*/  UISETP.GT.AND UP1, UPT, UR18, 0x5b, UPT ;  /* 0x0000005b1200788c */ /* 0x000fc4000bf24270 */
[----:B------:R-:W2:Y:S04]  /*a2670*/  LDL.LU R14, [R1+0x2bf8] ;  /* 0x002bf800010e7983 */ /* 0x000ea80000300800 */
[----:B------:R1:W-:Y:S01]  /*a2680*/  LDGSTS.E [R2+0x15e00], desc[UR14][R4.64], P0 ;  /* 0x15e0000004027fae */ /* 0x0003e2000812184e */
[----:B------:R-:W-:-:S03]  /*a2690*/  USEL UR12, URZ, 0x4, !UP1 ;  /* 0x000000043f0c7887 */ /* 0x000fc6000c800000 */
[----:B-1----:R-:W2:Y:S01]  /*a26a0*/  LDL.LU R13, [R1+0x2bfc] ;  /* 0x002bfc00010d7983 */ /* 0x002ea20000300800 */
[----:B------:R-:W-:Y:S01]  /*a26b0*/  USEL UR12, UR12, URZ, !UP0 ;  /* 0x0000003f0c0c7287 */ /* 0x000fe2000c000000 */
[----:B------:R-:W-:Y:S01]  /*a26c0*/  MOV R4, R11 ;  /* 0x0000000b00047202 */ /* 0x000fe20000000f00 */
[----:B------:R-:W-:Y:S02]  /*a26d0*/  IMAD.MOV.U32 R5, RZ, RZ, R12 ;  /* 0x000000ffff057224 */ /* 0x000fe400078e000c */
[----:B------:R-:W2:Y:S04]  /*a26e0*/  LDL.LU R12, [R1+0x2c00] ;  /* 0x002c0000010c7983 */ /* 0x000ea80000300800 */
[----:B------:R1:W-:Y:S04]  /*a26f0*/  LDGSTS.E [R2+0x15e80], desc[UR14][R4.64], P0 ;  /* 0x15e8000004027fae */ /* 0x0003e8000812184e */
[----:B------:R-:W2:Y:S01]  /*a2700*/  LDL.LU R11, [R1+0x2c04] ;  /* 0x002c0400010b7983 */ /* 0x000ea20000300800 */
[----:B----4-:R-:W-:-:S04]  /*a2710*/  IADD3 R3, P1, R3, UR16, RZ ;  /* 0x0000001003037c10 */ /* 0x010fc8000ff3e0ff */
[----:B---3--:R-:W-:Y:S02]  /*a2720*/  IADD3.X R9, R9, UR7, RZ, P1, !PT ;  /* 0x0000000709097c10 */ /* 0x008fe40008ffe4ff */
[----:B-1----:R-:W-:-:S03]  /*a2730*/  MOV R4, R3 ;  /* 0x0000000300047202 */ /* 0x002fc60000000f00 */
[----:B------:R-:W-:Y:S01]  /*a2740*/  IMAD.MOV.U32 R5, RZ, RZ, R9 ;  /* 0x000000ffff057224 */ /* 0x000fe200078e0009 */
[----:B------:R-:W-:-:S04]  /*a2750*/  ISETP.NE.U32.AND P1, PT, RZ, UR12, PT ;  /* 0x0000000cff007c0c */ /* 0x000fc8000bf25070 */
[----:B------:R1:W-:Y:S01]  /*a2760*/  LDGSTS.E [R2+0x15f00], desc[UR14][R4.64], P0 ;  /* 0x15f0000004027fae */ /* 0x0003e2000812184e */
[----:B------:R-:W-:-:S04]  /*a2770*/  IADD3 R7, P2, R7, UR16, RZ ;  /* 0x0000001007077c10 */ /* 0x000fc8000ff5e0ff */
[----:B-1----:R-:W-:Y:S01]  /*a2780*/  MOV R4, R7 ;  /* 0x0000000700047202 */ /* 0x002fe20000000f00 */
[----:B------:R-:W-:Y:S01]  /*a2790*/  STL [R1+0x2b14], R3 ;  /* 0x002b140301007387 */ /* 0x000fe20000100800 */
[----:B------:R-:W-:Y:S02]  /*a27a0*/  IADD3 R17, P3, R17, UR16, RZ ;  /* 0x0000001011117c10 */ /* 0x000fe4000ff7e0ff */
[----:B--2---:R-:W-:-:S05]  /*a27b0*/  IADD3.X R10, R10, UR7, RZ, P2, !PT ;  /* 0x000000070a0a7c10 */ /* 0x004fca00097fe4ff */
[----:B------:R-:W-:Y:S01]  /*a27c0*/  IMAD.MOV.U32 R5, RZ, RZ, R10 ;  /* 0x000000ffff057224 */ /* 0x000fe200078e000a */
[----:B------:R-:W-:Y:S01]  /*a27d0*/  IADD3.X R18, R18, UR7, RZ, P3, !PT ;  /* 0x0000000712127c10 */ /* 0x000fe20009ffe4ff */
[----:B------:R1:W-:Y:S04]  /*a27e0*/  STL [R1+0x2b10], R9 ;  /* 0x002b100901007387 */ /* 0x0003e80000100800 */
[----:B------:R2:W-:Y:S01]  /*a27f0*/  LDGSTS.E [R2+0x15f80], desc[UR14][R4.64], P0 ;  /* 0x15f8000004027fae */ /* 0x0005e2000812184e */
[----:B------:R-:W-:-:S03]  /*a2800*/  IADD3 R15, P0, R15, UR16, RZ ;  /* 0x000000100f0f7c10 */ /* 0x000fc6000ff1e0ff */
[----:B-1----:R-:W3:Y:S01]  /*a2810*/  LDL.LU R9, [R1+0x2c0c] ;  /* 0x002c0c0001097983 */ /* 0x002ee20000300800 */
[----:B------:R-:W-:-:S03]  /*a2820*/  IADD3 R6, P2, R6, UR16, RZ ;  /* 0x0000001006067c10 */ /* 0x000fc6000ff5e0ff */
[----:B------:R-:W4:Y:S01]  /*a2830*/  LDL.LU R3, [R1+0x2c14] ;  /* 0x002c140001037983 */ /* 0x000f220000300800 */
[----:B--2---:R-:W-:Y:S01]  /*a2840*/  MOV R4, R17 ;  /* 0x0000001100047202 */ /* 0x004fe20000000f00 */
[----:B------:R-:W-:Y:S02]  /*a2850*/  IMAD.MOV.U32 R5, RZ, RZ, R18 ;  /* 0x000000ffff057224 */ /* 0x000fe400078e0012 */
[----:B------:R-:W-:Y:S04]  /*a2860*/  STL [R1+0x2b1c], R7 ;  /* 0x002b1c0701007387 */ /* 0x000fe80000100800 */
[----:B------:R1:W-:Y:S04]  /*a2870*/  STL [R1+0x2b18], R10 ;  /* 0x002b180a01007387 */ /* 0x0003e80000100800 */
[----:B------:R-:W-:Y:S04]  /*a2880*/  STL [R1+0x2be4], R17 ;  /* 0x002be41101007387 */ /* 0x000fe80000100800 */
[----:B------:R2:W-:Y:S04]  /*a2890*/  LDGSTS.E [R2+0x16c00], desc[UR14][R4.64], P1 ;  /* 0x16c0000004027fae */ /* 0x0005e8000892184e */
[----:B-1----:R-:W4:Y:S04]  /*a28a0*/  LDL.LU R10, [R1+0x2c08] ;  /* 0x002c0800010a7983 */ /* 0x002f280000300800 */
[----:B------:R-:W-:Y:S01]  /*a28b0*/  STL [R1+0x2be0], R18 ;  /* 0x002be01201007387 */ /* 0x000fe20000100800 */
[----:B--2---:R-:W-:-:S03]  /*a28c0*/  MOV R4, R15 ;  /* 0x0000000f00047202 */ /* 0x004fc60000000f00 */
[----:B------:R-:W2:Y:S04]  /*a28d0*/  LDL.LU R7, [R1+0x2c10] ;  /* 0x002c100001077983 */ /* 0x000ea80000300800 */
[----:B------:R-:W-:Y:S01]  /*a28e0*/  STL [R1+0x2bec], R15 ;  /* 0x002bec0f01007387 */ /* 0x000fe20000100800 */
[----:B------:R-:W-:-:S05]  /*a28f0*/  IADD3.X R16, R16, UR7, RZ, P0, !PT ;  /* 0x0000000710107c10 */ /* 0x000fca00087fe4ff */
[----:B------:R-:W-:Y:S01]  /*a2900*/  IMAD.MOV.U32 R5, RZ, RZ, R16 ;  /* 0x000000ffff057224 */ /* 0x000fe200078e0010 */
[----:B------:R-:W-:Y:S01]  /*a2910*/  IADD3.X R8, R8, UR7, RZ, P2, !PT ;  /* 0x0000000708087c10 */ /* 0x000fe200097fe4ff */
[----:B------:R-:W-:Y:S04]  /*a2920*/  STL [R1+0x2be8], R16 ;  /* 0x002be81001007387 */ /* 0x000fe80000100800 */
[----:B------:R-:W-:Y:S04]  /*a2930*/  STL [R1+0x2bf4], R6 ;  /* 0x002bf40601007387 */ /* 0x000fe80000100800 */
[----:B------:R1:W-:Y:S04]  /*a2940*/  LDGSTS.E [R2+0x16c80], desc[UR14][R4.64], P1 ;  /* 0x16c8000004027fae */ /* 0x0003e8000892184e */
[----:B------:R1:W-:Y:S02]  /*a2950*/  STL [R1+0x2bf0], R8 ;  /* 0x002bf00801007387 */ /* 0x0003e40000100800 */
[----:B-1----:R-:W-:Y:S01]  /*a2960*/  IMAD.MOV.U32 R5, RZ, RZ, R8 ;  /* 0x000000ffff057224 */ /* 0x002fe200078e0008 */
[----:B------:R-:W-:Y:S01]  /*a2970*/  MOV R4, R6 ;  /* 0x0000000600047202 */ /* 0x000fe20000000f00 */
[----:B------:R-:W2:Y:S04]  /*a2980*/  LDL.LU R8, [R1+0x2c18] ;  /* 0x002c180001087983 */ /* 0x000ea80000300800 */
[----:B------:R-:W2:Y:S01]  /*a2990*/  LDL.LU R6, [R1+0x2c1c] ;  /* 0x002c1c0001067983 */ /* 0x000ea20000300800 */
[----:B------:R-:W-:-:S02]  /*a29a0*/  IADD3 R13, P0, R13, UR16, RZ ;  /* 0x000000100d0d7c10 */ /* 0x000fc4000ff1e0ff */
[----:B------:R-:W-:Y:S01]  /*a29b0*/  IADD3 R11, P2, R11, UR16, RZ ;  /* 0x000000100b0b7c10 */ /* 0x000fe2000ff5e0ff */
[----:B------:R1:W-:Y:S01]  /*a29c0*/  LDGSTS.E [R2+0x16d00], desc[UR14][R4.64], P1 ;  /* 0x16d0000004027fae */ /* 0x0003e2000892184e */
[----:B------:R-:W-:Y:S02]  /*a29d0*/  IADD3.X R14, R14, UR7, RZ, P0, !PT ;  /* 0x000000070e0e7c10 */ /* 0x000fe400087fe4ff */
[----:B------:R-:W-:Y:S01]  /*a29e0*/  IADD3.X R12, R12, UR7, RZ, P2, !PT ;  /* 0x000000070c0c7c10 */ /* 0x000fe200097fe4ff */
[----:B------:R1:W-:Y:S04]  /*a29f0*/  STL [R1+0x2bfc], R13 ;  /* 0x002bfc0d01007387 */ /* 0x0003e80000100800 */
[----:B------:R2:W-:Y:S01]  /*a2a00*/  STL [R1+0x2bf8], R14 ;  /* 0x002bf80e01007387 */ /* 0x0005e20000100800 */
[----:B-1----:R-:W-:Y:S01]  /*a2a10*/  MOV R4, R13 ;  /* 0x0000000d00047202 */ /* 0x002fe20000000f00 */
[----:B------:R-:W-:-:S02]  /*a2a20*/  IMAD.MOV.U32 R5, RZ, RZ, R14 ;  /* 0x000000ffff057224 */ /* 0x000fc400078e000e */
[----:B------:R-:W-:Y:S04]  /*a2a30*/  STL [R1+0x2c04], R11 ;  /* 0x002c040b01007387 */ /* 0x000fe80000100800 */
[----:B------:R1:W-:Y:S04]  /*a2a40*/  STL [R1+0x2c00], R12 ;  /* 0x002c000c01007387 */ /* 0x0003e80000100800 */
[----:B------:R-:W2:Y:S04]  /*a2a50*/  LDL.LU R20, [R1+0x2ce0] ;  /* 0x002ce00001147983 */ /* 0x000ea80000300800 */
[----:B------:R-:W2:Y:S04]  /*a2a60*/  LDL.LU R19, [R1+0x2ce4] ;  /* 0x002ce40001137983 */ /* 0x000ea80000300800 */
[----:B------:R1:W-:Y:S04]  /*a2a70*/  LDGSTS.E [R2+0x16d80], desc[UR14][R4.64], P1 ;  /* 0x16d8000004027fae */ /* 0x0003e8000892184e */
[----:B------:R-:W2:Y:S04]  /*a2a80*/  LDL.LU R18, [R1+0x2ce8] ;  /* 0x002ce80001127983 */ /* 0x000ea80000300800 */
        /* <DEDUP_REMOVED lines=10> */
[----:B------:R-:W-:-:S05]  /*a2b30*/  IADD3.X R10, R10, UR7, RZ, P0, !PT ;  /* 0x000000070a0a7c10 */ /* 0x000fca00087fe4ff */
[----:B------:R1:W-:Y:S01]  /*a2b40*/  STL [R1+0x2c08], R10 ;  /* 0x002c080a01007387 */ /* 0x0003e20000100800 */
[----:B--2---:R-:W-:-:S03]  /*a2b50*/  IADD3.X R7, R7, UR7, RZ, P2, !PT ;  /* 0x0000000707077c10 */ /* 0x004fc600097fe4ff */
[----:B------:R-:W-:Y:S01]  /*a2b60*/  STL [R1+0x2c14], R3 ;  /* 0x002c140301007387 */ /* 0x000fe20000100800 */
[----:B------:R-:W-:-:S03]  /*a2b70*/  IMAD.MOV.U32 R5, RZ, RZ, R10 ;  /* 0x000000ffff057224 */ /* 0x000fc600078e000a */
[----:B------:R-:W2:Y:S04]  /*a2b80*/  LDL.LU R16, [R1+0x2cf0] ;  /* 0x002cf00001107983 */ /* 0x000ea80000300800 */
[----:B------:R3:W-:Y:S04]  /*a2b90*/  STL [R1+0x2c10], R7 ;  /* 0x002c100701007387 */ /* 0x0007e80000100800 */
[----:B------:R-:W4:Y:S04]  /*a2ba0*/  LDL.LU R14, [R1+0x2cf8] ;  /* 0x002cf800010e7983 */ /* 0x000f280000300800 */
[----:B------:R-:W4:Y:S04]  /*a2bb0*/  LDL.LU R12, [R1+0x2d00] ;  /* 0x002d0000010c7983 */ /* 0x000f280000300800 */
[----:B------:R-:W4:Y:S04]  /*a2bc0*/  LDL.LU R11, [R1+0x2d04] ;  /* 0x002d0400010b7983 */ /* 0x000f280000300800 */
[----:B------:R3:W-:Y:S04]  /*a2bd0*/  LDGSTS.E [R2+0x16e80], desc[UR14][R4.64], P1 ;  /* 0x16e8000004027fae */ /* 0x0007e8000892184e */
[----:B-1----:R-:W4:Y:S04]  /*a2be0*/  LDL.LU R10, [R1+0x2d08] ;  /* 0x002d0800010a7983 */ /* 0x002f280000300800 */
[----:B------:R-:W4:Y:S01]  /*a2bf0*/  LDL.LU R9, [R1+0x2d0c] ;  /* 0x002d0c0001097983 */ /* 0x000f220000300800 */
[----:B---3--:R-:W-:Y:S01]  /*a2c00*/  MOV R4, R3 ;  /* 0x0000000300047202 */ /* 0x008fe20000000f00 */
[----:B------:R-:W-:-:S02]  /*a2c10*/  IMAD.MOV.U32 R5, RZ, RZ, R7 ;  /* 0x000000ffff057224 */ /* 0x000fc400078e0007 */
[----:B------:R-:W3:Y:S04]  /*a2c20*/  LDL.LU R7, [R1+0x2d14] ;  /* 0x002d140001077983 */ /* 0x000ee80000300800 */
[----:B------:R-:W3:Y:S04]  /*a2c30*/  LDL.LU R3, [R1+0x2d1c] ;  /* 0x002d1c0001037983 */ /* 0x000ee80000300800 */
        /* <DEDUP_REMOVED lines=8> */
[----:B-1----:R-:W3:Y:S04]  /*a2cc0*/  LDL.LU R8, [R1+0x2d10] ;  /* 0x002d100001087983 */ /* 0x002ee80000300800 */
[----:B------:R-:W3:Y:S01]  /*a2cd0*/  LDL.LU R6, [R1+0x2d18] ;  /* 0x002d180001067983 */ /* 0x000ee20000300800 */
[----:B------:R-:W-:-:S04]  /*a2ce0*/  IADD3 R19, P1, R19, UR16, RZ ;  /* 0x0000001013137c10 */ /* 0x000fc8000ff3e0ff */
[----:B------:R-:W-:Y:S02]  /*a2cf0*/  IADD3.X R20, R20, UR7, RZ, P1, !PT ;  /* 0x0000000714147c10 */ /* 0x000fe40008ffe4ff */
[----:B------:R-:W-:-:S04]  /*a2d00*/  IADD3 R17, P2, R17, UR16, RZ ;  /* 0x0000001011117c10 */ /* 0x000fc8000ff5e0ff */
[----:B------:R-:W-:Y:S02]  /*a2d10*/  IADD3.X R18, R18, UR7, RZ, P2, !PT ;  /* 0x0000000712127c10 */ /* 0x000fe400097fe4ff */
[----:B------:R-:W-:Y:S02]  /*a2d20*/  IADD3 R15, P1, R15, UR16, RZ ;  /* 0x000000100f0f7c10 */ /* 0x000fe4000ff3e0ff */
[----:B------:R-:W-:Y:S01]  /*a2d30*/  IADD3 R13, P2, R13, UR16, RZ ;  /* 0x000000100d0d7c10 */ /* 0x000fe2000ff5e0ff */
[----:B------:R-:W-:Y:S04]  /*a2d40*/  STL [R1+0x2ce4], R19 ;  /* 0x002ce41301007387 */ /* 0x000fe80000100800 */
[----:B------:R-:W-:Y:S04]  /*a2d50*/  STL [R1+0x2ce0], R20 ;  /* 0x002ce01401007387 */ /* 0x000fe80000100800 */
[----:B------:R-:W-:Y:S04]  /*a2d60*/  STL [R1+0x2cec], R17 ;  /* 0x002cec1101007387 */ /* 0x000fe80000100800 */
[----:B------:R-:W-:Y:S04]  /*a2d70*/  STL [R1+0x2ce8], R18 ;  /* 0x002ce81201007387 */ /* 0x000fe80000100800 */
[----:B------:R-:W-:Y:S01]  /*a2d80*/  STL [R1+0x2cf4], R15 ;  /* 0x002cf40f01007387 */ /* 0x000fe20000100800 */
[----:B--2---:R-:W-:-:S02]  /*a2d90*/  IADD3.X R16, R16, UR7, RZ, P1, !PT ;  /* 0x0000000710107c10 */ /* 0x004fc40008ffe4ff */
[----:B----4-:R-:W-:-:S03]  /*a2da0*/  IADD3.X R14, R14, UR7, RZ, P2, !PT ;  /* 0x000000070e0e7c10 */ /* 0x010fc600097fe4ff */
[----:B------:R-:W-:Y:S01]  /*a2db0*/  STL [R1+0x2cf0], R16 ;  /* 0x002cf01001007387 */ /* 0x000fe20000100800 */
[----:B------:R-:W-:-:S03]  /*a2dc0*/  IADD3 R11, P1, R11, UR16, RZ ;  /* 0x000000100b0b7c10 */ /* 0x000fc6000ff3e0ff */
[----:B------:R-:W-:Y:S01]  /*a2dd0*/  STL [R1+0x2cfc], R13 ;  /* 0x002cfc0d01007387 */ /* 0x000fe20000100800 */
[----:B------:R-:W-:-:S03]  /*a2de0*/  IADD3.X R12, R12, UR7, RZ, P1, !PT ;  /* 0x000000070c0c7c10 */ /* 0x000fc60008ffe4ff */
[----:B------:R-:W-:Y:S01]  /*a2df0*/  STL [R1+0x2cf8], R14 ;  /* 0x002cf80e01007387 */ /* 0x000fe20000100800 */
[----:B------:R-:W-:-:S03]  /*a2e00*/  IADD3 R9, P2, R9, UR16, RZ ;  /* 0x0000001009097c10 */ /* 0x000fc6000ff5e0ff */
[----:B------:R-:W-:Y:S01]  /*a2e10*/  STL [R1+0x2d04], R11 ;  /* 0x002d040b01007387 */ /* 0x000fe20000100800 */
[----:B------:R-:W-:Y:S02]  /*a2e20*/  IADD3.X R10, R10, UR7, RZ, P2, !PT ;  /* 0x000000070a0a7c10 */ /* 0x000fe400097fe4ff */
[----:B---3--:R-:W-:Y:S01]  /*a2e30*/  IADD3 R7, P1, R7, UR16, RZ ;  /* 0x0000001007077c10 */ /* 0x008fe2000ff3e0ff */
[----:B------:R-:W-:Y:S01]  /*a2e40*/  STL [R1+0x2d00], R12 ;  /* 0x002d000c01007387 */ /* 0x000fe20000100800 */
[----:B------:R-:W-:-:S03]  /*a2e50*/  IADD3 R3, P2, R3, UR16, RZ ;  /* 0x0000001003037c10 */ /* 0x000fc6000ff5e0ff */
[----:B------:R-:W-:Y:S04]  /*a2e60*/  STL [R1+0x2d0c], R9 ;  /* 0x002d0c0901007387 */ /* 0x000fe80000100800 */
[----:B------:R-:W-:Y:S04]  /*a2e70*/  STL [R1+0x2d08], R10 ;  /* 0x002d080a01007387 */ /* 0x000fe80000100800 */
[----:B------:R-:W-:Y:S01]  /*a2e80*/  STL [R1+0x2d14], R7 ;  /* 0x002d140701007387 */ /* 0x000fe20000100800 */
[----:B------:R-:W-:Y:S02]  /*a2e90*/  IADD3.X R8, R8, UR7, RZ, P1, !PT ;  /* 0x0000000708087c10 */ /* 0x000fe40008ffe4ff */
[----:B------:R-:W-:-:S03]  /*a2ea0*/  IADD3.X R6, R6, UR7, RZ, P2, !PT ;  /* 0x0000000706067c10 */ /* 0x000fc600097fe4ff */
[----:B------:R-:W-:Y:S04]  /*a2eb0*/  STL [R1+0x2d10], R8 ;  /* 0x002d100801007387 */ /* 0x000fe80000100800 */
[----:B------:R-:W-:Y:S04]  /*a2ec0*/  STL [R1+0x2d1c], R3 ;  /* 0x002d1c0301007387 */ /* 0x000fe80000100800 */
[----:B------:R1:W-:Y:S04]  /*a2ed0*/  STL [R1+0x2d18], R6 ;  /* 0x002d180601007387 */ /* 0x0003e80000100800 */
[----:B------:R-:W2:Y:S01]  /*a2ee0*/  LDL.LU.64 R26, [R1+0x18e0] ;  /* 0x0018e000011a7983 */ /* 0x000ea20000300a00 */
[----:B------:R-:W-:-:S04]  /*a2ef0*/  UISETP.GT.AND UP1, UPT, UR18, 0x5f, UPT ;  /* 0x0000005f1200788c */ /* 0x000fc8000bf24270 */
[----:B------:R-:W-:-:S04]  /*a2f00*/  USEL UR12, URZ, 0x4, !UP1 ;  /* 0x000000043f0c7887 */ /* 0x000fc8000c800000 */
[----:B------:R-:W-:-:S06]  /*a2f10*/  USEL UR12, UR12, URZ, !UP0 ;  /* 0x0000003f0c0c7287 */ /* 0x000fcc000c000000 */
[----:B------:R-:W-:Y:S01]  /*a2f20*/  ISETP.NE.U32.AND P0, PT, RZ, UR12, PT ;  /* 0x0000000cff007c0c */ /* 0x000fe2000bf05070 */
[----:B------:R-:W-:Y:S01]  /*a2f30*/  IMAD.MOV.U32 R5, RZ, RZ, R20 ;  /* 0x000000ffff057224 */ /* 0x000fe200078e0014 */
[----:B------:R-:W-:-:S11]  /*a2f40*/  MOV R4, R19 ;  /* 0x0000001300047202 */ /* 0x000fd60000000f00 */
[----:B------:R3:W-:Y:S02]  /*a2f50*/  LDGSTS.E [R2+0x17c00], desc[UR14][R4.64], P0 ;  /* 0x17c0000004027fae */ /* 0x0007e4000812184e */
[----:B---3--:R-:W-:Y:S01]  /*a2f60*/  MOV R4, R17 ;  /* 0x0000001100047202 */ /* 0x008fe20000000f00 */
[----:B------:R-:W-:-:S05]  /*a2f70*/  IMAD.MOV.U32 R5, RZ, RZ, R18 ;  /* 0x000000ffff057224 */ /* 0x000fca00078e0012 */
        /* <DEDUP_REMOVED lines=16> */
[----:B---3--:R-:W-:Y:S02]  /*a3080*/  IMAD.MOV.U32 R5, RZ, RZ, R6 ;  /* 0x000000ffff057224 */ /* 0x008fe400078e0006 */
[----:B-1----:R-:W3:Y:S04]  /*a3090*/  LDL.LU.64 R6, [R1+0x18d8] ;  /* 0x0018d80001067983 */ /* 0x002ee80000300a00 */
[----:B------:R-:W4:Y:S04]  /*a30a0*/  LDL.LU.64 R8, [R1+0x18d0] ;  /* 0x0018d00001087983 */ /* 0x000f280000300a00 */
[----:B------:R-:W4:Y:S01]  /*a30b0*/  LDL.LU.64 R10, [R1+0x18c8] ;  /* 0x0018c800010a7983 */ /* 0x000f220000300a00 */
[----:B------:R-:W-:-:S03]  /*a30c0*/  MOV R4, R3 ;  /* 0x0000000300047202 */ /* 0x000fc60000000f00 */
[----:B------:R-:W4:Y:S01]  /*a30d0*/  LDL.LU.64 R12, [R1+0x18c0] ;  /* 0x0018c000010c7983 */ /* 0x000f220000300a00 */
[----:B------:R-:W-:-:S03]  /*a30e0*/  LOP3.LUT R3, R252, 0x40, RZ, 0xfc, !PT ;  /* 0x00000040fc037812 */ /* 0x000fc600078efcff */
[----:B------:R1:W-:Y:S01]  /*a30f0*/  LDGSTS.E [R2+0x17f80], desc[UR14][R4.64], P0 ;  /* 0x17f8000004027fae */ /* 0x0003e2000812184e */
[----:B------:R-:W-:-:S03]  /*a3100*/  ISETP.GE.AND P0, PT, R3, UR18, PT ;  /* 0x0000001203007c0c */ /* 0x000fc6000bf06270 */
[----:B------:R-:W4:Y:S01]  /*a3110*/  LDL.LU.64 R14, [R1+0x18b8] ;  /* 0x0018b800010e7983 */ /* 0x000f220000300a00 */
[----:B------:R-:W-:-:S03]  /*a3120*/  LOP3.LUT R3, R252, 0x20, RZ, 0xfc, !PT ;  /* 0x00000020fc037812 */ /* 0x000fc600078efcff */
[----:B------:R-:W4:Y:S01]  /*a3130*/  LDL.LU.64 R16, [R1+0x18b0] ;  /* 0x0018b00001107983 */ /* 0x000f220000300a00 */
[----:B------:R-:W-:Y:S02]  /*a3140*/  ISETP.GE.AND P2, PT, R3, UR18, PT ;  /* 0x0000001203007c0c */ /* 0x000fe4000bf46270 */
[C---:B------:R-:W-:Y:S01]  /*a3150*/  ISETP.GE.AND P1, PT, R252.reuse, UR18, PT ;  /* 0x00000012fc007c0c */ /* 0x040fe2000bf26270 */
[----:B------:R-:W4:Y:S01]  /*a3160*/  LDL.LU.64 R18, [R1+0x18a8] ;  /* 0x0018a80001127983 */ /* 0x000f220000300a00 */
[----:B------:R-:W-:Y:S02]  /*a3170*/  PLOP3.LUT P4, PT, PT, PT, UP0, 0x80, 0x0 ;  /* 0x000000000000781c */ /* 0x000fe40003f8f008 */
[----:B------:R-:W-:Y:S01]  /*a3180*/  SEL R3, RZ, 0x4, P0 ;  /* 0x00000004ff037807 */ /* 0x000fe20000000000 */
[----:B------:R-:W4:Y:S01]  /*a3190*/  LDL.LU.64 R20, [R1+0x17e0] ;  /* 0x0017e00001147983 */ /* 0x000f220000300a00 */
[----:B-1----:R-:W-:Y:S02]  /*a31a0*/  LOP3.LUT R5, R252, 0x60, RZ, 0xfc, !PT ;  /* 0x00000060fc057812 */ /* 0x002fe400078efcff */
[----:B------:R-:W-:Y:S01]  /*a31b0*/  SEL R3, R3, RZ, !P4 ;  /* 0x000000ff03037207 */ /* 0x000fe20006000000 */
[----:B------:R-:W4:Y:S01]  /*a31c0*/  LDL.LU.64 R22, [R1+0x17d8] ;  /* 0x0017d80001167983 */ /* 0x000f220000300a00 */
[----:B------:R-:W-:-:S02]  /*a31d0*/  SEL R4, RZ, 0x4, P1 ;  /* 0x00000004ff047807 */ /* 0x000fc40000800000 */
[----:B------:R-:W-:Y:S01]  /*a31e0*/  ISETP.GE.AND P3, PT, R5, UR18, PT ;  /* 0x0000001205007c0c */ /* 0x000fe2000bf66270 */
[----:B------:R-:W4:Y:S01]  /*a31f0*/  LDL.LU.64 R24, [R1+0x17d0] ;  /* 0x0017d00001187983 */ /* 0x000f220000300a00 */
[----:B------:R-:W-:Y:S02]  /*a3200*/  SEL R4, R4, RZ, !P4 ;  /* 0x000000ff04047207 */ /* 0x000fe40006000000 */
[----:B------:R-:W-:Y:S02]  /*a3210*/  ISETP.NE.U32.AND P0, PT, R3, RZ, PT ;  /* 0x000000ff0300720c */ /* 0x000fe40003f05070 */
[----:B------:R-:W-:Y:S02]  /*a3220*/  SEL R3, RZ, 0x4, P3 ;  /* 0x00000004ff037807 */ /* 0x000fe40001800000 */
[----:B------:R-:W-:Y:S02]  /*a3230*/  ISETP.NE.U32.AND P1, PT, R4, RZ, PT ;  /* 0x000000ff0400720c */ /* 0x000fe40003f25070 */
[----:B------:R-:W-:-:S02]  /*a3240*/  SEL R4, RZ, 0x4, P2 ;  /* 0x00000004ff047807 */ /* 0x000fc40001000000 */
[----:B------:R-:W-:Y:S02]  /*a3250*/  SEL R3, R3, RZ, !P4 ;  /* 0x000000ff03037207 */ /* 0x000fe40006000000 */
[----:B------:R-:W-:Y:S02]  /*a3260*/  SEL R4, R4, RZ, !P4 ;  /* 0x000000ff04047207 */ /* 0x000fe40006000000 */
[----:B------:R-:W-:Y:S02]  /*a3270*/  ISETP.NE.U32.AND P3, PT, R3, RZ, PT ;  /* 0x000000ff0300720c */ /* 0x000fe40003f65070 */
[----:B------:R-:W-:Y:S02]  /*a3280*/  ISETP.NE.U32.AND P2, PT, R4, RZ, PT ;  /* 0x000000ff0400720c */ /* 0x000fe40003f45070 */
        /* <DEDUP_REMOVED lines=161> */
[----:B---3--:R-:W-:Y:S01]  /*a3ca0*/  IADD3 R219, P4, R56, UR16, RZ ;  /* 0x0000001038db7c10 */ /* 0x008fe2000ff9e0ff */
[----:B------:R-:W-:Y:S01]  /*a3cb0*/  IMAD.MOV.U32 R107, RZ, RZ, R4 ;  /* 0x000000ffff6b7224 */ /* 0x000fe200078e0004 */
[----:B------:R-:W-:Y:S01]  /*a3cc0*/  MOV R106, R3 ;  /* 0x00000003006a7202 */ /* 0x000fe20000000f00 */
[----:B------:R-:W-:Y:S01]  /*a3cd0*/  IMAD.MOV.U32 R105, RZ, RZ, R6 ;  /* 0x000000ffff697224 */ /* 0x000fe200078e0006 */
[----:B------:R-:W-:Y:S01]  /*a3ce0*/  IADD3.X R220, R57, UR7, RZ, P4, !PT ;  /* 0x0000000739dc7c10 */ /* 0x000fe2000a7fe4ff */
[----:B------:R-:W-:Y:S01]  /*a3cf0*/  IMAD.MOV.U32 R103, RZ, RZ, R8 ;  /* 0x000000ffff677224 */ /* 0x000fe200078e0008 */
[----:B------:R-:W-:Y:S01]  /*a3d00*/  MOV R104, R5 ;  /* 0x0000000500687202 */ /* 0x000fe20000000f00 */
[----:B------:R-:W-:Y:S01]  /*a3d10*/  IMAD.MOV.U32 R101, RZ, RZ, R10 ;  /* 0x000000ffff657224 */ /* 0x000fe200078e000a */
[----:B----4-:R-:W-:-:S02]  /*a3d20*/  IADD3 R221, P4, R54, UR16, RZ ;  /* 0x0000001036dd7c10 */ /* 0x010fc4000ff9e0ff */
[----:B------:R-:W-:Y:S01]  /*a3d30*/  MOV R102, R7 ;  /* 0x0000000700667202 */ /* 0x000fe20000000f00 */
[----:B------:R-:W-:Y:S01]  /*a3d40*/  IMAD.MOV.U32 R99, RZ, RZ, R12 ;  /* 0x000000ffff637224 */ /* 0x000fe200078e000c */
[----:B------:R-:W-:Y:S01]  /*a3d50*/  MOV R100, R9 ;  /* 0x0000000900647202 */ /* 0x000fe20000000f00 */
[----:B------:R1:W-:Y:S01]  /*a3d60*/  STL.64 [R1+0x18e0], R106 ;  /* 0x0018e06a01007387 */ /* 0x0003e20000100a00 */
[----:B------:R-:W-:Y:S01]  /*a3d70*/  MOV R98, R11 ;  /* 0x0000000b00627202 */ /* 0x000fe20000000f00 */
[----:B------:R-:W-:Y:S01]  /*a3d80*/  IMAD.MOV.U32 R97, RZ, RZ, R14 ;  /* 0x000000ffff617224 */ /* 0x000fe200078e000e */
[----:B------:R-:W-:Y:S01]  /*a3d90*/  MOV R96, R13 ;  /* 0x0000000d00607202 */ /* 0x000fe20000000f00 */
        /* <DEDUP_REMOVED lines=43> */
[----:B------:R4:W-:Y:S01]  /*a4050*/  STL.64 [R1+0x17c0], R82 ;  /* 0x0017c05201007387 */ /* 0x0009e20000100a00 */
[----:B------:R-:W-:Y:S01]  /*a4060*/  MOV R68, R125 ;  /* 0x0000007d00447202 */ /* 0x000fe20000000f00 */
[----:B------:R-:W-:Y:S02]  /*a4070*/  IMAD.MOV.U32 R69, RZ, RZ, R126 ;  /* 0x000000ffff457224 */ /* 0x000fe400078e007e */
[----:B------:R4:W-:Y:S01]  /*a4080*/  STL.64 [R1+0x17b8], R80 ;  /* 0x0017b85001007387 */ /* 0x0009e20000100a00 */
[----:B------:R-:W-:Y:S01]  /*a4090*/  MOV R66, R127 ;  /* 0x0000007f00427202 */ /* 0x000fe20000000f00 */
[----:B------:R-:W-:Y:S02]  /*a40a0*/  IMAD.MOV.U32 R67, RZ, RZ, R128 ;  /* 0x000000ffff437224 */ /* 0x000fe400078e0080 */
        /* <DEDUP_REMOVED lines=15> */
[----:B------:R-:W-:Y:S01]  /*a41a0*/  UISETP.GT.AND UP6, UPT, UR18, 0x63, UPT ;  /* 0x000000631200788c */ /* 0x000fe2000bfc4270 */
[----:B------:R-:W-:Y:S01]  /*a41b0*/  MOV R56, R137 ;  /* 0x0000008900387202 */ /* 0x000fe20000000f00 */
[----:B------:R-:W-:Y:S01]  /*a41c0*/  IMAD.MOV.U32 R57, RZ, RZ, R138 ;  /* 0x000000ffff397224 */ /* 0x000fe200078e008a */
[----:B------:R4:W-:Y:S01]  /*a41d0*/  STL.64 [R1+0x16c8], R68 ;  /* 0x0016c84401007387 */ /* 0x0009e20000100a00 */
[----:B------:R-:W-:Y:S01]  /*a41e0*/  IMAD.MOV.U32 R53, RZ, RZ, R142 ;  /* 0x000000ffff357224 */ /* 0x000fe200078e008e */
[----:B------:R-:W-:Y:S01]  /*a41f0*/  IADD3.X R238, R47, UR7, RZ, P4, !PT ;  /* 0x000000072fee7c10 */ /* 0x000fe2000a7fe4ff */
[----:B------:R-:W-:Y:S01]  /*a4200*/  IMAD.MOV.U32 R55, RZ, RZ, R140 ;  /* 0x000000ffff377224 */ /* 0x000fe200078e008c */
[----:B------:R4:W-:Y:S01]  /*a4210*/  STL.64 [R1+0x16c0], R66 ;  /* 0x0016c04201007387 */ /* 0x0009e20000100a00 */
[----:B------:R-:W-:-:S02]  /*a4220*/  MOV R54, R139 ;  /* 0x0000008b00367202 */ /* 0x000fc40000000f00 */
[----:B------:R-:W-:Y:S01]  /*a4230*/  MOV R142, R143 ;  /* 0x0000008f008e7202 */ /* 0x000fe20000000f00 */
[----:B------:R4:W-:Y:S01]  /*a4240*/  STL.64 [R1+0x16b8], R64 ;  /* 0x0016b84001007387 */ /* 0x0009e20000100a00 */
[----:B------:R-:W-:Y:S01]  /*a4250*/  IADD3 R239, P4, R44, UR16, RZ ;  /* 0x000000102cef7c10 */ /* 0x000fe2000ff9e0ff */
[----:B------:R-:W-:Y:S01]  /*a4260*/  IMAD.MOV.U32 R143, RZ, RZ, R144 ;  /* 0x000000ffff8f7224 */ /* 0x000fe200078e0090 */
[----:B------:R-:W-:Y:S01]  /*a4270*/  MOV R52, R141 ;  /* 0x0000008d00347202 */ /* 0x000fe20000000f00 */
[----:B------:R4:W-:Y:S01]  /*a4280*/  STL.64 [R1+0x16b0], R62 ;  /* 0x0016b03e01007387 */ /* 0x0009e20000100a00 */
[----:B------:R-:W-:Y:S01]  /*a4290*/  MOV R144, R145 ;  /* 0x0000009100907202 */ /* 0x000fe20000000f00 */
[----:B------:R-:W-:Y:S01]  /*a42a0*/  USEL UR12, URZ, 0x4, !UP6 ;  /* 0x000000043f0c7887 */ /* 0x000fe2000f000000 */
[----:B------:R-:W-:Y:S01]  /*a42b0*/  IMAD.MOV.U32 R145, RZ, RZ, R146 ;  /* 0x000000ffff917224 */ /* 0x000fe200078e0092 */
[----:B------:R4:W-:Y:S01]  /*a42c0*/  STL.64 [R1+0x16a8], R60 ;  /* 0x0016a83c01007387 */ /* 0x0009e20000100a00 */
[----:B------:R-:W-:Y:S01]  /*a42d0*/  MOV R140, R147 ;  /* 0x00000093008c7202 */ /* 0x000fe20000000f00 */
[----:B------:R-:W-:-:S02]  /*a42e0*/  IMAD.MOV.U32 R141, RZ, RZ, R168 ;  /* 0x000000ffff8d7224 */ /* 0x000fc400078e00a8 */
        /* <DEDUP_REMOVED lines=9> */
[----:B------:R-:W-:Y:S01]  /*a4380*/  UISETP.GT.AND UP1, UPT, UR18, 0x67, UPT ;  /* 0x000000671200788c */ /* 0x000fe2000bf24270 */
[----:B------:R-:W-:Y:S01]  /*a4390*/  MOV R134, R173 ;  /* 0x000000ad00867202 */ /* 0x000fe20000000f00 */
[----:B------:R-:W-:Y:S01]  /*a43a0*/  IMAD.MOV.U32 R135, RZ, RZ, R174 ;  /* 0x000000ffff877224 */ /* 0x000fe200078e00ae */
[----:B------:R4:W-:Y:S01]  /*a43b0*/  STL.64 [R1+0x15c8], R52 ;  /* 0x0015c83401007387 */ /* 0x0009e20000100a00 */
[----:B------:R-:W-:Y:S01]  /*a43c0*/  USEL UR12, UR12, URZ, !UP0 ;  /* 0x0000003f0c0c7287 */ /* 0x000fe2000c000000 */
[----:B------:R-:W-:Y:S01]  /*a43d0*/  MOV R132, R175 ;  /* 0x000000af00847202 */ /* 0x000fe20000000f00 */
[----:B------:R-:W-:Y:S01]  /*a43e0*/  IMAD.MOV.U32 R133, RZ, RZ, R176 ;  /* 0x000000ffff857224 */ /* 0x000fe200078e00b0 */
[----:B------:R-:W-:Y:S01]  /*a43f0*/  STL.64 [R1+0x15c0], R142 ;  /* 0x0015c08e01007387 */ /* 0x000fe20000100a00 */
[----:B------:R-:W-:Y:S01]  /*a4400*/  MOV R130, R177 ;  /* 0x000000b100827202 */ /* 0x000fe20000000f00 */
[----:B------:R-:W-:-:S02]  /*a4410*/  IMAD.MOV.U32 R131, RZ, RZ, R178 ;  /* 0x000000ffff837224 */ /* 0x000fc400078e00b2 */
[----:B------:R-:W-:Y:S01]  /*a4420*/  STL.64 [R1+0x15b8], R144 ;  /* 0x0015b89001007387 */ /* 0x000fe20000100a00 */
[----:B------:R-:W-:Y:S01]  /*a4430*/  IADD3.X R242, R43, UR7, RZ, P4, !PT ;  /* 0x000000072bf27c10 */ /* 0x000fe2000a7fe4ff */
[----:B------:R-:W-:Y:S01]  /*a4440*/  IMAD.MOV.U32 R129, RZ, RZ, R180 ;  /* 0x000000ffff817224 */ /* 0x000fe200078e00b4 */
[----:B------:R-:W-:Y:S01]  /*a4450*/  MOV R128, R179 ;  /* 0x000000b300807202 */ /* 0x000fe20000000f00 */
[----:B------:R-:W-:Y:S01]  /*a4460*/  STL.64 [R1+0x15b0], R140 ;  /* 0x0015b08c01007387 */ /* 0x000fe20000100a00 */
[----:B------:R-:W-:Y:S01]  /*a4470*/  IADD3 R243, P4, R40, UR16, RZ ;  /* 0x0000001028f37c10 */ /* 0x000fe2000ff9e0ff */
[----:B------:R-:W-:Y:S01]  /*a4480*/  USEL UR13, URZ, 0x4, !UP1 ;  /* 0x000000043f0d7887 */ /* 0x000fe2000c800000 */
[----:B------:R-:W-:Y:S01]  /*a4490*/  MOV R126, R181 ;  /* 0x000000b5007e7202 */ /* 0x000fe20000000f00 */
[----:B------:R-:W-:Y:S01]  /*a44a0*/  STL.64 [R1+0x15a8], R138 ;  /* 0x0015a88a01007387 */ /* 0x000fe20000100a00 */
[----:B------:R-:W-:Y:S01]  /*a44b0*/  IMAD.MOV.U32 R127, RZ, RZ, R182 ;  /* 0x000000ffff7f7224 */ /* 0x000fe200078e00b6 */
[----:B------:R-:W-:Y:S01]  /*a44c0*/  MOV R124, R183 ;  /* 0x000000b7007c7202 */ /* 0x000fe20000000f00 */
[----:B------:R-:W-:Y:S01]  /*a44d0*/  IMAD.MOV.U32 R125, RZ, RZ, R184 ;  /* 0x000000ffff7d7224 */ /* 0x000fe200078e00b8 */
[----:B------:R-:W-:Y:S01]  /*a44e0*/  STL.64 [R1+0x1360], R136 ;  /* 0x0013608801007387 */ /* 0x000fe20000100a00 */
[----:B------:R-:W-:Y:S01]  /*a44f0*/  MOV R122, R185 ;  /* 0x000000b9007a7202 */ /* 0x000fe20000000f00 */
[----:B------:R-:W-:Y:S01]  /*a4500*/  IMAD.MOV.U32 R123, RZ, RZ, R186 ;  /* 0x000000ffff7b7224 */ /* 0x000fe200078e00ba */
[----:B------:R-:W-:Y:S01]  /*a4510*/  ISETP.NE.U32.AND P5, PT, RZ, UR12, PT ;  /* 0x0000000cff007c0c */ /* 0x000fe2000bfa5070 */
[----:B------:R-:W-:Y:S01]  /*a4520*/  STL.64 [R1+0x1358], R134 ;  /* 0x0013588601007387 */ /* 0x000fe20000100a00 */
[----:B------:R-:W-:Y:S01]  /*a4530*/  MOV R120, R187 ;  /* 0x000000bb00787202 */ /* 0x000fe20000000f00 */
[----:B------:R-:W-:-:S02]  /*a4540*/  IMAD.MOV.U32 R121, RZ, RZ, R188 ;  /* 0x000000ffff797224 */ /* 0x000fc400078e00bc */
[----:B------:R-:W-:Y:S01]  /*a4550*/  STL.64 [R1+0x1350], R132 ;  /* 0x0013508401007387 */ /* 0x000fe20000100a00 */
[----:B------:R-:W-:Y:S01]  /*a4560*/  IADD3.X R248, R41, UR7, RZ, P4, !PT ;  /* 0x0000000729f87c10 */ /* 0x000fe2000a7fe4ff */
        /* <DEDUP_REMOVED lines=11> */
[----:B------:R-:W-:Y:S01]  /*a4620*/  UISETP.GT.AND UP3, UPT, UR18, 0x6f, UPT ;  /* 0x0000006f1200788c */ /* 0x000fe2000bf64270 */
[----:B------:R-:W-:Y:S01]  /*a4630*/  MOV R26, R199 ;  /* 0x000000c7001a7202 */ /* 0x000fe20000000f00 */
[----:B------:R-:W-:Y:S01]  /*a4640*/  UISETP.GT.AND UP4, UPT, UR18, 0x73, UPT ;  /* 0x000000731200788c */ /* 0x000fe2000bf84270 */
[----:B------:R-:W-:Y:S01]  /*a4650*/  STL.64 [R1+0x1270], R124 ;  /* 0x0012707c01007387 */ /* 0x000fe20000100a00 */
[----:B------:R-:W-:Y:S01]  /*a4660*/  UISETP.GT.AND UP5, UPT, UR18, 0x77, UPT ;  /* 0x000000771200788c */ /* 0x000fe2000bfa4270 */
[----:B------:R-:W-:Y:S01]  /*a4670*/  IMAD.MOV.U32 R27, RZ, RZ, R200 ;  /* 0x000000ffff1b7224 */ /* 0x000fe200078e00c8 */
[----:B------:R-:W-:Y:S01]  /*a4680*/  UISETP.GT.AND UP6, UPT, UR18, 0x7b, UPT ;  /* 0x0000007b1200788c */ /* 0x000fe2000bfc4270 */
[----:B------:R-:W-:Y:S01]  /*a4690*/  STL.64 [R1+0x1268], R122 ;  /* 0x0012687a01007387 */ /* 0x000fe20000100a00 */
[----:B------:R-:W-:Y:S01]  /*a46a0*/  UISETP.GT.AND UP1, UPT, UR18, 0x7f, UPT ;  /* 0x0000007f1200788c */ /* 0x000fe2000bf24270 */
[----:B------:R-:W-:Y:S01]  /*a46b0*/  MOV R28, R201 ;  /* 0x000000c9001c7202 */ /* 0x000fe20000000f00 */
[----:B------:R-:W-:Y:S01]  /*a46c0*/  IMAD.MOV.U32 R29, RZ, RZ, R202 ;  /* 0x000000ffff1d7224 */ /* 0x000fe200078e00ca */
[----:B------:R-:W-:Y:S01]  /*a46d0*/  STL.64 [R1+0x1260], R120 ;  /* 0x0012607801007387 */ /* 0x000fe20000100a00 */
[----:B------:R-:W-:Y:S01]  /*a46e0*/  USEL UR18, URZ, 0x4, !UP2 ;  /* 0x000000043f127887 */ /* 0x000fe2000d000000 */
[----:B------:R-:W-:Y:S01]  /*a46f0*/  MOV R6, R203 ;  /* 0x000000cb00067202 */ /* 0x000fe20000000f00 */
[----:B------:R-:W-:Y:S01]  /*a4700*/  IMAD.MOV.U32 R7, RZ, RZ, R204 ;  /* 0x000000ffff077224 */ /* 0x000fe200078e00cc */
[----:B------:R-:W-:Y:S01]  /*a4710*/  STL.64 [R1+0x1258], R34 ;  /* 0x0012582201007387 */ /* 0x000fe20000100a00 */
[----:B------:R-:W-:Y:S01]  /*a4720*/  MOV R8, R205 ;  /* 0x000000cd00087202 */ /* 0x000fe20000000f00 */
[----:B------:R-:W-:Y:S01]  /*a4730*/  IMAD.MOV.U32 R9, RZ, RZ, R206 ;  /* 0x000000ffff097224 */ /* 0x000fe200078e00ce */
[----:B------:R-:W-:Y:S01]  /*a4740*/  MOV R24, R207 ;  /* 0x000000cf00187202 */ /* 0x000fe20000000f00 */
[----:B------:R-:W-:Y:S01]  /*a4750*/  STL.64 [R1+0x1250], R32 ;  /* 0x0012502001007387 */ /* 0x000fe20000100a00 */
[----:B------:R-:W-:Y:S01]  /*a4760*/  IMAD.MOV.U32 R25, RZ, RZ, R208 ;  /* 0x000000ffff197224 */ /* 0x000fe200078e00d0 */
[----:B------:R-:W-:Y:S01]  /*a4770*/  MOV R10, R209 ;  /* 0x000000d1000a7202 */ /* 0x000fe20000000f00 */
[----:B------:R-:W-:Y:S01]  /*a4780*/  IMAD.MOV.U32 R11, RZ, RZ, R210 ;  /* 0x000000ffff0b7224 */ /* 0x000fe200078e00d2 */
[----:B------:R-:W-:Y:S01]  /*a4790*/  STL.64 [R1+0x1248], R30 ;  /* 0x0012481e01007387 */ /* 0x000fe20000100a00 */
[----:B------:R-:W-:Y:S01]  /*a47a0*/  USEL UR18, UR18, URZ, !UP0 ;  /* 0x0000003f12127287 */ /* 0x000fe2000c000000 */
[----:B------:R-:W-:Y:S01]  /*a47b0*/  MOV R22, R211 ;  /* 0x000000d300167202 */ /* 0x000fe20000000f00 */
[----:B------:R-:W-:Y:S01]  /*a47c0*/  IMAD.MOV.U32 R23, RZ, RZ, R212 ;  /* 0x000000ffff177224 */ /* 0x000fe200078e00d4 */
[----:B------:R4:W-:Y:S01]  /*a47d0*/  STL.64 [R1+0x1240], R26 ;  /* 0x0012401a01007387 */ /* 0x0009e20000100a00 */
[----:B------:R-:W-:Y:S01]  /*a47e0*/  MOV R12, R213 ;  /* 0x000000d5000c7202 */ /* 0x000fe20000000f00 */
[----:B------:R-:W-:-:S02]  /*a47f0*/  IMAD.MOV.U32 R13, RZ, RZ, R214 ;  /* 0x000000ffff0d7224 */ /* 0x000fc400078e00d6 */
[----:B------:R-:W-:Y:S01]  /*a4800*/  STL.64 [R1+0x1238], R28 ;  /* 0x0012381c01007387 */ /* 0x000fe20000100a00 */
[----:B------:R-:W-:Y:S01]  /*a4810*/  MOV R14, R215 ;  /* 0x000000d7000e7202 */ /* 0x000fe20000000f00 */
[----:B------:R-:W-:Y:S02]  /*a4820*/  IMAD.MOV.U32 R15, RZ, RZ, R216 ;  /* 0x000000ffff0f7224 */ /* 0x000fe400078e00d8 */
[----:B------:R4:W-:Y:S01]  /*a4830*/  STL.64 [R1+0x1230], R6 ;  /* 0x0012300601007387 */ /* 0x0009e20000100a00 */
[----:B------:R-:W-:Y:S01]  /*a4840*/  USEL UR19, URZ, 0x4, !UP3 ;  /* 0x000000043f137887 */ /* 0x000fe2000d800000 */
[----:B------:R-:W-:Y:S01]  /*a4850*/  MOV R20, R217 ;  /* 0x000000d900147202 */ /* 0x000fe20000000f00 */
[----:B------:R-:W-:Y:S01]  /*a4860*/  IMAD.MOV.U32 R21, RZ, RZ, R218 ;  /* 0x000000ffff157224 */ /* 0x000fe200078e00da */
[----:B------:R4:W-:Y:S01]  /*a4870*/  STL.64 [R1+0x1228], R8 ;  /* 0x0012280801007387 */ /* 0x0009e20000100a00 */
[----:B------:R-:W-:Y:S01]  /*a4880*/  MOV R16, R219 ;  /* 0x000000db00107202 */ /* 0x000fe20000000f00 */
[----:B------:R-:W-:-:S02]  /*a4890*/  IMAD.MOV.U32 R17, RZ, RZ, R220 ;  /* 0x000000ffff117224 */ /* 0x000fc400078e00dc */
[----:B------:R-:W-:Y:S01]  /*a48a0*/  LDGSTS.E [R2+0x18c00], desc[UR14][R106.64], P5 ;  /* 0x18c000006a027fae */ /* 0x000fe2000a92184e */
[----:B------:R-:W-:Y:S01]  /*a48b0*/  MOV R18, R221 ;  /* 0x000000dd00127202 */ /* 0x000fe20000000f00 */
[----:B------:R-:W-:Y:S02]  /*a48c0*/  IMAD.MOV.U32 R19, RZ, RZ, R222 ;  /* 0x000000ffff137224 */ /* 0x000fe400078e00de */
[----:B------:R-:W-:Y:S01]  /*a48d0*/  STL.64 [R1+0x1220], R24 ;  /* 0x0012201801007387 */ /* 0x000fe20000100a00 */
[----:B------:R-:W-:-:S03]  /*a48e0*/  ISETP.NE.U32.AND P6, PT, RZ, UR18, PT ;  /* 0x00000012ff007c0c */ /* 0x000fc6000bfc5070 */
[----:B------:R-:W-:Y:S01]  /*a48f0*/  LDGSTS.E [R2+0x18c80], desc[UR14][R104.64], P5 ;  /* 0x18c8000068027fae */ /* 0x000fe2000a92184e */
[----:B------:R-:W-:Y:S01]  /*a4900*/  MOV R4, R223 ;  /* 0x000000df00047202 */ /* 0x000fe20000000f00 */
[----:B------:R-:W-:Y:S02]  /*a4910*/  IMAD.MOV.U32 R5, RZ, RZ, R232 ;  /* 0x000000ffff057224 */ /* 0x000fe400078e00e8 */
[----:B------:R4:W-:Y:S01]  /*a4920*/  STL.64 [R1+0x1218], R10 ;  /* 0x0012180a01007387 */ /* 0x0009e20000100a00 */
[----:B------:R-:W-:-:S03]  /*a4930*/  MOV R50, R233 ;  /* 0x000000e900327202 */ /* 0x000fc60000000f00 */
[----:B------:R-:W-:Y:S01]  /*a4940*/  LDGSTS.E [R2+0x18d00], desc[UR14][R102.64], P5 ;  /* 0x18d0000066027fae */ /* 0x000fe2000a92184e */
[----:B------:R-:W-:Y:S01]  /*a4950*/  IMAD.MOV.U32 R51, RZ, RZ, R234 ;  /* 0x000000ffff337224 */ /* 0x000fe200078e00ea */
[----:B------:R-:W-:Y:S02]  /*a4960*/  USEL UR19, UR19, URZ, !UP0 ;  /* 0x0000003f13137287 */ /* 0x000fe4000c000000 */
[----:B------:R-:W-:Y:S01]  /*a4970*/  STL.64 [R1+0x1210], R22 ;  /* 0x0012101601007387 */ /* 0x000fe20000100a00 */
[----:B------:R-:W-:-:S03]  /*a4980*/  MOV R48, R235 ;  /* 0x000000eb00307202 */ /* 0x000fc60000000f00 */
[----:B------:R-:W-:Y:S01]  /*a4990*/  LDGSTS.E [R2+0x18d80], desc[UR14][R100.64], P5 ;  /* 0x18d8000064027fae */ /* 0x000fe2000a92184e */
[----:B------:R-:W-:-:S03]  /*a49a0*/  IMAD.MOV.U32 R49, RZ, RZ, R236 ;  /* 0x000000ffff317224 */ /* 0x000fc600078e00ec */
[----:B------:R4:W-:Y:S01]  /*a49b0*/  STL.64 [R1+0x1208], R12 ;  /* 0x0012080c01007387 */ /* 0x0009e20000100a00 */
[----:B------:R-:W-:-:S03]  /*a49c0*/  MOV R46, R237 ;  /* 0x000000ed002e7202 */ /* 0x000fc60000000f00 */
[----:B------:R-:W-:Y:S01]  /*a49d0*/  LDGSTS.E [R2+0x18e00], desc[UR14][R98.64], P5 ;  /* 0x18e0000062027fae */ /* 0x000fe2000a92184e */
[----:B------:R-:W-:-:S03]  /*a49e0*/  IMAD.MOV.U32 R47, RZ, RZ, R238 ;  /* 0x000000ffff2f7224 */ /* 0x000fc600078e00ee */
[----:B------:R4:W-:Y:S01]  /*a49f0*/  STL.64 [R1+0x1200], R14 ;  /* 0x0012000e01007387 */ /* 0x0009e20000100a00 */
[----:B------:R-:W-:-:S03]  /*a4a00*/  MOV R44, R239 ;  /* 0x000000ef002c7202 */ /* 0x000fc60000000f00 */
[----:B------:R-:W-:Y:S01]  /*a4a10*/  LDGSTS.E [R2+0x18e80], desc[UR14][R96.64], P5 ;  /* 0x18e8000060027fae */ /* 0x000fe2000a92184e */
[----:B--2---:R-:W-:-:S03]  /*a4a20*/  IADD3 R249, P4, R38, UR16, RZ ;  /* 0x0000001026f97c10 */ /* 0x004fc6000ff9e0ff */
[----:B------:R-:W-:Y:S01]  /*a4a30*/  STL.64 [R1+0x11f8], R20 ;  /* 0x0011f81401007387 */ /* 0x000fe20000100a00 */
[----:B------:R-:W-:-:S03]  /*a4a40*/  IADD3.X R250, R39, UR7, RZ, P4, !PT ;  /* 0x0000000727fa7c10 */ /* 0x000fc6000a7fe4ff */
[----:B------:R-:W-:Y:S01]  /*a4a50*/  LDGSTS.E [R2+0x18f00], desc[UR14][R94.64], P5 ;  /* 0x18f000005e027fae */ /* 0x000fe2000a92184e */
[----:B------:R-:W-:Y:S01]  /*a4a60*/  ISETP.NE.U32.AND P4, PT, RZ, UR13, PT ;  /* 0x0000000dff007c0c */ /* 0x000fe2000bf85070 */
[----:B------:R-:W-:Y:S02]  /*a4a70*/  IMAD.MOV.U32 R45, RZ, RZ, R240 ;  /* 0x000000ffff2d7224 */ /* 0x000fe400078e00f0 */
[----:B------:R2:W-:Y:S01]  /*a4a80*/  STL.64 [R1+0x11f0], R16 ;  /* 0x0011f01001007387 */ /* 0x0005e20000100a00 */
[----:B------:R-:W-:Y:S01]  /*a4a90*/  USEL UR20, URZ, 0x4, !UP4 ;  /* 0x000000043f147887 */ /* 0x000fe2000e000000 */
[----:B------:R-:W-:Y:S02]  /*a4aa0*/  MOV R42, R241 ;  /* 0x000000f1002a7202 */ /* 0x000fe40000000f00 */
[----:B------:R-:W-:Y:S01]  /*a4ab0*/  LDGSTS.E [R2+0x18f80], desc[UR14][R92.64], P5 ;  /* 0x18f800005c027fae */ /* 0x000fe2000a92184e */
[----:B------:R-:W-:Y:S01]  /*a4ac0*/  IMAD.MOV.U32 R43, RZ, RZ, R242 ;  /* 0x000000ffff2b7224 */ /* 0x000fe200078e00f2 */
[----:B------:R-:W-:-:S02]  /*a4ad0*/  MOV R40, R243 ;  /* 0x000000f300287202 */ /* 0x000fc40000000f00 */
[----:B------:R2:W-:Y:S01]  /*a4ae0*/  STL.64 [R1+0x11e8], R18 ;  /* 0x0011e81201007387 */ /* 0x0005e20000100a00 */
[----:B------:R-:W-:-:S03]  /*a4af0*/  IMAD.MOV.U32 R41, RZ, RZ, R248 ;  /* 0x000000ffff297224 */ /* 0x000fc600078e00f8 */
[----:B------:R-:W-:Y:S01]  /*a4b00*/  LDGSTS.E [R2+0x19c00], desc[UR14][R90.64], P4 ;  /* 0x19c000005a027fae */ /* 0x000fe2000a12184e */
[----:B------:R-:W-:-:S03]  /*a4b10*/  ISETP.NE.U32.AND P5, PT, RZ, UR19, PT ;  /* 0x00000013ff007c0c */ /* 0x000fc6000bfa5070 */
[----:B------:R2:W-:Y:S01]  /*a4b20*/  STL.64 [R1+0x11e0], R4 ;  /* 0x0011e00401007387 */ /* 0x0005e20000100a00 */
[----:B------:R-:W-:-:S03]  /*a4b30*/  MOV R38, R249 ;  /* 0x000000f900267202 */ /* 0x000fc60000000f00 */
[----:B------:R-:W-:Y:S01]  /*a4b40*/  LDGSTS.E [R2+0x19c80], desc[UR14][R88.64], P4 ;  /* 0x19c8000058027fae */ /* 0x000fe2000a12184e */
[----:B------:R-:W-:-:S03]  /*a4b50*/  IMAD.MOV.U32 R39, RZ, RZ, R250 ;  /* 0x000000ffff277224 */ /* 0x000fc600078e00fa */
[----:B------:R2:W-:Y:S01]  /*a4b60*/  STL.64 [R1+0x11d8], R50 ;  /* 0x0011d83201007387 */ /* 0x0005e20000100a00 */
[----:B------:R-:W-:-:S03]  /*a4b70*/  USEL UR20, UR20, URZ, !UP0 ;  /* 0x0000003f14147287 */ /* 0x000fc6000c000000 */
[----:B------:R-:W-:Y:S04]  /*a4b80*/  LDGSTS.E [R2+0x19d00], desc[UR14][R86.64], P4 ;  /* 0x19d0000056027fae */ /* 0x000fe8000a12184e */
[----:B------:R2:W-:Y:S04]  /*a4b90*/  STL.64 [R1+0x11d0], R48 ;  /* 0x0011d03001007387 */ /* 0x0005e80000100a00 */
[----:B------:R-:W-:Y:S04]  /*a4ba0*/  LDGSTS.E [R2+0x19d80], desc[UR14][R84.64], P4 ;  /* 0x19d8000054027fae */ /* 0x000fe8000a12184e */
[----:B------:R2:W-:Y:S04]  /*a4bb0*/  STL.64 [R1+0x11c8], R46 ;  /* 0x0011c82e01007387 */ /* 0x0005e80000100a00 */
[----:B------:R-:W-:Y:S04]  /*a4bc0*/  LDGSTS.E [R2+0x19e00], desc[UR14][R82.64], P4 ;  /* 0x19e0000052027fae */ /* 0x000fe8000a12184e */
[----:B------:R2:W-:Y:S04]  /*a4bd0*/  STL.64 [R1+0x11c0], R44 ;  /* 0x0011c02c01007387 */ /* 0x0005e80000100a00 */
[----:B------:R-:W-:Y:S01]  /*a4be0*/  LDGSTS.E [R2+0x19e80], desc[UR14][R80.64], P4 ;  /* 0x19e8000050027fae */ /* 0x000fe2000a12184e */
[----:B------:R-:W-:-:S03]  /*a4bf0*/  USEL UR21, URZ, 0x4, !UP5 ;  /* 0x000000043f157887 */ /* 0x000fc6000e800000 */
[----:B------:R2:W-:Y:S04]  /*a4c00*/  STL.64 [R1+0x11b8], R42 ;  /* 0x0011b82a01007387 */ /* 0x0005e80000100a00 */
[----:B------:R-:W-:Y:S04]  /*a4c10*/  LDGSTS.E [R2+0x19f00], desc[UR14][R78.64], P4 ;  /* 0x19f000004e027fae */ /* 0x000fe8000a12184e */
[----:B------:R2:W-:Y:S04]  /*a4c20*/  STL.64 [R1+0x11b0], R40 ;  /* 0x0011b02801007387 */ /* 0x0005e80000100a00 */
[----:B------:R-:W-:Y:S01]  /*a4c30*/  LDGSTS.E [R2+0x19f80], desc[UR14][R76.64], P4 ;  /* 0x19f800004c027fae */ /* 0x000fe2000a12184e */
[----:B------:R-:W-:-:S03]  /*a4c40*/  ISETP.NE.U32.AND P4, PT, RZ, UR20, PT ;  /* 0x00000014ff007c0c */ /* 0x000fc6000bf85070 */
[----:B-1----:R-:W5:Y:S04]  /*a4c50*/  LDL.LU.64 R106, [R1+0x40c0] ;  /* 0x0040c000016a7983 */ /* 0x002f680000300a00 */
[----:B------:R-:W-:Y:S04]  /*a4c60*/  LDGSTS.E [R2+0x1ac00], desc[UR14][R74.64], P6 ;  /* 0x1ac000004a027fae */ /* 0x000fe8000b12184e */
[----:B------:R1:W-:Y:S04]  /*a4c70*/  STL.64 [R1+0x11a8], R38 ;  /* 0x0011a82601007387 */ /* 0x0003e80000100a00 */
[----:B------:R-:W-:Y:S01]  /*a4c80*/  LDGSTS.E [R2+0x1ac80], desc[UR14][R72.64], P6 ;  /* 0x1ac8000048027fae */ /* 0x000fe2000b12184e */
[----:B------:R-:W-:-:S03]  /*a4c90*/  USEL UR21, UR21, URZ, !UP0 ;  /* 0x0000003f15157287 */ /* 0x000fc6000c000000 */
        /* <DEDUP_REMOVED lines=12> */
[----:B------:R-:W-:-:S03]  /*a4d60*/  ISETP.NE.U32.AND P6, PT, RZ, UR21, PT ;  /* 0x00000015ff007c0c */ /* 0x000fc6000bfc5070 */
        /* <DEDUP_REMOVED lines=16> */
[----:B------:R-:W3:Y:S04]  /*a4e70*/  LDL.LU.64 R76, [R1+0x4048] ;  /* 0x00404800014c7983 */ /* 0x000ee80000300a00 */
[----:B------:R-:W-:Y:S04]  /*a4e80*/  LDGSTS.E [R2+0x1cc00], desc[UR14][R136.64], P4 ;  /* 0x1cc0000088027fae */ /* 0x000fe8000a12184e */
[----:B------:R-:W4:Y:S04]  /*a4e90*/  LDL.LU.64 R74, [R1+0x4040] ;  /* 0x00404000014a7983 */ /* 0x000f280000300a00 */
        /* <DEDUP_REMOVED lines=22> */
[----:B------:R-:W-:Y:S01]  /*a5000*/  LDGSTS.E [R2+0x1de00], desc[UR14][R26.64], P6 ;  /* 0x1de000001a027fae */ /* 0x000fe2000b12184e */
[----:B------:R-:W-:-:S03]  /*a5010*/  USEL UR22, URZ, 0x4, !UP6 ;  /* 0x000000043f167887 */ /* 0x000fc6000f000000 */
[----:B------:R-:W-:Y:S04]  /*a5020*/  LDGSTS.E [R2+0x1de80], desc[UR14][R28.64], P6 ;  /* 0x1de800001c027fae */ /* 0x000fe8000b12184e */
[----:B------:R-:W3:Y:S01]  /*a5030*/  LDL.LU.64 R26, [R1+0x11a0] ;  /* 0x0011a000011a7983 */ /* 0x000ee20000300a00 */
[----:B------:R-:W-:-:S03]  /*a5040*/  USEL UR22, UR22, URZ, !UP0 ;  /* 0x0000003f16167287 */ /* 0x000fc6000c000000 */
[----:B------:R-:W-:Y:S03]  /*a5050*/  LDGSTS.E [R2+0x1df00], desc[UR14][R6.64], P6 ;  /* 0x1df0000006027fae */ /* 0x000fe6000b12184e */
[----:B------:R-:W-:Y:S01]  /*a5060*/  ISETP.NE.U32.AND P5, PT, RZ, UR22, PT ;  /* 0x00000016ff007c0c */ /* 0x000fe2000bfa5070 */
[----:B------:R-:W-:Y:S04]  /*a5070*/  LDGSTS.E [R2+0x1df80], desc[UR14][R8.64], P6 ;  /* 0x1df8000008027fae */ /* 0x000fe8000b12184e */
[----:B------:R-:W4:Y:S04]  /*a5080*/  LDL.LU.64 R6, [R1+0x1198] ;  /* 0x0011980001067983 */ /* 0x000f280000300a00 */
[----:B------:R-:W4:Y:S04]  /*a5090*/  LDL.LU.64 R8, [R1+0x1190] ;  /* 0x0011900001087983 */ /* 0x000f280000300a00 */
[----:B------:R-:W-:Y:S04]  /*a50a0*/  LDGSTS.E [R2+0x1ec00], desc[UR14][R24.64], P5 ;  /* 0x1ec0000018027fae */ /* 0x000fe8000a92184e */
[----:B------:R-:W-:Y:S01]  /*a50b0*/  LDGSTS.E [R2+0x1ec80], desc[UR14][R10.64], P5 ;  /* 0x1ec800000a027fae */ /* 0x000fe2000a92184e */
[----:B------:R-:W-:-:S03]  /*a50c0*/  USEL UR23, URZ, 0x4, !UP1 ;  /* 0x000000043f177887 */ /* 0x000fc6000c800000 */
[----:B------:R-:W-:Y:S04]  /*a50d0*/  LDGSTS.E [R2+0x1ed00], desc[UR14][R22.64], P5 ;  /* 0x1ed0000016027fae */ /* 0x000fe8000a92184e */
[----:B------:R-:W-:Y:S04]  /*a50e0*/  LDGSTS.E [R2+0x1ed80], desc[UR14][R12.64], P5 ;  /* 0x1ed800000c027fae */ /* 0x000fe8000a92184e */
[----:B------:R-:W4:Y:S01]  /*a50f0*/  LDL.LU.64 R10, [R1+0x1188] ;  /* 0x00118800010a7983 */ /* 0x000f220000300a00 */
[----:B------:R-:W-:-:S03]  /*a5100*/  USEL UR23, UR23, URZ, !UP0 ;  /* 0x0000003f17177287 */ /* 0x000fc6000c000000 */
[----:B------:R-:W-:Y:S04]  /*a5110*/  LDGSTS.E [R2+0x1ee00], desc[UR14][R14.64], P5 ;  /* 0x1ee000000e027fae */ /* 0x000fe8000a92184e */
[----:B------:R-:W4:Y:S01]  /*a5120*/  LDL.LU.64 R12, [R1+0x1170] ;  /* 0x00117000010c7983 */ /* 0x000f220000300a00 */
[----:B------:R-:W-:-:S03]  /*a5130*/  ISETP.NE.U32.AND P4, PT, RZ, UR23, PT ;  /* 0x00000017ff007c0c */ /* 0x000fc6000bf85070 */
[----:B------:R-:W-:Y:S04]  /*a5140*/  LDGSTS.E [R2+0x1ee80], desc[UR14][R20.64], P5 ;  /* 0x1ee8000014027fae */ /* 0x000fe8000a92184e */
[----:B------:R-:W4:Y:S04]  /*a5150*/  LDL.LU.64 R14, [R1+0x1168] ;  /* 0x00116800010e7983 */ /* 0x000f280000300a00 */
[----:B------:R-:W-:Y:S04]  /*a5160*/  LDGSTS.E [R2+0x1ef00], desc[UR14][R16.64], P5 ;  /* 0x1ef0000010027fae */ /* 0x000fe8000a92184e */
[----:B------:R-:W-:Y:S04]  /*a5170*/  LDGSTS.E [R2+0x1ef80], desc[UR14][R18.64], P5 ;  /* 0x1ef8000012027fae */ /* 0x000fe8000a92184e */
[----:B------:R3:W-:Y:S04]  /*a5180*/  LDGSTS.E [R2+0x1fc00], desc[UR14][R4.64], P4 ;  /* 0x1fc0000004027fae */ /* 0x0007e8000a12184e */
[----:B--2---:R-:W2:Y:S04]  /*a5190*/  LDL.LU.64 R16, [R1+0x1160] ;  /* 0x0011600001107983 */ /* 0x004ea80000300a00 */
[----:B------:R-:W2:Y:S04]  /*a51a0*/  LDL.LU.64 R18, [R1+0x1158] ;  /* 0x0011580001127983 */ /* 0x000ea80000300a00 */
[----:B------:R-:W2:Y:S04]  /*a51b0*/  LDL.LU.64 R20, [R1+0x1150] ;  /* 0x0011500001147983 */ /* 0x000ea80000300a00 */
[----:B------:R-:W-:Y:S04]  /*a51c0*/  LDGSTS.E [R2+0x1fc80], desc[UR14][R50.64], P4 ;  /* 0x1fc8000032027fae */ /* 0x000fe8000a12184e */
[----:B------:R-:W-:Y:S04]  /*a51d0*/  LDGSTS.E [R2+0x1fd00], desc[UR14][R48.64], P4 ;  /* 0x1fd0000030027fae */ /* 0x000fe8000a12184e */
[----:B------:R-:W-:Y:S04]  /*a51e0*/  LDGSTS.E [R2+0x1fd80], desc[UR14][R46.64], P4 ;  /* 0x1fd800002e027fae */ /* 0x000fe8000a12184e */
[----:B------:R-:W2:Y:S04]  /*a51f0*/  LDL.LU.64 R22, [R1+0x1148] ;  /* 0x0011480001167983 */ /* 0x000ea80000300a00 */
[----:B------:R-:W-:Y:S04]  /*a5200*/  LDGSTS.E [R2+0x1fe00], desc[UR14][R44.64], P4 ;  /* 0x1fe000002c027fae */ /* 0x000fe8000a12184e */
[----:B------:R-:W-:Y:S04]  /*a5210*/  LDGSTS.E [R2+0x1fe80], desc[UR14][R42.64], P4 ;  /* 0x1fe800002a027fae */ /* 0x000fe8000a12184e */
[----:B------:R-:W-:Y:S04]  /*a5220*/  LDGSTS.E [R2+0x1ff00], desc[UR14][R40.64], P4 ;  /* 0x1ff0000028027fae */ /* 0x000fe8000a12184e */
[----:B------:R4:W-:Y:S04]  /*a5230*/  LDGSTS.E [R2+0x1ff80], desc[UR14][R38.64], P4 ;  /* 0x1ff8000026027fae */ /* 0x0009e8000a12184e */
[----:B------:R-:W2:Y:S01]  /*a5240*/  LDL.LU.64 R24, [R1+0x1140] ;  /* 0x0011400001187983 */ /* 0x000ea20000300a00 */
[----:B------:R-:W-:-:S03]  /*a5250*/  ULEA UR12, UR11, UR5, 0xf ;  /* 0x000000050b0c7291 */ /* 0x000fc6000f8e783f */
[----:B------:R-:W0:Y:S01]  /*a5260*/  LDGDEPBAR ;  /* 0x00000000000079af */ /* 0x000e220000000000 */
[----:B---3--:R-:W-:-:S04]  /*a5270*/  IADD3 R4, P4, R26, UR17, RZ ;  /* 0x000000111a047c10 */ /* 0x008fc8000ff9e0ff */
[----:B------:R-:W-:Y:S02]  /*a5280*/  IADD3.X R5, R27, UR8, RZ, P4, !PT ;  /* 0x000000081b057c10 */ /* 0x000fe4000a7fe4ff */
        /* <DEDUP_REMOVED lines=20> */
[----:B-1----:R-:W3:Y:S01]  /*a53d0*/  LDL.LU.64 R38, [R1+0x1098] ;  /* 0x0010980001267983 */ /* 0x002ee20000300a00 */
        /* <DEDUP_REMOVED lines=32> */
[----:B------:R-:W-:Y:S01]  /*a55e0*/  STL.64 [R1+0x1140], R22 ;  /* 0x0011401601007387 */ /* 0x000fe20000100a00 */
[----:B------:R-:W-:-:S05]  /*a55f0*/  IADD3 R2, R36, UR12, RZ ;  /* 0x0000000c24027c10 */ /* 0x000fca000fffe0ff */
        /* <DEDUP_REMOVED lines=11> */
[----:B---3--:R-:W-:-:S04]  /*a56b0*/  IADD3 R24, P4, R26, UR17, RZ ;  /* 0x000000111a187c10 */ /* 0x008fc8000ff9e0ff */
[----:B------:R-:W-:Y:S02]  /*a56c0*/  IADD3.X R25, R27, UR8, RZ, P4, !PT ;  /* 0x000000081b197c10 */ /* 0x000fe4000a7fe4ff */
[----:B------:R-:W-:-:S03]  /*a56d0*/  IADD3 R26, P4, R28, UR17, RZ ;  /* 0x000000111c1a7c10 */ /* 0x000fc6000ff9e0ff */
[----:B------:R-:W-:Y:S01]  /*a56e0*/  LDGSTS.E [R2+0x42180], desc[UR14][R24.64], P3 ;  /* 0x4218000018027fae */ /* 0x000fe2000992184e */
[----:B------:R-:W-:Y:S02]  /*a56f0*/  IADD3.X R27, R29, UR8, RZ, P4, !PT ;  /* 0x000000081d1b7c10 */ /* 0x000fe4000a7fe4ff */
[----:B------:R-:W-:Y:S01]  /*a5700*/  IADD3 R28, P4, R30, UR17, RZ ;  /* 0x000000111e1c7c10 */ /* 0x000fe2000ff9e0ff */
[----:B------:R3:W-:Y:S03]  /*a5710*/  STL.64 [R1+0x1138], R24 ;  /* 0x0011381801007387 */ /* 0x0007e60000100a00 */
[----:B------:R-:W-:Y:S01]  /*a5720*/  IADD3.X R29, R31, UR8, RZ, P4, !PT ;  /* 0x000000081f1d7c10 */ /* 0x000fe2000a7fe4ff */
[----:B------:R-:W-:Y:S01]  /*a5730*/  LDGSTS.E [R2+0x43000], desc[UR14][R26.64], P1 ;  /* 0x430000001a027fae */ /* 0x000fe2000892184e */
[----:B------:R-:W-:-:S03]  /*a5740*/  IADD3 R30, P4, R32, UR17, RZ ;  /* 0x00000011201e7c10 */ /* 0x000fc6000ff9e0ff */
[----:B------:R4:W-:Y:S01]  /*a5750*/  STL.64 [R1+0x1130], R26 ;  /* 0x0011301a01007387 */ /* 0x0009e20000100a00 */
[----:B------:R-:W-:Y:S02]  /*a5760*/  IADD3.X R31, R33, UR8, RZ, P4, !PT ;  /* 0x00000008211f7c10 */ /* 0x000fe4000a7fe4ff */
[----:B------:R-:W-:Y:S01]  /*a5770*/  IADD3 R32, P4, R34, UR17, RZ ;  /* 0x0000001122207c10 */ /* 0x000fe2000ff9e0ff */
[----:B------:R-:W-:Y:S03]  /*a5780*/  LDGSTS.E [R2+0x43080], desc[UR14][R28.64], P2 ;  /* 0x430800001c027fae */ /* 0x000fe6000912184e */
[----:B------:R-:W-:Y:S01]  /*a5790*/  IADD3.X R33, R35, UR8, RZ, P4, !PT ;  /* 0x0000000823217c10 */ /* 0x000fe2000a7fe4ff */
[----:B------:R-:W-:Y:S01]  /*a57a0*/  STL.64 [R1+0x1128], R28 ;  /* 0x0011281c01007387 */ /* 0x000fe20000100a00 */
        /* <DEDUP_REMOVED lines=13> */
[----:B------:R4:W-:Y:S01]  /*a5880*/  STL.64 [R1+0x1110], R34 ;  /* 0x0011102201007387 */ /* 0x0009e20000100a00 */
[----:B------:R-:W-:-:S03]  /*a5890*/  IADD3 R126, P4, R128, UR17, RZ ;  /* 0x00000011807e7c10 */ /* 0x000fc6000ff9e0ff */
[----:B------:R-:W-:Y:S01]  /*a58a0*/  LDGSTS.E [R2+0x44080], desc[UR14][R120.64], P2 ;  /* 0x4408000078027fae */ /* 0x000fe2000912184e */
[----:B------:R-:W-:Y:S02]  /*a58b0*/  IADD3.X R127, R129, UR8, RZ, P4, !PT ;  /* 0x00000008817f7c10 */ /* 0x000fe4000a7fe4ff */
[----:B------:R-:W-:Y:S01]  /*a58c0*/  IADD3 R128, P4, R130, UR17, RZ ;  /* 0x0000001182807c10 */ /* 0x000fe2000ff9e0ff */
[----:B------:R-:W-:Y:S03]  /*a58d0*/  STL.64 [R1+0x1108], R120 ;  /* 0x0011087801007387 */ /* 0x000fe60000100a00 */
[----:B------:R-:W-:Y:S01]  /*a58e0*/  IADD3.X R129, R131, UR8, RZ, P4, !PT ;  /* 0x0000000883817c10 */ /* 0x000fe2000a7fe4ff */
[----:B------:R-:W-:Y:S01]  /*a58f0*/  LDGSTS.E [R2+0x44100], desc[UR14][R122.64], P0 ;  /* 0x441000007a027fae */ /* 0x000fe2000812184e */
[----:B------:R-:W-:-:S03]  /*a5900*/  IADD3 R130, P4, R132, UR17, RZ ;  /* 0x0000001184827c10 */ /* 0x000fc6000ff9e0ff */
[----:B------:R-:W-:Y:S01]  /*a5910*/  STL.64 [R1+0x1100], R122 ;  /* 0x0011007a01007387 */ /* 0x000fe20000100a00 */
        /* <DEDUP_REMOVED lines=9> */
[----:B------:R-:W-:Y:S03]  /*a59b0*/  STL.64 [R1+0x10f0], R126 ;  /* 0x0010f07e01007387 */ /* 0x000fe60000100a00 */
[----:B------:R-:W-:Y:S01]  /*a59c0*/  IADD3.X R137, R51, UR8, RZ, P4, !PT ;  /* 0x0000000833897c10 */ /* 0x000fe2000a7fe4ff */
[----:B------:R-:W-:Y:S01]  /*a59d0*/  LDGSTS.E [R2+0x45080], desc[UR14][R128.64], P2 ;  /* 0x4508000080027fae */ /* 0x000fe2000912184e */
[----:B------:R-:W-:Y:S02]  /*a59e0*/  IADD3 R138, P4, R48, UR17, RZ ;  /* 0x00000011308a7c10 */ /* 0x000fe4000ff9e0ff */
[----:B------:R-:W-:Y:S01]  /*a59f0*/  MOV R50, R136 ;  /* 0x0000008800327202 */ /* 0x000fe20000000f00 */
[----:B------:R-:W-:Y:S01]  /*a5a00*/  IMAD.MOV.U32 R51, RZ, RZ, R137 ;  /* 0x000000ffff337224 */ /* 0x000fe200078e0089 */
[----:B------:R-:W-:Y:S01]  /*a5a10*/  IADD3.X R139, R49, UR8, RZ, P4, !PT ;  /* 0x00000008318b7c10 */ /* 0x000fe2000a7fe4ff */
[----:B------:R-:W-:Y:S01]  /*a5a20*/  STL.64 [R1+0x10e8], R128 ;  /* 0x0010e88001007387 */ /* 0x000fe20000100a00 */
[----:B------:R-:W-:-:S03]  /*a5a30*/  IADD3 R140, P4, R46, UR17, RZ ;  /* 0x000000112e8c7c10 */ /* 0x000fc6000ff9e0ff */
[----:B------:R-:W-:Y:S01]  /*a5a40*/  LDGSTS.E [R2+0x45100], desc[UR14][R130.64], P0 ;  /* 0x4510000082027fae */ /* 0x000fe2000812184e */
[----:B------:R-:W-:Y:S02]  /*a5a50*/  IADD3.X R141, R47, UR8, RZ, P4, !PT ;  /* 0x000000082f8d7c10 */ /* 0x000fe4000a7fe4ff */
[----:B------:R-:W-:Y:S01]  /*a5a60*/  IADD3 R142, P4, R44, UR17, RZ ;  /* 0x000000112c8e7c10 */ /* 0x000fe2000ff9e0ff */
[----:B------:R-:W-:Y:S01]  /*a5a70*/  IMAD.MOV.U32 R49, RZ, RZ, R139 ;  /* 0x000000ffff317224 */ /* 0x000fe200078e008b */
[----:B------:R-:W-:Y:S01]  /*a5a80*/  MOV R48, R138 ;  /* 0x0000008a00307202 */ /* 0x000fe20000000f00 */
[----:B------:R-:W-:Y:S01]  /*a5a90*/  STL.64 [R1+0x10e0], R130 ;  /* 0x0010e08201007387 */ /* 0x000fe20000100a00 */
[----:B------:R-:W-:Y:S02]  /*a5aa0*/  IADD3.X R143, R45, UR8, RZ, P4, !PT ;  /* 0x000000082d8f7c10 */ /* 0x000fe4000a7fe4ff */
[----:B------:R-:W-:Y:S01]  /*a5ab0*/  IADD3 R144, P4, R42, UR17, RZ ;  /* 0x000000112a907c10 */ /* 0x000fe2000ff9e0ff */
[----:B------:R-:W-:Y:S03]  /*a5ac0*/  LDGSTS.E [R2+0x45180], desc[UR14][R132.64], P3 ;  /* 0x4518000084027fae */ /* 0x000fe6000992184e */
[----:B------:R-:W-:Y:S01]  /*a5ad0*/  IADD3.X R145, R43, UR8, RZ, P4, !PT ;  /* 0x000000082b917c10 */ /* 0x000fe2000a7fe4ff */
[----:B------:R-:W-:Y:S01]  /*a5ae0*/  IMAD.MOV.U32 R47, RZ, RZ, R141 ;  /* 0x000000ffff2f7224 */ /* 0x000fe200078e008d */
[----:B------:R-:W-:Y:S01]  /*a5af0*/  IADD3 R146, P4, R40, UR17, RZ ;  /* 0x0000001128927c10 */ /* 0x000fe2000ff9e0ff */
[----:B------:R-:W-:Y:S03]  /*a5b00*/  STL.64 [R1+0x10d8], R132 ;  /* 0x0010d88401007387 */ /* 0x000fe60000100a00 */
[----:B------:R-:W-:Y:S01]  /*a5b10*/  IADD3.X R147, R41, UR8, RZ, P4, !PT ;  /* 0x0000000829937c10 */ /* 0x000fe2000a7fe4ff */
[----:B------:R-:W-:Y:S01]  /*a5b20*/  IMAD.MOV.U32 R45, RZ, RZ, R143 ;  /* 0x000000ffff2d7224 */ /* 0x000fe200078e008f */
[----:B------:R-:W-:-:S02]  /*a5b30*/  IADD3 R168, P4, R38, UR17, RZ ;  /* 0x0000001126a87c10 */ /* 0x000fc4000ff9e0ff */
[----:B------:R-:W-:Y:S01]  /*a5b40*/  MOV R46, R140 ;  /* 0x0000008c002e7202 */ /* 0x000fe20000000f00 */
[----:B------:R-:W-:Y:S01]  /*a5b50*/  LDGSTS.E [R2+0x46000], desc[UR14][R134.64], P1 ;  /* 0x4600000086027fae */ /* 0x000fe2000892184e */
[----:B------:R-:W-:Y:S01]  /*a5b60*/  IADD3.X R169, R39, UR8, RZ, P4, !PT ;  /* 0x0000000827a97c10 */ /* 0x000fe2000a7fe4ff */
[----:B------:R-:W-:Y:S01]  /*a5b70*/  IMAD.MOV.U32 R43, RZ, RZ, R145 ;  /* 0x000000ffff2b7224 */ /* 0x000fe200078e0091 */
[----:B------:R-:W-:Y:S01]  /*a5b80*/  MOV R44, R142 ;  /* 0x0000008e002c7202 */ /* 0x000fe20000000f00 */
[----:B------:R-:W-:Y:S01]  /*a5b90*/  STL.64 [R1+0x10d0], R134 ;  /* 0x0010d08601007387 */ /* 0x000fe20000100a00 */
[----:B------:R-:W-:Y:S01]  /*a5ba0*/  MOV R42, R144 ;  /* 0x00000090002a7202 */ /* 0x000fe20000000f00 */
[----:B------:R-:W-:Y:S01]  /*a5bb0*/  IMAD.MOV.U32 R40, RZ, RZ, R146 ;  /* 0x000000ffff287224 */ /* 0x000fe200078e0092 */
[----:B------:R-:W-:Y:S01]  /*a5bc0*/  MOV R41, R147 ;  /* 0x0000009300297202 */ /* 0x000fe20000000f00 */
[----:B------:R-:W-:Y:S01]  /*a5bd0*/  STL.64 [R1+0x10c8], R50 ;  /* 0x0010c83201007387 */ /* 0x000fe20000100a00 */
[----:B------:R-:W-:Y:S01]  /*a5be0*/  IMAD.MOV.U32 R38, RZ, RZ, R168 ;  /* 0x000000ffff267224 */ /* 0x000fe200078e00a8 */
[----:B------:R-:W-:-:S02]  /*a5bf0*/  MOV R39, R169 ;  /* 0x000000a900277202 */ /* 0x000fc40000000f00 */
[----:B------:R-:W-:Y:S04]  /*a5c00*/  STL.64 [R1+0x10c0], R48 ;  /* 0x0010c03001007387 */ /* 0x000fe80000100a00 */
[----:B------:R-:W-:Y:S04]  /*a5c10*/  STL.64 [R1+0x10b8], R46 ;  /* 0x0010b82e01007387 */ /* 0x000fe80000100a00 */
[----:B------:R-:W-:Y:S04]  /*a5c20*/  STL.64 [R1+0x10b0], R44 ;  /* 0x0010b02c01007387 */ /* 0x000fe80000100a00 */
[----:B------:R-:W-:Y:S04]  /*a5c30*/  STL.64 [R1+0x10a8], R42 ;  /* 0x0010a82a01007387 */ /* 0x000fe80000100a00 */
[----:B------:R-:W-:Y:S04]  /*a5c40*/  STL.64 [R1+0x10a0], R40 ;  /* 0x0010a02801007387 */ /* 0x000fe80000100a00 */
[----:B------:R-:W-:Y:S04]  /*a5c50*/  STL.64 [R1+0x1098], R38 ;  /* 0x0010982601007387 */ /* 0x000fe80000100a00 */
[----:B-1----:R-:W4:Y:S04]  /*a5c60*/  LDL.LU.64 R8, [R1+0x1180] ;  /* 0x0011800001087983 */ /* 0x002f280000300a00 */
[----:B--2---:R-:W2:Y:S04]  /*a5c70*/  LDL.LU.64 R14, [R1+0x1178] ;  /* 0x00117800010e7983 */ /* 0x004ea80000300a00 */
[----:B------:R-:W2:Y:S04]  /*a5c80*/  LDL.LU.64 R10, [R1+0xd68] ;  /* 0x000d6800010a7983 */ /* 0x000ea80000300a00 */
        /* <DEDUP_REMOVED lines=8> */
[----:B------:R-:W-:Y:S04]  /*a5d10*/  LDGSTS.E [R2+0x46080], desc[UR14][R50.64], P2 ;  /* 0x4608000032027fae */ /* 0x000fe8000912184e */
[----:B------:R-:W-:Y:S04]  /*a5d20*/  LDGSTS.E [R2+0x46100], desc[UR14][R48.64], P0 ;  /* 0x4610000030027fae */ /* 0x000fe8000812184e */
[----:B------:R-:W-:Y:S04]  /*a5d30*/  LDGSTS.E [R2+0x46180], desc[UR14][R46.64], P3 ;  /* 0x461800002e027fae */ /* 0x000fe8000992184e */
[----:B------:R-:W-:Y:S04]  /*a5d40*/  LDGSTS.E [R2+0x47000], desc[UR14][R44.64], P1 ;  /* 0x470000002c027fae */ /* 0x000fe8000892184e */
[----:B------:R-:W-:Y:S04]  /*a5d50*/  LDGSTS.E [R2+0x47080], desc[UR14][R42.64], P2 ;  /* 0x470800002a027fae */ /* 0x000fe8000912184e */
[----:B------:R-:W-:Y:S04]  /*a5d60*/  LDGSTS.E [R2+0x47100], desc[UR14][R40.64], P0 ;  /* 0x4710000028027fae */ /* 0x000fe8000812184e */
[----:B------:R1:W-:Y:S01]  /*a5d70*/  LDGSTS.E [R2+0x47180], desc[UR14][R38.64], P3 ;  /* 0x4718000026027fae */ /* 0x0003e2000992184e */
[----:B----4-:R-:W-:-:S04]  /*a5d80*/  IADD3 R173, P4, R8, UR17, RZ ;  /* 0x0000001108ad7c10 */ /* 0x010fc8000ff9e0ff */
[----:B------:R-:W-:Y:S02]  /*a5d90*/  IADD3.X R234, R9, UR8, RZ, P4, !PT ;  /* 0x0000000809ea7c10 */ /* 0x000fe4000a7fe4ff */
[----:B------:R-:W4:Y:S01]  /*a5da0*/  LDL.LU.64 R8, [R1+0xb88] ;  /* 0x000b880001087983 */ /* 0x000f220000300a00 */
[----:B--2---:R-:W-:-:S04]  /*a5db0*/  IADD3 R235, P4, R14, UR17, RZ ;  /* 0x000000110eeb7c10 */ /* 0x004fc8000ff9e0ff */
[----:B------:R-:W-:Y:S02]  /*a5dc0*/  IADD3.X R252, R15, UR8, RZ, P4, !PT ;  /* 0x000000080ffc7c10 */ /* 0x000fe4000a7fe4ff */
[----:B------:R-:W2:Y:S01]  /*a5dd0*/  LDL.LU.64 R14, [R1+0xae0] ;  /* 0x000ae000010e7983 */ /* 0x000ea20000300a00 */
[----:B------:R-:W-:-:S04]  /*a5de0*/  IADD3 R137, P4, R10, UR17, RZ ;  /* 0x000000110a897c10 */ /* 0x000fc8000ff9e0ff */
[----:B------:R-:W-:Y:S02]  /*a5df0*/  IADD3.X R186, R11, UR8, RZ, P4, !PT ;  /* 0x000000080bba7c10 */ /* 0x000fe4000a7fe4ff */
[----:B------:R-:W2:Y:S04]  /*a5e00*/  LDL.LU.64 R10, [R1+0xad8] ;  /* 0x000ad800010a7983 */ /* 0x000ea80000300a00 */
[----:B------:R-:W2:Y:S01]  /*a5e10*/  LDL.LU.64 R26, [R1+0xad0] ;  /* 0x000ad000011a7983 */ /* 0x000ea20000300a00 */
[----:B---3--:R-:W-:-:S04]  /*a5e20*/  IADD3 R188, P4, R24, UR17, RZ ;  /* 0x0000001118bc7c10 */ /* 0x008fc8000ff9e0ff */
[----:B------:R-:W-:Y:S02]  /*a5e30*/  IADD3.X R189, R25, UR8, RZ, P4, !PT ;  /* 0x0000000819bd7c10 */ /* 0x000fe4000a7fe4ff */
[----:B------:R-:W-:-:S04]  /*a5e40*/  IADD3 R185, P4, R12, UR17, RZ ;  /* 0x000000110cb97c10 */ /* 0x000fc8000ff9e0ff */
[----:B------:R-:W-:Y:S02]  /*a5e50*/  IADD3.X R187, R13, UR8, RZ, P4, !PT ;  /* 0x000000080dbb7c10 */ /* 0x000fe4000a7fe4ff */
[----:B------:R-:W3:Y:S01]  /*a5e60*/  LDL.LU.64 R12, [R1+0xac8] ;  /* 0x000ac800010c7983 */ /* 0x000ee20000300a00 */
[----:B------:R-:W-:-:S04]  /*a5e70*/  IADD3 R184, P4, R18, UR17, RZ ;  /* 0x0000001112b87c10 */ /* 0x000fc8000ff9e0ff */
[----:B-1----:R-:W-:Y:S02]  /*a5e80*/  IADD3.X R2, R19, UR8, RZ, P4, !PT ;  /* 0x0000000813027c10 */ /* 0x002fe4000a7fe4ff */
[----:B------:R-:W3:Y:S01]  /*a5e90*/  LDL.LU.64 R18, [R1+0xa60] ;  /* 0x000a600001127983 */ /* 0x000ee20000300a00 */
[----:B------:R-:W-:-:S04]  /*a5ea0*/  IADD3 R183, P4, R20, UR17, RZ ;  /* 0x0000001114b77c10 */ /* 0x000fc8000ff9e0ff */
[----:B------:R-:W-:Y:S02]  /*a5eb0*/  IADD3.X R3, R21, UR8, RZ, P4, !PT ;  /* 0x0000000815037c10 */ /* 0x000fe4000a7fe4ff */
[----:B------:R-:W3:Y:S04]  /*a5ec0*/  LDL.LU.64 R20, [R1+0xa58] ;  /* 0x000a580001147983 */ /* 0x000ee80000300a00 */
[----:B------:R-:W3:Y:S01]  /*a5ed0*/  LDL.LU.64 R30, [R1+0xa50] ;  /* 0x000a5000011e7983 */ /* 0x000ee20000300a00 */
[----:B------:R-:W-:-:S03]  /*a5ee0*/  IADD3 R182, P4, R4, UR17, RZ ;  /* 0x0000001104b67c10 */ /* 0x000fc6000ff9e0ff */
[----:B------:R-:W3:Y:S01]  /*a5ef0*/  LDL.LU.64 R24, [R1+0xa48] ;  /* 0x000a480001187983 */ /* 0x000ee20000300a00 */
[----:B------:R-:W-:Y:S02]  /*a5f00*/  IADD3.X R4, R5, UR8, RZ, P4, !PT ;  /* 0x0000000805047c10 */ /* 0x000fe4000a7fe4ff */
[----:B------:R-:W-:-:S04]  /*a5f10*/  IADD3 R208, P4, R22, UR17, RZ ;  /* 0x0000001116d07c10 */ /* 0x000fc8000ff9e0ff */
[----:B------:R-:W-:Y:S02]  /*a5f20*/  IADD3.X R210, R23, UR8, RZ, P4, !PT ;  /* 0x0000000817d27c10 */ /* 0x000fe4000a7fe4ff */
[----:B------:R-:W3:Y:S01]  /*a5f30*/  LDL.LU.64 R22, [R1+0xa00] ;  /* 0x000a000001167983 */ /* 0x000ee20000300a00 */
[----:B------:R-:W-:-:S03]  /*a5f40*/  IADD3 R207, P4, R6, UR17, RZ ;  /* 0x0000001106cf7c10 */ /* 0x000fc6000ff9e0ff */
[----:B------:R-:W3:Y:S01]  /*a5f50*/  LDL.LU.64 R32, [R1+0x9f8] ;  /* 0x0009f80001207983 */ /* 0x000ee20000300a00 */
[----:B------:R-:W-:Y:S02]  /*a5f60*/  IADD3.X R6, R7, UR8, RZ, P4, !PT ;  /* 0x0000000807067c10 */ /* 0x000fe4000a7fe4ff */
[----:B------:R-:W-:Y:S01]  /*a5f70*/  IADD3 R206, P4, R16, UR17, RZ ;  /* 0x0000001110ce7c10 */ /* 0x000fe2000ff9e0ff */
[----:B------:R-:W3:Y:S03]  /*a5f80*/  LDL.LU.64 R34, [R1+0x9f0] ;  /* 0x0009f00001227983 */ /* 0x000ee60000300a00 */
[----:B------:R-:W-:Y:S02]  /*a5f90*/  IADD3.X R7, R17, UR8, RZ, P4, !PT ;  /* 0x0000000811077c10 */ /* 0x000fe4000a7fe4ff */
[----:B----4-:R-:W-:-:S04]  /*a5fa0*/  IADD3 R205, P4, R8, UR17, RZ ;  /* 0x0000001108cd7c10 */ /* 0x010fc8000ff9e0ff */
[----:B------:R-:W-:Y:S02]  /*a5fb0*/  IADD3.X R8, R9, UR8, RZ, P4, !PT ;  /* 0x0000000809087c10 */ /* 0x000fe4000a7fe4ff */
[----:B--2---:R-:W-:-:S04]  /*a5fc0*/  IADD3 R221, P4, R14, UR17, RZ ;  /* 0x000000110edd7c10 */ /* 0x004fc8000ff9e0ff */
[----:B------:R-:W-:Y:S02]  /*a5fd0*/  IADD3.X R223, R15, UR8, RZ, P4, !PT ;  /* 0x000000080fdf7c10 */ /* 0x000fe4000a7fe4ff */
[----:B------:R-:W2:Y:S04]  /*a5fe0*/  LDL.LU.64 R14, [R1+0x9e8] ;  /* 0x0009e800010e7983 */ /* 0x000ea80000300a00 */
[----:B------:R-:W4:Y:S01]  /*a5ff0*/  LDL.LU.64 R16, [R1+0x9c0] ;  /* 0x0009c00001107983 */ /* 0x000f220000300a00 */
[----:B------:R-:W-:-:S03]  /*a6000*/  IADD3 R220, P4, R10, UR17, RZ ;  /* 0x000000110adc7c10 */ /* 0x000fc6000ff9e0ff */
[----:B------:R-:W4:Y:S01]  /*a6010*/  LDL.LU.64 R28, [R1+0x9b8] ;  /* 0x0009b800011c7983 */ /* 0x000f220000300a00 */
[----:B------:R-:W-:Y:S02]  /*a6020*/  IADD3.X R10, R11, UR8, RZ, P4, !PT ;  /* 0x000000080b0a7c10 */ /* 0x000fe4000a7fe4ff */
[----:B------:R-:W-:-:S04]  /*a6030*/  IADD3 R219, P4, R26, UR17, RZ ;  /* 0x000000111adb7c10 */ /* 0x000fc8000ff9e0ff */
[----:B------:R-:W-:Y:S02]  /*a6040*/  IADD3.X R11, R27, UR8, RZ, P4, !PT ;  /* 0x000000081b0b7c10 */ /* 0x000fe4000a7fe4ff */
[----:B------:R-:W4:Y:S01]  /*a6050*/  LDL.LU.64 R26, [R1+0x9b0] ;  /* 0x0009b000011a7983 */ /* 0x000f220000300a00 */
[----:B---3--:R-:W-:-:S04]  /*a6060*/  IADD3 R218, P4, R12, UR17, RZ ;  /* 0x000000110cda7c10 */ /* 0x008fc8000ff9e0ff */
[----:B------:R-:W-:Y:S02]  /*a6070*/  IADD3.X R12, R13, UR8, RZ, P4, !PT ;  /* 0x000000080d0c7c10 */ /* 0x000fe4000a7fe4ff */
[----:B------:R-:W-:-:S04]  /*a6080*/  IADD3 R9, P4, R18, UR17, RZ ;  /* 0x0000001112097c10 */ /* 0x000fc8000ff9e0ff */
[----:B------:R-:W-:Y:S02]  /*a6090*/  IADD3.X R5, R19, UR8, RZ, P4, !PT ;  /* 0x0000000813057c10 */ /* 0x000fe4000a7fe4ff */
[----:B------:R-:W3:Y:S04]  /*a60a0*/  LDL.LU.64 R18, [R1+0x958] ;  /* 0x0009580001127983 */ /* 0x000ee80000300a00 */
[----:B------:R1:W-:Y:S04]  /*a60b0*/  STL [R1+0xac], R9 ;  /* 0x0000ac0901007387 */ /* 0x0003e80000100800 */
[----:B------:R1:W-:Y:S02]  /*a60c0*/  STL [R1+0xa8], R5 ;  /* 0x0000a80501007387 */ /* 0x0003e40000100800 */
[----:B-1----:R-:W-:-:S04]  /*a60d0*/  IADD3 R9, P4, R20, UR17, RZ ;  /* 0x0000001114097c10 */ /* 0x002fc8000ff9e0ff */
        /* <DEDUP_REMOVED lines=16> */
[----:B------:R-:W3:Y:S01]  /*a61e0*/  LDL.LU.64 R22, [R1+0xd40] ;  /* 0x000d400001167983 */ /* 0x000ee20000300a00 */
[----:B------:R-:W-:-:S03]  /*a61f0*/  IADD3 R13, P4, R32, UR17, RZ ;  /* 0x00000011200d7c10 */ /* 0x000fc6000ff9e0ff */
[----:B------:R1:W-:Y:S04]  /*a6200*/  STL [R1+0x1ac], R9 ;  /* 0x0001ac0901007387 */ /* 0x0003e80000100800 */
[----:B------:R1:W-:Y:S04]  /*a6210*/  STL [R1+0x1a8], R5 ;  /* 0x0001a80501007387 */ /* 0x0003e80000100800 */
[----:B------:R1:W-:Y:S02]  /*a6220*/  STL [R1+0x1b4], R13 ;  /* 0x0001b40d01007387 */ /* 0x0003e40000100800 */
[----:B-1----:R-:W-:-:S02]  /*a6230*/  IADD3.X R9, R33, UR8, RZ, P4, !PT ;  /* 0x0000000821097c10 */ /* 0x002fc4000a7fe4ff */
[----:B------:R-:W3:Y:S01]  /*a6240*/  LDL.LU.64 R32, [R1+0xc78] ;  /* 0x000c780001207983 */ /* 0x000ee20000300a00 */
[----:B------:R-:W-:-:S03]  /*a6250*/  IADD3 R5, P4, R34, UR17, RZ ;  /* 0x0000001122057c10 */ /* 0x000fc6000ff9e0ff */
[----:B------:R2:W-:Y:S01]  /*a6260*/  STL [R1+0x1b0], R9 ;  /* 0x0001b00901007387 */ /* 0x0005e20000100800 */
[----:B------:R-:W-:-:S03]  /*a6270*/  IADD3.X R13, R35, UR8, RZ, P4, !PT ;  /* 0x00000008230d7c10 */ /* 0x000fc6000a7fe4ff */
[----:B------:R1:W-:Y:S04]  /*a6280*/  STL [R1+0x1bc], R5 ;  /* 0x0001bc0501007387 */ /* 0x0003e80000100800 */
[----:B------:R-:W-:Y:S01]  /*a6290*/  STL [R1+0x1b8], R13 ;  /* 0x0001b80d01007387 */ /* 0x000fe20000100800 */
[----:B--2---:R-:W-:-:S04]  /*a62a0*/  IADD3 R9, P4, R14, UR17, RZ ;  /* 0x000000110e097c10 */ /* 0x004fc8000ff9e0ff */
[----:B-1----:R-:W-:Y:S02]  /*a62b0*/  IADD3.X R5, R15, UR8, RZ, P4, !PT ;  /* 0x000000080f057c10 */ /* 0x002fe4000a7fe4ff */
[----:B------:R-:W2:Y:S04]  /*a62c0*/  LDL.LU.64 R14, [R1+0xc70] ;  /* 0x000c7000010e7983 */ /* 0x000ea80000300a00 */
[----:B------:R4:W-:Y:S04]  /*a62d0*/  STL [R1+0x1c4], R9 ;  /* 0x0001c40901007387 */ /* 0x0009e80000100800 */
[----:B------:R1:W-:Y:S01]  /*a62e0*/  STL [R1+0x1c0], R5 ;  /* 0x0001c00501007387 */ /* 0x0003e20000100800 */
[----:B----4-:R-:W-:-:S04]  /*a62f0*/  IADD3 R9, P4, R16, UR17, RZ ;  /* 0x0000001110097c10 */ /* 0x010fc8000ff9e0ff */
[----:B-1----:R-:W-:Y:S02]  /*a6300*/  IADD3.X R5, R17, UR8, RZ, P4, !PT ;  /* 0x0000000811057c10 */ /* 0x002fe4000a7fe4ff */
[----:B------:R-:W4:Y:S04]  /*a6310*/  LDL.LU.64 R16, [R1+0xc68] ;  /* 0x000c680001107983 */ /* 0x000f280000300a00 */
[----:B------:R1:W-:Y:S04]  /*a6320*/  STL [R1+0x250], R9 ;  /* 0x0002500901007387 */ /* 0x0003e80000100800 */
[----:B------:R1:W-:Y:S02]  /*a6330*/  STL [R1+0x24c], R5 ;  /* 0x00024c0501007387 */ /* 0x0003e40000100800 */
[----:B-1----:R-:W-:-:S04]  /*a6340*/  IADD3 R9, P4, R28, UR17, RZ ;  /* 0x000000111c097c10 */ /* 0x002fc8000ff9e0ff */
[----:B------:R-:W-:Y:S02]  /*a6350*/  IADD3.X R5, R29, UR8, RZ, P4, !PT ;  /* 0x000000081d057c10 */ /* 0x000fe4000a7fe4ff */
[----:B------:R-:W4:Y:S04]  /*a6360*/  LDL.LU.64 R28, [R1+0xc60] ;  /* 0x000c6000011c7983 */ /* 0x000f280000300a00 */
[----:B------:R1:W-:Y:S04]  /*a6370*/  STL [R1+0x258], R9 ;  /* 0x0002580901007387 */ /* 0x0003e80000100800 */
[----:B------:R1:W-:Y:S02]  /*a6380*/  STL [R1+0x254], R5 ;  /* 0x0002540501007387 */ /* 0x0003e40000100800 */
[----:B-1----:R-:W-:-:S04]  /*a6390*/  IADD3 R9, P4, R26, UR17, RZ ;  /* 0x000000111a097c10 */ /* 0x002fc8000ff9e0ff */
[----:B------:R-:W-:Y:S02]  /*a63a0*/  IADD3.X R5, R27, UR8, RZ, P4, !PT ;  /* 0x000000081b057c10 */ /* 0x000fe4000a7fe4ff */
[----:B------:R-:W4:Y:S04]  /*a63b0*/  LDL.LU.64 R26, [R1+0xbe0] ;  /* 0x000be000011a7983 */ /* 0x000f280000300a00 */
[----:B------:R3:W-:Y:S04]  /*a63c0*/  STL [R1+0x260], R9 ;  /* 0x0002600901007387 */ /* 0x0007e80000100800 */
[----:B------:R1:W-:Y:S01]  /*a63d0*/  STL [R1+0x25c], R5 ;  /* 0x00025c0501007387 */ /* 0x0003e20000100800 */
[----:B---3--:R-:W-:-:S04]  /*a63e0*/  IADD3 R9, P4, R18, UR17, RZ ;  /* 0x0000001112097c10 */ /* 0x008fc8000ff9e0ff */
[----:B-1----:R-:W-:Y:S02]  /*a63f0*/  IADD3.X R5, R19, UR8, RZ, P4, !PT ;  /* 0x0000000813057c10 */ /* 0x002fe4000a7fe4ff */
[----:B------:R-:W3:Y:S01]  /*a6400*/  LDL.LU.64 R18, [R1+0xbd8] ;  /* 0x000bd80001127983 */ /* 0x000ee20000300a00 */
[----:B------:R-:W-:-:S03]  /*a6410*/  IADD3 R209, P4, R20, UR17, RZ ;  /* 0x0000001114d17c10 */ /* 0x000fc6000ff9e0ff */
[----:B------:R-:W-:Y:S01]  /*a6420*/  STL [R1+0x268], R9 ;  /* 0x0002680901007387 */ /* 0x000fe20000100800 */
[----:B------:R-:W-:Y:S02]  /*a6430*/  IADD3.X R222, R21, UR8, RZ, P4, !PT ;  /* 0x0000000815de7c10 */ /* 0x000fe4000a7fe4ff */
[----:B------:R-:W-:Y:S01]  /*a6440*/  IADD3 R232, P4, R30, UR17, RZ ;  /* 0x000000111ee87c10 */ /* 0x000fe2000ff9e0ff */
[----:B------:R1:W-:Y:S04]  /*a6450*/  STL [R1+0x264], R5 ;  /* 0x0002640501007387 */ /* 0x0003e80000100800 */
[----:B------:R-:W3:Y:S01]  /*a6460*/  LDL.LU.64 R20, [R1+0xbd0] ;  /* 0x000bd00001147983 */ /* 0x000ee20000300a00 */
[----:B------:R-:W-:Y:S02]  /*a6470*/  IADD3.X R233, R31, UR8, RZ, P4, !PT ;  /* 0x000000081fe97c10 */ /* 0x000fe4000a7fe4ff */
[----:B------:R-:W-:Y:S01]  /*a6480*/  IADD3 R142, P4, R24, UR17, RZ ;  /* 0x00000011188e7c10 */ /* 0x000fe2000ff9e0ff */
[----:B------:R-:W3:Y:S03]  /*a6490*/  LDL.LU.64 R42, [R1+0xbc8] ;  /* 0x000bc800012a7983 */ /* 0x000ee60000300a00 */
[----:B------:R-:W-:Y:S01]  /*a64a0*/  IADD3.X R249, R25, UR8, RZ, P4, !PT ;  /* 0x0000000819f97c10 */ /* 0x000fe2000a7fe4ff */
[----:B------:R-:W3:Y:S01]  /*a64b0*/  LDL.LU.64 R30, [R1+0xb40] ;  /* 0x000b4000011e7983 */ /* 0x000ee20000300a00 */
[----:B------:R-:W-:-:S04]  /*a64c0*/  IADD3 R171, P4, R22, UR17, RZ ;  /* 0x0000001116ab7c10 */ /* 0x000fc8000ff9e0ff */
[----:B------:R-:W-:Y:S02]  /*a64d0*/  IADD3.X R172, R23, UR8, RZ, P4, !PT ;  /* 0x0000000817ac7c10 */ /* 0x000fe4000a7fe4ff */
[----:B------:R-:W3:Y:S04]  /*a64e0*/  LDL.LU.64 R22, [R1+0xb38] ;  /* 0x000b380001167983 */ /* 0x000ee80000300a00 */
[----:B------:R-:W3:Y:S04]  /*a64f0*/  LDL.LU.64 R24, [R1+0xb30] ;  /* 0x000b300001187983 */ /* 0x000ee80000300a00 */
[----:B------:R-:W3:Y:S01]  /*a6500*/  LDL.LU.64 R46, [R1+0xb28] ;  /* 0x000b2800012e7983 */ /* 0x000ee20000300a00 */
[----:B------:R-:W-:-:S04]  /*a6510*/  IADD3 R181, P4, R32, UR17, RZ ;  /* 0x0000001120b57c10 */ /* 0x000fc8000ff9e0ff */
[----:B-1----:R-:W-:Y:S02]  /*a6520*/  IADD3.X R5, R33, UR8, RZ, P4, !PT ;  /* 0x0000000821057c10 */ /* 0x002fe4000a7fe4ff */
[----:B------:R-:W3:Y:S04]  /*a6530*/  LDL.LU.64 R32, [R1+0xac0] ;  /* 0x000ac00001207983 */ /* 0x000ee80000300a00 */
[----:B------:R-:W3:Y:S04]  /*a6540*/  LDL.LU.64 R40, [R1+0xab8] ;  /* 0x000ab80001287983 */ /* 0x000ee80000300a00 */
[----:B------:R-:W3:Y:S04]  /*a6550*/  LDL.LU.64 R34, [R1+0xab0] ;  /* 0x000ab00001227983 */ /* 0x000ee80000300a00 */
[----:B------:R-:W3:Y:S01]  /*a6560*/  LDL.LU.64 R44, [R1+0xaa8] ;  /* 0x000aa800012c7983 */ /* 0x000ee20000300a00 */
[----:B--2---:R-:W-:-:S04]  /*a6570*/  IADD3 R180, P4, R14, UR17, RZ ;  /* 0x000000110eb47c10 */ /* 0x004fc8000ff9e0ff */
[----:B------:R-:W-:Y:S02]  /*a6580*/  IADD3.X R15, R15, UR8, RZ, P4, !PT ;  /* 0x000000080f0f7c10 */ /* 0x000fe4000a7fe4ff */
[----:B----4-:R-:W-:-:S04]  /*a6590*/  IADD3 R179, P4, R16, UR17, RZ ;  /* 0x0000001110b37c10 */ /* 0x010fc8000ff9e0ff */
[----:B------:R-:W-:Y:S02]  /*a65a0*/  IADD3.X R16, R17, UR8, RZ, P4, !PT ;  /* 0x0000000811107c10 */ /* 0x000fe4000a7fe4ff */
[----:B------:R-:W-:-:S04]  /*a65b0*/  IADD3 R178, P4, R28, UR17, RZ ;  /* 0x000000111cb27c10 */ /* 0x000fc8000ff9e0ff */
[----:B------:R-:W-:Y:S02]  /*a65c0*/  IADD3.X R17, R29, UR8, RZ, P4, !PT ;  /* 0x000000081d117c10 */ /* 0x000fe4000a7fe4ff */
[----:B------:R-:W-:-:S04]  /*a65d0*/  IADD3 R204, P4, R26, UR17, RZ ;  /* 0x000000111acc7c10 */ /* 0x000fc8000ff9e0ff */
[----:B------:R-:W-:Y:S02]  /*a65e0*/  IADD3.X R9, R27, UR8, RZ, P4, !PT ;  /* 0x000000081b097c10 */ /* 0x000fe4000a7fe4ff */
[----:B------:R-:W2:Y:S04]  /*a65f0*/  LDL.LU.64 R26, [R1+0xa40] ;  /* 0x000a4000011a7983 */ /* 0x000ea80000300a00 */
        /* <DEDUP_REMOVED lines=8> */
[----:B------:R-:W-:Y:S01]  /*a6680*/  IADD3 R217, P4, R30, UR17, RZ ;  /* 0x000000111ed97c10 */ /* 0x000fe2000ff9e0ff */
[----:B------:R-:W3:Y:S03]  /*a6690*/  LDL.LU.64 R42, [R1+0xa28] ;  /* 0x000a2800012a7983 */ /* 0x000ee60000300a00 */
[----:B------:R-:W-:Y:S02]  /*a66a0*/  IADD3.X R13, R31, UR8, RZ, P4, !PT ;  /* 0x000000081f0d7c10 */ /* 0x000fe4000a7fe4ff */
[----:B------:R-:W3:Y:S01]  /*a66b0*/  LDL.LU.64 R30, [R1+0x9e0] ;  /* 0x0009e000011e7983 */ /* 0x000ee20000300a00 */
        /* <DEDUP_REMOVED lines=20> */
[----:B------:R1:W-:Y:S04]  /*a6800*/  STL [R1+0x158], R14 ;  /* 0x0001580e01007387 */ /* 0x0003e80000100800 */
[----:B------:R-:W3:Y:S01]  /*a6810*/  LDL.LU.64 R46, [R1+0xd38] ;  /* 0x000d3800012e7983 */ /* 0x000ee20000300a00 */
[----:B-1----:R-:W-:-:S04]  /*a6820*/  IADD3 R18, P4, R44, UR17, RZ ;  /* 0x000000112c127c10 */ /* 0x002fc8000ff9e0ff */
[----:B------:R-:W-:Y:S01]  /*a6830*/  IADD3.X R14, R45, UR8, RZ, P4, !PT ;  /* 0x000000082d0e7c10 */ /* 0x000fe2000a7fe4ff */
[----:B------:R2:W-:Y:S04]  /*a6840*/  STL [R1+0x164], R18 ;  /* 0x0001641201007387 */ /* 0x0005e80000100800 */
[----:B------:R1:W-:Y:S01]  /*a6850*/  STL [R1+0x160], R14 ;  /* 0x0001600e01007387 */ /* 0x0003e20000100800 */
        /* <DEDUP_REMOVED lines=14> */
[----:B------:R1:W-:Y:S04]  /*a6940*/  STL [R1+0x1d8], R14 ;  /* 0x0001d80e01007387 */ /* 0x0003e80000100800 */
[----:B------:R-:W4:Y:S01]  /*a6950*/  LDL.LU.64 R44, [R1+0xc98] ;  /* 0x000c9800012c7983 */ /* 0x000f220000300a00 */
[----:B---3--:R-:W-:-:S04]  /*a6960*/  IADD3 R18, P4, R42, UR17, RZ ;  /* 0x000000112a127c10 */ /* 0x008fc8000ff9e0ff */
[----:B-1----:R-:W-:Y:S01]  /*a6970*/  IADD3.X R14, R43, UR8, RZ, P4, !PT ;  /* 0x000000082b0e7c10 */ /* 0x002fe2000a7fe4ff */
[----:B------:R1:W-:Y:S04]  /*a6980*/  STL [R1+0x1e4], R18 ;  /* 0x0001e41201007387 */ /* 0x0003e80000100800 */
[----:B------:R3:W-:Y:S01]  /*a6990*/  STL [R1+0x1e0], R14 ;  /* 0x0001e00e01007387 */ /* 0x0007e20000100800 */
[----:B-1----:R-:W-:-:S04]  /*a69a0*/  IADD3 R18, P4, R30, UR17, RZ ;  /* 0x000000111e127c10 */ /* 0x002fc8000ff9e0ff */
[----:B---3--:R-:W-:Y:S02]  /*a69b0*/  IADD3.X R14, R31, UR8, RZ, P4, !PT ;  /* 0x000000081f0e7c10 */ /* 0x008fe4000a7fe4ff */
        /* <DEDUP_REMOVED lines=12> */
[----:B------:R1:W-:Y:S04]  /*a6a80*/  STL [R1+0x27c], R14 ;  /* 0x00027c0e01007387 */ /* 0x0003e80000100800 */
[----:B------:R-:W3:Y:S01]  /*a6a90*/  LDL.LU.64 R40, [R1+0xc00] ;  /* 0x000c000001287983 */ /* 0x000ee20000300a00 */
[----:B-1----:R-:W-:-:S04]  /*a6aa0*/  IADD3 R18, P4, R34, UR17, RZ ;  /* 0x0000001122127c10 */ /* 0x002fc8000ff9e0ff */
[----:B------:R-:W-:Y:S01]  /*a6ab0*/  IADD3.X R14, R35, UR8, RZ, P4, !PT ;  /* 0x00000008230e7c10 */ /* 0x000fe2000a7fe4ff */
[----:B------:R-:W-:Y:S04]  /*a6ac0*/  STL [R1+0x2b8], R18 ;  /* 0x0002b81201007387 */ /* 0x000fe80000100800 */
[----:B------:R-:W3:Y:S04]  /*a6ad0*/  LDL.LU.64 R34, [R1+0xbf8] ;  /* 0x000bf80001227983 */ /* 0x000ee80000300a00 */
[----:B------:R1:W-:Y:S04]  /*a6ae0*/  STL [R1+0x2b4], R14 ;  /* 0x0002b40e01007387 */ /* 0x0003e80000100800 */
[----:B------:R-:W3:Y:S04]  /*a6af0*/  LDL.LU.64 R120, [R1+0xbf0] ;  /* 0x000bf00001787983 */ /* 0x000ee80000300a00 */
[----:B------:R-:W3:Y:S01]  /*a6b00*/  LDL.LU.64 R128, [R1+0xbe8] ;  /* 0x000be80001807983 */ /* 0x000ee20000300a00 */
[----:B------:R-:W-:-:S03]  /*a6b10*/  IADD3 R170, P4, R46, UR17, RZ ;  /* 0x000000112eaa7c10 */ /* 0x000fc6000ff9e0ff */
[----:B------:R-:W3:Y:S01]  /*a6b20*/  LDL.LU.64 R126, [R1+0xb80] ;  /* 0x000b8000017e7983 */ /* 0x000ee20000300a00 */
[----:B-1----:R-:W-:-:S03]  /*a6b30*/  IADD3.X R14, R47, UR8, RZ, P4, !PT ;  /* 0x000000082f0e7c10 */ /* 0x002fc6000a7fe4ff */
        /* <DEDUP_REMOVED lines=9> */
[----:B------:R-:W2:Y:S04]  /*a6bd0*/  LDL.LU.64 R38, [R1+0xb20] ;  /* 0x000b200001267983 */ /* 0x000ea80000300a00 */
[----:B------:R-:W4:Y:S01]  /*a6be0*/  LDL.LU.64 R46, [R1+0xb18] ;  /* 0x000b1800012e7983 */ /* 0x000f220000300a00 */
[----:B------:R-:W-:-:S03]  /*a6bf0*/  IADD3 R177, P4, R44, UR17, RZ ;  /* 0x000000112cb17c10 */ /* 0x000fc6000ff9e0ff */
[----:B------:R-:W4:Y:S01]  /*a6c00*/  LDL.LU.64 R50, [R1+0xb10] ;  /* 0x000b100001327983 */ /* 0x000f220000300a00 */
[----:B------:R-:W-:-:S03]  /*a6c10*/  IADD3.X R18, R45, UR8, RZ, P4, !PT ;  /* 0x000000082d127c10 */ /* 0x000fc6000a7fe4ff */
[----:B------:R-:W4:Y:S01]  /*a6c20*/  LDL.LU.64 R44, [R1+0xb08] ;  /* 0x000b0800012c7983 */ /* 0x000f220000300a00 */
[----:B---3--:R-:W-:-:S04]  /*a6c30*/  IADD3 R176, P4, R30, UR17, RZ ;  /* 0x000000111eb07c10 */ /* 0x008fc8000ff9e0ff */
[----:B------:R-:W-:Y:S02]  /*a6c40*/  IADD3.X R31, R31, UR8, RZ, P4, !PT ;  /* 0x000000081f1f7c10 */ /* 0x000fe4000a7fe4ff */
[----:B------:R-:W-:-:S04]  /*a6c50*/  IADD3 R175, P4, R32, UR17, RZ ;  /* 0x0000001120af7c10 */ /* 0x000fc8000ff9e0ff */
[----:B------:R-:W-:Y:S02]  /*a6c60*/  IADD3.X R32, R33, UR8, RZ, P4, !PT ;  /* 0x0000000821207c10 */ /* 0x000fe4000a7fe4ff */
[----:B------:R-:W-:-:S04]  /*a6c70*/  IADD3 R248, P4, R42, UR17, RZ ;  /* 0x000000112af87c10 */ /* 0x000fc8000ff9e0ff */
[----:B------:R-:W-:Y:S02]  /*a6c80*/  IADD3.X R33, R43, UR8, RZ, P4, !PT ;  /* 0x000000082b217c10 */ /* 0x000fe4000a7fe4ff */
[----:B------:R-:W3:Y:S01]  /*a6c90*/  LDL.LU.64 R42, [R1+0xa80] ;  /* 0x000a8000012a7983 */ /* 0x000ee20000300a00 */
[----:B------:R-:W-:-:S04]  /*a6ca0*/  IADD3 R201, P4, R40, UR17, RZ ;  /* 0x0000001128c97c10 */ /* 0x000fc8000ff9e0ff */
        /* <DEDUP_REMOVED lines=16> */
[----:B------:R-:W3:Y:S01]  /*a6db0*/  LDL.LU.64 R48, [R1+0xa70] ;  /* 0x000a700001307983 */ /* 0x000ee20000300a00 */
[----:B--2---:R-:W-:-:S04]  /*a6dc0*/  IADD3 R34, P4, R38, UR17, RZ ;  /* 0x0000001126227c10 */ /* 0x004fc8000ff9e0ff */
[----:B------:R-:W-:Y:S01]  /*a6dd0*/  IADD3.X R30, R39, UR8, RZ, P4, !PT ;  /* 0x00000008271e7c10 */ /* 0x000fe2000a7fe4ff */
[----:B------:R4:W-:Y:S04]  /*a6de0*/  STL [R1+0x16c], R34 ;  /* 0x00016c2201007387 */ /* 0x0009e80000100800 */
[----:B------:R-:W2:Y:S01]  /*a6df0*/  LDL.LU.64 R38, [R1+0xa68] ;  /* 0x000a680001267983 */ /* 0x000ea20000300a00 */
[----:B----4-:R-:W-:-:S03]  /*a6e00*/  IADD3 R34, P4, R46, UR17, RZ ;  /* 0x000000112e227c10 */ /* 0x010fc6000ff9e0ff */
[----:B------:R1:W-:Y:S02]  /*a6e10*/  STL [R1+0x168], R30 ;  /* 0x0001681e01007387 */ /* 0x0003e40000100800 */
[----:B-1----:R-:W-:Y:S02]  /*a6e20*/  IADD3.X R30, R47, UR8, RZ, P4, !PT ;  /* 0x000000082f1e7c10 */ /* 0x002fe4000a7fe4ff */
[----:B------:R-:W4:Y:S04]  /*a6e30*/  LDL.LU.64 R46, [R1+0xa20] ;  /* 0x000a2000012e7983 */ /* 0x000f280000300a00 */
[----:B------:R1:W-:Y:S04]  /*a6e40*/  STL [R1+0x174], R34 ;  /* 0x0001742201007387 */ /* 0x0003e80000100800 */
[----:B------:R1:W-:Y:S02]  /*a6e50*/  STL [R1+0x170], R30 ;  /* 0x0001701e01007387 */ /* 0x0003e40000100800 */
[----:B-1----:R-:W-:-:S04]  /*a6e60*/  IADD3 R34, P4, R50, UR17, RZ ;  /* 0x0000001132227c10 */ /* 0x002fc8000ff9e0ff */
[----:B------:R-:W-:Y:S02]  /*a6e70*/  IADD3.X R37, R51, UR8, RZ, P4, !PT ;  /* 0x0000000833257c10 */ /* 0x000fe4000a7fe4ff */
[----:B------:R-:W-:Y:S01]  /*a6e80*/  IADD3 R30, P4, R44, UR17, RZ ;  /* 0x000000112c1e7c10 */ /* 0x000fe2000ff9e0ff */
[----:B------:R1:W-:Y:S04]  /*a6e90*/  STL [R1+0x17c], R34 ;  /* 0x00017c2201007387 */ /* 0x0003e80000100800 */
[----:B------:R-:W-:Y:S01]  /*a6ea0*/  STL [R1+0x178], R37 ;  /* 0x0001782501007387 */ /* 0x000fe20000100800 */
[----:B-1----:R-:W-:-:S03]  /*a6eb0*/  IADD3.X R34, R45, UR8, RZ, P4, !PT ;  /* 0x000000082d227c10 */ /* 0x002fc6000a7fe4ff */
[----:B------:R-:W4:Y:S04]  /*a6ec0*/  LDL.LU.64 R44, [R1+0xa18] ;  /* 0x000a1800012c7983 */ /* 0x000f280000300a00 */
[----:B------:R3:W-:Y:S04]  /*a6ed0*/  STL [R1+0x184], R30 ;  /* 0x0001841e01007387 */ /* 0x0007e80000100800 */
[----:B------:R1:W-:Y:S01]  /*a6ee0*/  STL [R1+0x180], R34 ;  /* 0x0001802201007387 */ /* 0x0003e20000100800 */
[----:B---3--:R-:W-:-:S04]  /*a6ef0*/  IADD3 R30, P4, R42, UR17, RZ ;  /* 0x000000112a1e7c10 */ /* 0x008fc8000ff9e0ff */
[----:B-1----:R-:W-:Y:S02]  /*a6f00*/  IADD3.X R34, R43, UR8, RZ, P4, !PT ;  /* 0x000000082b227c10 */ /* 0x002fe4000a7fe4ff */
[----:B------:R-:W3:Y:S04]  /*a6f10*/  LDL.LU.64 R42, [R1+0xa10] ;  /* 0x000a1000012a7983 */ /* 0x000ee80000300a00 */
[----:B------:R1:W-:Y:S04]  /*a6f20*/  STL [R1+0x1ec], R30 ;  /* 0x0001ec1e01007387 */ /* 0x0003e80000100800 */
[----:B------:R1:W-:Y:S02]  /*a6f30*/  STL [R1+0x1e8], R34 ;  /* 0x0001e82201007387 */ /* 0x0003e40000100800 */
[----:B-1----:R-:W-:-:S04]  /*a6f40*/  IADD3 R30, P4, R40, UR17, RZ ;  /* 0x00000011281e7c10 */ /* 0x002fc8000ff9e0ff */
[----:B------:R-:W-:Y:S02]  /*a6f50*/  IADD3.X R34, R41, UR8, RZ, P4, !PT ;  /* 0x0000000829227c10 */ /* 0x000fe4000a7fe4ff */
[----:B------:R-:W3:Y:S04]  /*a6f60*/  LDL.LU.64 R40, [R1+0xa08] ;  /* 0x000a080001287983 */ /* 0x000ee80000300a00 */
[----:B------:R1:W-:Y:S04]  /*a6f70*/  STL [R1+0x1f4], R30 ;  /* 0x0001f41e01007387 */ /* 0x0003e80000100800 */
[----:B------:R2:W-:Y:S01]  /*a6f80*/  STL [R1+0x1f0], R34 ;  /* 0x0001f02201007387 */ /* 0x0005e20000100800 */
[----:B-1----:R-:W-:-:S04]  /*a6f90*/  IADD3 R30, P4, R48, UR17, RZ ;  /* 0x00000011301e7c10 */ /* 0x002fc8000ff9e0ff */
[----:B------:R-:W-:Y:S01]  /*a6fa0*/  IADD3.X R37, R49, UR8, RZ, P4, !PT ;  /* 0x0000000831257c10 */ /* 0x000fe2000a7fe4ff */
        /* <DEDUP_REMOVED lines=11> */
[----:B------:R-:W4:Y:S04]  /*a7060*/  LDL.LU.64 R128, [R1+0xd08] ;  /* 0x000d080001807983 */ /* 0x000f280000300a00 */
[----:B------:R1:W-:Y:S04]  /*a7070*/  STL [R1+0x2bc], R30 ;  /* 0x0002bc1e01007387 */ /* 0x0003e80000100800 */
[----:B------:R-:W4:Y:S01]  /*a7080*/  LDL.LU.64 R50, [R1+0xd00] ;  /* 0x000d000001327983 */ /* 0x000f220000300a00 */
[----:B-1----:R-:W-:-:S04]  /*a7090*/  IADD3 R34, P4, R44, UR17, RZ ;  /* 0x000000112c227c10 */ /* 0x002fc8000ff9e0ff */
[----:B------:R-:W-:Y:S01]  /*a70a0*/  IADD3.X R30, R45, UR8, RZ, P4, !PT ;  /* 0x000000082d1e7c10 */ /* 0x000fe2000a7fe4ff */
[----:B------:R3:W-:Y:S04]  /*a70b0*/  STL [R1+0x2c8], R34 ;  /* 0x0002c82201007387 */ /* 0x0007e80000100800 */
[----:B------:R1:W-:Y:S04]  /*a70c0*/  STL [R1+0x2c4], R30 ;  /* 0x0002c41e01007387 */ /* 0x0003e80000100800 */
[----:B------:R-:W4:Y:S01]  /*a70d0*/  LDL.LU.64 R44, [R1+0xcb8] ;  /* 0x000cb800012c7983 */ /* 0x000f220000300a00 */
[----:B---3--:R-:W-:-:S04]  /*a70e0*/  IADD3 R34, P4, R42, UR17, RZ ;  /* 0x000000112a227c10 */ /* 0x008fc8000ff9e0ff */
[----:B-1----:R-:W-:Y:S01]  /*a70f0*/  IADD3.X R30, R43, UR8, RZ, P4, !PT ;  /* 0x000000082b1e7c10 */ /* 0x002fe2000a7fe4ff */
[----:B------:R1:W-:Y:S04]  /*a7100*/  STL [R1+0x2d0], R34 ;  /* 0x0002d02201007387 */ /* 0x0003e80000100800 */
[----:B------:R3:W-:Y:S04]  /*a7110*/  STL [R1+0x2cc], R30 ;  /* 0x0002cc1e01007387 */ /* 0x0007e80000100800 */
[----:B------:R-:W4:Y:S01]  /*a7120*/  LDL.LU.64 R42, [R1+0xcb0] ;  /* 0x000cb000012a7983 */ /* 0x000f220000300a00 */
[----:B-1----:R-:W-:-:S04]  /*a7130*/  IADD3 R34, P4, R40, UR17, RZ ;  /* 0x0000001128227c10 */ /* 0x002fc8000ff9e0ff */
[----:B---3--:R-:W-:Y:S01]  /*a7140*/  IADD3.X R30, R41, UR8, RZ, P4, !PT ;  /* 0x00000008291e7c10 */ /* 0x008fe2000a7fe4ff */
[----:B------:R-:W-:Y:S04]  /*a7150*/  STL [R1+0x2d8], R34 ;  /* 0x0002d82201007387 */ /* 0x000fe80000100800 */
[----:B------:R-:W3:Y:S04]  /*a7160*/  LDL.LU.64 R48, [R1+0xca8] ;  /* 0x000ca80001307983 */ /* 0x000ee80000300a00 */
[----:B------:R1:W-:Y:S04]  /*a7170*/  STL [R1+0x2d4], R30 ;  /* 0x0002d41e01007387 */ /* 0x0003e80000100800 */
[----:B------:R-:W3:Y:S01]  /*a7180*/  LDL.LU.64 R40, [R1+0xca0] ;  /* 0x000ca00001287983 */ /* 0x000ee20000300a00 */
[----:B--2---:R-:W-:-:S04]  /*a7190*/  IADD3 R146, P4, R38, UR17, RZ ;  /* 0x0000001126927c10 */ /* 0x004fc8000ff9e0ff */
[----:B-1----:R-:W-:Y:S02]  /*a71a0*/  IADD3.X R30, R39, UR8, RZ, P4, !PT ;  /* 0x00000008271e7c10 */ /* 0x002fe4000a7fe4ff */
[----:B------:R-:W2:Y:S01]  /*a71b0*/  LDL.LU.64 R38, [R1+0xc20] ;  /* 0x000c200001267983 */ /* 0x000ea20000300a00 */
[----:B----4-:R-:W-:-:S04]  /*a71c0*/  IADD3 R145, P4, R46, UR17, RZ ;  /* 0x000000112e917c10 */ /* 0x010fc8000ff9e0ff */
        /* <DEDUP_REMOVED lines=12> */
[----:B---3--:R-:W-:-:S04]  /*a7290*/  IADD3 R241, P4, R48, UR17, RZ ;  /* 0x0000001130f17c10 */ /* 0x008fc8000ff9e0ff */
[----:B------:R-:W-:Y:S02]  /*a72a0*/  IADD3.X R132, R49, UR8, RZ, P4, !PT ;  /* 0x0000000831847c10 */ /* 0x000fe4000a7fe4ff */
[----:B------:R-:W3:Y:S01]  /*a72b0*/  LDL.LU.64 R48, [R1+0xbc0] ;  /* 0x000bc00001307983 */ /* 0x000ee20000300a00 */
[----:B------:R-:W-:-:S04]  /*a72c0*/  IADD3 R240, P4, R40, UR17, RZ ;  /* 0x0000001128f07c10 */ /* 0x000fc8000ff9e0ff */
[----:B------:R-:W-:Y:S02]  /*a72d0*/  IADD3.X R133, R41, UR8, RZ, P4, !PT ;  /* 0x0000000829857c10 */ /* 0x000fe4000a7fe4ff */
[----:B------:R-:W3:Y:S01]  /*a72e0*/  LDL.LU.64 R40, [R1+0xbb8] ;  /* 0x000bb80001287983 */ /* 0x000ee20000300a00 */
[----:B--2---:R-:W-:-:S04]  /*a72f0*/  IADD3 R239, P4, R38, UR17, RZ ;  /* 0x0000001126ef7c10 */ /* 0x004fc8000ff9e0ff */
[----:B------:R-:W-:Y:S02]  /*a7300*/  IADD3.X R122, R39, UR8, RZ, P4, !PT ;  /* 0x00000008277a7c10 */ /* 0x000fe4000a7fe4ff */
[----:B------:R-:W2:Y:S01]  /*a7310*/  LDL.LU.64 R38, [R1+0xbb0] ;  /* 0x000bb00001267983 */ /* 0x000ea20000300a00 */
[----:B----4-:R-:W-:-:S04]  /*a7320*/  IADD3 R238, P4, R46, UR17, RZ ;  /* 0x000000112eee7c10 */ /* 0x010fc8000ff9e0ff */
[----:B------:R-:W-:Y:S02]  /*a7330*/  IADD3.X R134, R47, UR8, RZ, P4, !PT ;  /* 0x000000082f867c10 */ /* 0x000fe4000a7fe4ff */
[----:B------:R-:W4:Y:S01]  /*a7340*/  LDL.LU.64 R46, [R1+0xba8] ;  /* 0x000ba800012e7983 */ /* 0x000f220000300a00 */
[----:B------:R-:W-:-:S04]  /*a7350*/  IADD3 R237, P4, R44, UR17, RZ ;  /* 0x000000112ced7c10 */ /* 0x000fc8000ff9e0ff */
[----:B------:R-:W-:Y:S02]  /*a7360*/  IADD3.X R135, R45, UR8, RZ, P4, !PT ;  /* 0x000000082d877c10 */ /* 0x000fe4000a7fe4ff */
[----:B------:R-:W4:Y:S01]  /*a7370*/  LDL.LU.64 R44, [R1+0xb60] ;  /* 0x000b6000012c7983 */ /* 0x000f220000300a00 */
[----:B------:R-:W-:-:S04]  /*a7380*/  IADD3 R236, P4, R42, UR17, RZ ;  /* 0x000000112aec7c10 */ /* 0x000fc8000ff9e0ff */
[----:B------:R-:W-:Y:S02]  /*a7390*/  IADD3.X R136, R43, UR8, RZ, P4, !PT ;  /* 0x000000082b887c10 */ /* 0x000fe4000a7fe4ff */
[----:B------:R-:W4:Y:S04]  /*a73a0*/  LDL.LU.64 R42, [R1+0xb58] ;  /* 0x000b5800012a7983 */ /* 0x000f280000300a00 */
[----:B------:R-:W4:Y:S01]  /*a73b0*/  LDL.LU.64 R50, [R1+0xb50] ;  /* 0x000b500001327983 */ /* 0x000f220000300a00 */
[----:B---3--:R-:W-:-:S04]  /*a73c0*/  IADD3 R197, P4, R48, UR17, RZ ;  /* 0x0000001130c57c10 */ /* 0x008fc8000ff9e0ff */
[----:B------:R-:W-:Y:S02]  /*a73d0*/  IADD3.X R126, R49, UR8, RZ, P4, !PT ;  /* 0x00000008317e7c10 */ /* 0x000fe4000a7fe4ff */
[----:B------:R-:W-:-:S04]  /*a73e0*/  IADD3 R196, P4, R40, UR17, RZ ;  /* 0x0000001128c47c10 */ /* 0x000fc8000ff9e0ff */
[----:B------:R-:W-:Y:S02]  /*a73f0*/  IADD3.X R138, R41, UR8, RZ, P4, !PT ;  /* 0x00000008298a7c10 */ /* 0x000fe4000a7fe4ff */
[----:B------:R-:W3:Y:S01]  /*a7400*/  LDL.LU.64 R40, [R1+0xb48] ;  /* 0x000b480001287983 */ /* 0x000ee20000300a00 */
[----:B--2---:R-:W-:-:S04]  /*a7410*/  IADD3 R37, P4, R38, UR17, RZ ;  /* 0x0000001126257c10 */ /* 0x004fc8000ff9e0ff */
[----:B------:R-:W-:Y:S02]  /*a7420*/  IADD3.X R48, R39, UR8, RZ, P4, !PT ;  /* 0x0000000827307c10 */ /* 0x000fe4000a7fe4ff */
[----:B------:R-:W2:Y:S04]  /*a7430*/  LDL.LU.64 R38, [R1+0xb00] ;  /* 0x000b000001267983 */ /* 0x000ea80000300a00 */
[----:B------:R4:W-:Y:S04]  /*a7440*/  STL [R1+0x7c], R37 ;  /* 0x00007c2501007387 */ /* 0x0009e80000100800 */
[----:B------:R1:W-:Y:S01]  /*a7450*/  STL [R1+0x78], R48 ;  /* 0x0000783001007387 */ /* 0x0003e20000100800 */
[----:B----4-:R-:W-:-:S03]  /*a7460*/  IADD3 R37, P4, R46, UR17, RZ ;  /* 0x000000112e257c10 */ /* 0x010fc6000ff9e0ff */
[----:B-1----:R-:W4:Y:S01]  /*a7470*/  LDL.LU.64 R48, [R1+0xaf8] ;  /* 0x000af80001307983 */ /* 0x002f220000300a00 */
[----:B------:R-:W-:-:S03]  /*a7480*/  IADD3.X R130, R47, UR8, RZ, P4, !PT ;  /* 0x000000082f827c10 */ /* 0x000fc6000a7fe4ff */
[----:B------:R1:W-:Y:S04]  /*a7490*/  STL [R1+0xa4], R37 ;  /* 0x0000a42501007387 */ /* 0x0003e80000100800 */
[----:B------:R-:W4:Y:S04]  /*a74a0*/  LDL.LU.64 R46, [R1+0xaf0] ;  /* 0x000af000012e7983 */ /* 0x000f280000300a00 */
[----:B------:R1:W-:Y:S02]  /*a74b0*/  STL [R1+0xa0], R130 ;  /* 0x0000a08201007387 */ /* 0x0003e40000100800 */
[----:B-1----:R-:W-:-:S04]  /*a74c0*/  IADD3 R37, P4, R44, UR17, RZ ;  /* 0x000000112c257c10 */ /* 0x002fc8000ff9e0ff */
[----:B------:R-:W-:Y:S01]  /*a74d0*/  IADD3.X R130, R45, UR8, RZ, P4, !PT ;  /* 0x000000082d827c10 */ /* 0x000fe2000a7fe4ff */
[----:B------:R1:W-:Y:S04]  /*a74e0*/  STL [R1+0x18c], R37 ;  /* 0x00018c2501007387 */ /* 0x0003e80000100800 */
[----:B------:R-:W4:Y:S04]  /*a74f0*/  LDL.LU.64 R44, [R1+0xae8] ;  /* 0x000ae800012c7983 */ /* 0x000f280000300a00 */
[----:B------:R1:W-:Y:S02]  /*a7500*/  STL [R1+0x188], R130 ;  /* 0x0001888201007387 */ /* 0x0003e40000100800 */
[----:B-1----:R-:W-:-:S04]  /*a7510*/  IADD3 R37, P4, R42, UR17, RZ ;  /* 0x000000112a257c10 */ /* 0x002fc8000ff9e0ff */
[----:B------:R-:W-:Y:S01]  /*a7520*/  IADD3.X R130, R43, UR8, RZ, P4, !PT ;  /* 0x000000082b827c10 */ /* 0x000fe2000a7fe4ff */
[----:B------:R1:W-:Y:S04]  /*a7530*/  STL [R1+0x194], R37 ;  /* 0x0001942501007387 */ /* 0x0003e80000100800 */
[----:B------:R-:W4:Y:S01]  /*a7540*/  LDL.LU.64 R42, [R1+0xaa0] ;  /* 0x000aa000012a7983 */ /* 0x000f220000300a00 */
[----:B-1----:R-:W-:-:S03]  /*a7550*/  IADD3 R37, P4, R50, UR17, RZ ;  /* 0x0000001132257c10 */ /* 0x002fc6000ff9e0ff */
[----:B------:R-:W-:Y:S01]  /*a7560*/  STL [R1+0x190], R130 ;  /* 0x0001908201007387 */ /* 0x000fe20000100800 */
[----:B------:R-:W-:-:S03]  /*a7570*/  IADD3.X R51, R51, UR8, RZ, P4, !PT ;  /* 0x0000000833337c10 */ /* 0x000fc6000a7fe4ff */
[----:B------:R1:W-:Y:S01]  /*a7580*/  STL [R1+0x19c], R37 ;  /* 0x00019c2501007387 */ /* 0x0003e20000100800 */
[----:B---3--:R-:W-:-:S03]  /*a7590*/  IADD3 R50, P4, R40, UR17, RZ ;  /* 0x0000001128327c10 */ /* 0x008fc6000ff9e0ff */
[----:B------:R2:W-:Y:S01]  /*a75a0*/  STL [R1+0x198], R51 ;  /* 0x0001983301007387 */ /* 0x0005e20000100800 */
[----:B-1----:R-:W-:-:S03]  /*a75b0*/  IADD3.X R37, R41, UR8, RZ, P4, !PT ;  /* 0x0000000829257c10 */ /* 0x002fc6000a7fe4ff */
[----:B------:R-:W3:Y:S04]  /*a75c0*/  LDL.LU.64 R40, [R1+0xa98] ;  /* 0x000a980001287983 */ /* 0x000ee80000300a00 */
[----:B------:R1:W-:Y:S04]  /*a75d0*/  STL [R1+0x1a4], R50 ;  /* 0x0001a43201007387 */ /* 0x0003e80000100800 */
[----:B------:R4:W-:Y:S01]  /*a75e0*/  STL [R1+0x1a0], R37 ;  /* 0x0001a02501007387 */ /* 0x0009e20000100800 */
[----:B--2---:R-:W-:-:S04]  /*a75f0*/  IADD3 R51, P4, R38, UR17, RZ ;  /* 0x0000001126337c10 */ /* 0x004fc8000ff9e0ff */
[----:B-1----:R-:W-:Y:S01]  /*a7600*/  IADD3.X R50, R39, UR8, RZ, P4, !PT ;  /* 0x0000000827327c10 */ /* 0x002fe2000a7fe4ff */
[----:B------:R-:W-:Y:S04]  /*a7610*/  STL [R1+0x20c], R51 ;  /* 0x00020c3301007387 */ /* 0x000fe80000100800 */
[----:B------:R-:W2:Y:S01]  /*a7620*/  LDL.LU.64 R38, [R1+0xa90] ;  /* 0x000a900001267983 */ /* 0x000ea20000300a00 */
[----:B----4-:R-:W-:-:S03]  /*a7630*/  IADD3 R37, P4, R48, UR17, RZ ;  /* 0x0000001130257c10 */ /* 0x010fc6000ff9e0ff */
[----:B------:R1:W-:Y:S01]  /*a7640*/  STL [R1+0x208], R50 ;  /* 0x0002083201007387 */ /* 0x0003e20000100800 */
[----:B------:R-:W-:-:S03]  /*a7650*/  IADD3.X R49, R49, UR8, RZ, P4, !PT ;  /* 0x0000000831317c10 */ /* 0x000fc6000a7fe4ff */
[----:B------:R4:W-:Y:S01]  /*a7660*/  STL [R1+0x224], R37 ;  /* 0x0002242501007387 */ /* 0x0009e20000100800 */
[----:B------:R-:W-:-:S03]  /*a7670*/  IADD3 R48, P4, R46, UR17, RZ ;  /* 0x000000112e307c10 */ /* 0x000fc6000ff9e0ff */
[----:B------:R-:W-:Y:S04]  /*a7680*/  STL [R1+0x220], R49 ;  /* 0x0002203101007387 */ /* 0x000fe80000100800 */
[----:B-1----:R-:W2:Y:S01]  /*a7690*/  LDL.LU.64 R50, [R1+0xa88] ;  /* 0x000a880001327983 */ /* 0x002ea20000300a00 */
[----:B----4-:R-:W-:-:S03]  /*a76a0*/  IADD3.X R37, R47, UR8, RZ, P4, !PT ;  /* 0x000000082f257c10 */ /* 0x010fc6000a7fe4ff */
[----:B------:R-:W-:Y:S04]  /*a76b0*/  STL [R1+0x22c], R48 ;  /* 0x00022c3001007387 */ /* 0x000fe80000100800 */
[----:B------:R1:W-:Y:S04]  /*a76c0*/  STL [R1+0x228], R37 ;  /* 0x0002282501007387 */ /* 0x0003e80000100800 */
[----:B------:R-:W4:Y:S01]  /*a76d0*/  LDL.LU.64 R250, [R1+0xcf8] ;  /* 0x000cf80001fa7983 */ /* 0x000f220000300a00 */
[----:B------:R-:W-:-:S04]  /*a76e0*/  IADD3 R46, P4, R44, UR17, RZ ;  /* 0x000000112c2e7c10 */ /* 0x000fc8000ff9e0ff */
[----:B-1----:R-:W-:Y:S01]  /*a76f0*/  IADD3.X R37, R45, UR8, RZ, P4, !PT ;  /* 0x000000082d257c10 */ /* 0x002fe2000a7fe4ff */
[----:B------:R-:W-:Y:S04]  /*a7700*/  STL [R1+0x244], R46 ;  /* 0x0002442e01007387 */ /* 0x000fe80000100800 */
[----:B------:R1:W-:Y:S04]  /*a7710*/  STL [R1+0x240], R37 ;  /* 0x0002402501007387 */ /* 0x0003e80000100800 */
[----:B------:R-:W4:Y:S01]  /*a7720*/  LDL.LU.64 R140, [R1+0xcf0] ;  /* 0x000cf000018c7983 */ /* 0x000f220000300a00 */
[----:B------:R-:W-:-:S04]  /*a7730*/  IADD3 R44, P4, R42, UR17, RZ ;  /* 0x000000112a2c7c10 */ /* 0x000fc8000ff9e0ff */
[----:B-1----:R-:W-:Y:S01]  /*a7740*/  IADD3.X R37, R43, UR8, RZ, P4, !PT ;  /* 0x000000082b257c10 */ /* 0x002fe2000a7fe4ff */
[----:B------:R-:W-:Y:S04]  /*a7750*/  STL [R1+0x2e0], R44 ;  /* 0x0002e02c01007387 */ /* 0x000fe80000100800 */
[----:B------:R-:W4:Y:S04]  /*a7760*/  LDL.LU.64 R48, [R1+0xce8] ;  /* 0x000ce80001307983 */ /* 0x000f280000300a00 */
[----:B------:R1:W-:Y:S04]  /*a7770*/  STL [R1+0x2dc], R37 ;  /* 0x0002dc2501007387 */ /* 0x0003e80000100800 */
[----:B------:R-:W4:Y:S01]  /*a7780*/  LDL.LU.64 R46, [R1+0xce0] ;  /* 0x000ce000012e7983 */ /* 0x000f220000300a00 */
[----:B---3--:R-:W-:-:S04]  /*a7790*/  IADD3 R42, P4, R40, UR17, RZ ;  /* 0x00000011282a7c10 */ /* 0x008fc8000ff9e0ff */
[----:B-1----:R-:W-:Y:S01]  /*a77a0*/  IADD3.X R37, R41, UR8, RZ, P4, !PT ;  /* 0x0000000829257c10 */ /* 0x002fe2000a7fe4ff */
[----:B------:R1:W-:Y:S04]  /*a77b0*/  STL [R1+0x2e8], R42 ;  /* 0x0002e82a01007387 */ /* 0x0003e80000100800 */
[----:B------:R-:W3:Y:S04]  /*a77c0*/  LDL.LU.64 R44, [R1+0xcd8] ;  /* 0x000cd800012c7983 */ /* 0x000ee80000300a00 */
[----:B------:R2:W-:Y:S04]  /*a77d0*/  STL [R1+0x2e4], R37 ;  /* 0x0002e42501007387 */ /* 0x0005e80000100800 */
[----:B-1----:R-:W3:Y:S01]  /*a77e0*/  LDL.LU.64 R42, [R1+0xcd0] ;  /* 0x000cd000012a7983 */ /* 0x002ee20000300a00 */
[----:B--2---:R-:W-:-:S04]  /*a77f0*/  IADD3 R40, P4, R38, UR17, RZ ;  /* 0x0000001126287c10 */ /* 0x004fc8000ff9e0ff */
[----:B------:R-:W-:Y:S01]  /*a7800*/  IADD3.X R37, R39, UR8, RZ, P4, !PT ;  /* 0x0000000827257c10 */ /* 0x000fe2000a7fe4ff */
[----:B------:R1:W-:Y:S04]  /*a7810*/  STL [R1+0x2f0], R40 ;  /* 0x0002f02801007387 */ /* 0x0003e80000100800 */
[----:B-1----:R-:W2:Y:S04]  /*a7820*/  LDL.LU.64 R40, [R1+0xcc8] ;  /* 0x000cc80001287983 */ /* 0x002ea80000300a00 */
[----:B------:R1:W-:Y:S04]  /*a7830*/  STL [R1+0x2ec], R37 ;  /* 0x0002ec2501007387 */ /* 0x0003e80000100800 */
[----:B------:R-:W2:Y:S01]  /*a7840*/  LDL.LU.64 R38, [R1+0xcc0] ;  /* 0x000cc00001267983 */ /* 0x000ea20000300a00 */
[----:B------:R-:W-:-:S04]  /*a7850*/  IADD3 R130, P4, R50, UR17, RZ ;  /* 0x0000001132827c10 */ /* 0x000fc8000ff9e0ff */
[----:B-1----:R-:W-:Y:S01]  /*a7860*/  IADD3.X R37, R51, UR8, RZ, P4, !PT ;  /* 0x0000000833257c10 */ /* 0x002fe2000a7fe4ff */
[----:B------:R1:W-:Y:S01]  /*a7870*/  STL [R1+0x2f8], R130 ;  /* 0x0002f88201007387 */ /* 0x0003e20000100800 */
[----:B----4-:R-:W-:-:S03]  /*a7880*/  IADD3 R174, P4, R250, UR17, RZ ;  /* 0x00000011faae7c10 */ /* 0x010fc6000ff9e0ff */
[----:B------:R-:W4:Y:S01]  /*a7890*/  LDL.LU.64 R50, [R1+0x3fe0] ;  /* 0x003fe00001327983 */ /* 0x000f220000300a00 */
[----:B-1----:R-:W-:-:S03]  /*a78a0*/  IADD3.X R130, R251, UR8, RZ, P4, !PT ;  /* 0x00000008fb827c10 */ /* 0x002fc6000a7fe4ff */
[----:B------:R3:W-:Y:S01]  /*a78b0*/  STL [R1+0x2f4], R37 ;  /* 0x0002f42501007387 */ /* 0x0007e20000100800 */
[----:B------:R-:W-:-:S04]  /*a78c0*/  IADD3 R251, P4, R140, UR17, RZ ;  /* 0x000000118cfb7c10 */ /* 0x000fc8000ff9e0ff */
[----:B------:R-:W-:Y:S02]  /*a78d0*/  IADD3.X R139, R141, UR8, RZ, P4, !PT ;  /* 0x000000088d8b7c10 */ /* 0x000fe4000a7fe4ff */
[----:B------:R-:W-:-:S04]  /*a78e0*/  IADD3 R250, P4, R48, UR17, RZ ;  /* 0x0000001130fa7c10 */ /* 0x000fc8000ff9e0ff */
[----:B------:R-:W-:Y:S02]  /*a78f0*/  IADD3.X R140, R49, UR8, RZ, P4, !PT ;  /* 0x00000008318c7c10 */ /* 0x000fe4000a7fe4ff */
[----:B------:R-:W-:-:S04]  /*a7900*/  IADD3 R48, P4, R46, UR17, RZ ;  /* 0x000000112e307c10 */ /* 0x000fc8000ff9e0ff */
[----:B------:R-:W-:Y:S01]  /*a7910*/  IADD3.X R141, R47, UR8, RZ, P4, !PT ;  /* 0x000000082f8d7c10 */ /* 0x000fe2000a7fe4ff */
[----:B------:R-:W-:Y:S01]  /*a7920*/  STL [R1+0x54], R48 ;  /* 0x0000543001007387 */ /* 0x000fe20000100800 */
[----:B---3--:R-:W-:-:S04]  /*a7930*/  IADD3 R37, P4, R44, UR17, RZ ;  /* 0x000000112c257c10 */ /* 0x008fc8000ff9e0ff */
[----:B------:R-:W-:Y:S01]  /*a7940*/  IADD3.X R45, R45, UR8, RZ, P4, !PT ;  /* 0x000000082d2d7c10 */ /* 0x000fe2000a7fe4ff */
[----:B------:R1:W-:Y:S01]  /*a7950*/  STL [R1+0x5c], R37 ;  /* 0x00005c2501007387 */ /* 0x0003e20000100800 */
[----:B------:R-:W-:-:S03]  /*a7960*/  IADD3 R44, P4, R42, UR17, RZ ;  /* 0x000000112a2c7c10 */ /* 0x000fc6000ff9e0ff */
[----:B------:R3:W-:Y:S01]  /*a7970*/  STL [R1+0x58], R45 ;  /* 0x0000582d01007387 */ /* 0x0007e20000100800 */
[----:B-1----:R-:W-:-:S03]  /*a7980*/  IADD3.X R37, R43, UR8, RZ, P4, !PT ;  /* 0x000000082b257c10 */ /* 0x002fc6000a7fe4ff */
[----:B------:R1:W-:Y:S04]  /*a7990*/  STL [R1+0x64], R44 ;  /* 0x0000642c01007387 */ /* 0x0003e80000100800 */
[----:B------:R2:W-:Y:S01]  /*a79a0*/  STL [R1+0x60], R37 ;  /* 0x0000602501007387 */ /* 0x0005e20000100800 */
[----:B------:R-:W-:Y:S01]  /*a79b0*/  IMAD.MOV.U32 R48, RZ, RZ, R173 ;  /* 0x000000ffff307224 */ /* 0x000fe200078e00ad */
[----:B------:R-:W-:Y:S01]  /*a79c0*/  MOV R49, R234 ;  /* 0x000000ea00317202 */ /* 0x000fe20000000f00 */
[----:B------:R-:W-:Y:S01]  /*a79d0*/  IMAD.MOV.U32 R46, RZ, RZ, R235 ;  /* 0x000000ffff2e7224 */ /* 0x000fe200078e00eb */
[----:B------:R-:W-:Y:S01]  /*a79e0*/  MOV R47, R252 ;  /* 0x000000fc002f7202 */ /* 0x000fe20000000f00 */
[----:B---3--:R-:W-:Y:S01]  /*a79f0*/  IMAD.MOV.U32 R45, RZ, RZ, R186 ;  /* 0x000000ffff2d7224 */ /* 0x008fe200078e00ba */
[----:B-1----:R-:W-:Y:S01]  /*a7a00*/  MOV R44, R137 ;  /* 0x00000089002c7202 */ /* 0x002fe20000000f00 */
[----:B------:R-:W-:Y:S01]  /*a7a10*/  IMAD.MOV.U32 R43, RZ, RZ, R189 ;  /* 0x000000ffff2b7224 */ /* 0x000fe200078e00bd */
[----:B--2---:R-:W-:-:S04]  /*a7a20*/  IADD3 R42, P4, R40, UR17, RZ ;  /* 0x00000011282a7c10 */ /* 0x004fc8000ff9e0ff */
[----:B------:R-:W-:Y:S02]  /*a7a30*/  IADD3.X R41, R41, UR8, RZ, P4, !PT ;  /* 0x0000000829297c10 */ /* 0x000fe4000a7fe4ff */
[----:B------:R-:W-:Y:S01]  /*a7a40*/  IADD3 R37, P4, R38, UR17, RZ ;  /* 0x0000001126257c10 */ /* 0x000fe2000ff9e0ff */
[----:B------:R1:W-:Y:S03]  /*a7a50*/  STL [R1+0x6c], R42 ;  /* 0x00006c2a01007387 */ /* 0x0003e60000100800 */
[----:B------:R-:W-:Y:S01]  /*a7a60*/  IADD3.X R40, R39, UR8, RZ, P4, !PT ;  /* 0x0000000827287c10 */ /* 0x000fe2000a7fe4ff */
[----:B------:R2:W-:Y:S04]  /*a7a70*/  STL [R1+0x68], R41 ;  /* 0x0000682901007387 */ /* 0x0005e80000100800 */
[----:B------:R-:W3:Y:S01]  /*a7a80*/  LDL.LU.64 R38, [R1+0xc48] ;  /* 0x000c480001267983 */ /* 0x000ee20000300a00 */
[----:B-1----:R-:W-:-:S03]  /*a7a90*/  MOV R42, R188 ;  /* 0x000000bc002a7202 */ /* 0x002fc60000000f00 */
[----:B------:R-:W-:Y:S04]  /*a7aa0*/  STL [R1+0x74], R37 ;  /* 0x0000742501007387 */ /* 0x000fe80000100800 */
[----:B------:R1:W-:Y:S04]  /*a7ab0*/  STL [R1+0x70], R40 ;  /* 0x0000702801007387 */ /* 0x0003e80000100800 */
[----:B------:R4:W-:Y:S01]  /*a7ac0*/  STL.64 [R1+0x1180], R48 ;  /* 0x0011803001007387 */ /* 0x0009e20000100a00 */
[----:B--2---:R-:W-:-:S03]  /*a7ad0*/  IMAD.MOV.U32 R41, RZ, RZ, R233 ;  /* 0x000000ffff297224 */ /* 0x004fc600078e00e9 */
[----:B------:R2:W-:Y:S01]  /*a7ae0*/  STL.64 [R1+0x1178], R46 ;  /* 0x0011782e01007387 */ /* 0x0005e20000100a00 */
[----:B-1----:R-:W-:-:S03]  /*a7af0*/  MOV R40, R232 ;  /* 0x000000e800287202 */ /* 0x002fc60000000f00 */
[----:B------:R-:W3:Y:S04]  /*a7b00*/  LDL.LU.64 R188, [R1+0xc50] ;  /* 0x000c500001bc7983 */ /* 0x000ee80000300a00 */
[----:B------:R1:W-:Y:S04]  /*a7b10*/  STL.64 [R1+0xd68], R44 ;  /* 0x000d682c01007387 */ /* 0x0003e80000100a00 */
[----:B------:R1:W-:Y:S04]  /*a7b20*/  STL.64 [R1+0xd60], R42 ;  /* 0x000d602a01007387 */ /* 0x0003e80000100a00 */
[----:B------:R-:W3:Y:S01]  /*a7b30*/  LDL.LU.64 R232, [R1+0xc58] ;  /* 0x000c580001e87983 */ /* 0x000ee20000300a00 */
[----:B------:R-:W-:Y:S01]  /*a7b40*/  LOP3.LUT R37, R36, 0x10, RZ, 0x3c, !PT ;  /* 0x0000001024257812 */ /* 0x000fe200078e3cff */
[----:B------:R-:W-:-:S04]  /*a7b50*/  IMAD.MOV.U32 R235, RZ, RZ, R222 ;  /* 0x000000ffffeb7224 */ /* 0x000fc800078e00de */
[----:B------:R-:W-:Y:S01]  /*a7b60*/  VIADD R173, R37, UR12 ;  /* 0x0000000c25ad7c36 */ /* 0x000fe20008000000 */
[----:B------:R-:W-:-:S04]  /*a7b70*/  MOV R234, R209 ;  /* 0x000000d100ea7202 */ /* 0x000fc80000000f00 */
[----:B------:R-:W-:Y:S04]  /*a7b80*/  LDGSTS.E [R173+0x40200], desc[UR14][R48.64], P1 ;  /* 0x4020000030ad7fae */ /* 0x000fe8000892184e */
[----:B------:R-:W-:Y:S04]  /*a7b90*/  LDGSTS.E [R173+0x40280], desc[UR14][R46.64], P2 ;  /* 0x402800002ead7fae */ /* 0x000fe8000912184e */
[----:B------:R-:W-:Y:S04]  /*a7ba0*/  LDGSTS.E [R173+0x40300], desc[UR14][R44.64], P0 ;  /* 0x403000002cad7fae */ /* 0x000fe8000812184e */
[----:B----4-:R-:W4:Y:S04]  /*a7bb0*/  LDL.LU.64 R48, [R1+0x3fd8] ;  /* 0x003fd80001307983 */ /* 0x010f280000300a00 */
[----:B------:R-:W-:Y:S04]  /*a7bc0*/  LDGSTS.E [R173+0x40380], desc[UR14][R42.64], P3 ;  /* 0x403800002aad7fae */ /* 0x000fe8000992184e */
[----:B------:R-:W-:Y:S04]  /*a7bd0*/  STL.64 [R1+0xd58], R234 ;  /* 0x000d58ea01007387 */ /* 0x000fe80000100a00 */
[----:B------:R3:W-:Y:S01]  /*a7be0*/  LDGSTS.E [R173+0x41200], desc[UR14][R234.64], P1 ;  /* 0x41200000eaad7fae */ /* 0x0007e2000892184e */
[C---:B------:R-:W-:Y:S01]  /*a7bf0*/  LOP3.LUT R37, R36.reuse, 0x70, RZ, 0x3c, !PT ;  /* 0x0000007024257812 */ /* 0x040fe200078e3cff */
[----:B------:R-:W-:Y:S01]  /*a7c00*/  IMAD.MOV.U32 R37, RZ, RZ, R249 ;  /* 0x000000ffff257224 */ /* 0x000fe200078e00f9 */
[C---:B------:R-:W-:Y:S01]  /*a7c10*/  LOP3.LUT R186, R36.reuse, 0x20, RZ, 0x3c, !PT ;  /* 0x0000002024ba7812 */ /* 0x040fe200078e3cff */
[----:B--2---:R-:W2:Y:S01]  /*a7c20*/  LDL.LU.64 R46, [R1+0x3fd0] ;  /* 0x003fd000012e7983 */ /* 0x004ea20000300a00 */
[----:B------:R-:W-:-:S02]  /*a7c30*/  LOP3.LUT R209, R36, 0x30, RZ, 0x3c, !PT ;  /* 0x0000003024d17812 */ /* 0x000fc400078e3cff */
[----:B------:R-:W-:Y:S01]  /*a7c40*/  LOP3.LUT R222, R36, 0x40, RZ, 0x3c, !PT ;  /* 0x0000004024de7812 */ /* 0x000fe200078e3cff */
[----:B------:R1:W-:Y:S04]  /*a7c50*/  STL.64 [R1+0xd50], R40 ;  /* 0x000d502801007387 */ /* 0x0003e80000100a00 */
[----:B-1----:R-:W2:Y:S04]  /*a7c60*/  LDL.LU.64 R44, [R1+0x3fc8] ;  /* 0x003fc800012c7983 */ /* 0x002ea80000300a00 */
[----:B------:R-:W2:Y:S04]  /*a7c70*/  LDL.LU.64 R42, [R1+0x3fc0] ;  /* 0x003fc000012a7983 */ /* 0x000ea80000300a00 */
[----:B------:R1:W-:Y:S04]  /*a7c80*/  LDGSTS.E [R173+0x41280], desc[UR14][R40.64], P2 ;  /* 0x4128000028ad7fae */ /* 0x0003e8000912184e */
[----:B------:R-:W2:Y:S01]  /*a7c90*/  LDL.LU.64 R40, [R1+0x3fb8] ;  /* 0x003fb80001287983 */ /* 0x000ea20000300a00 */
[----:B---3--:R-:W-:-:S04]  /*a7ca0*/  IADD3 R235, P4, R232, UR17, RZ ;  /* 0x00000011e8eb7c10 */ /* 0x008fc8000ff9e0ff */
[----:B------:R-:W-:Y:S02]  /*a7cb0*/  IADD3.X R137, R233, UR8, RZ, P4, !PT ;  /* 0x00000008e9897c10 */ /* 0x000fe4000a7fe4ff */
[----:B------:R-:W-:Y:S02]  /*a7cc0*/  IADD3 R234, P4, R188, UR17, RZ ;  /* 0x00000011bcea7c10 */ /* 0x000fe4000ff9e0ff */
[----:B------:R-:W-:Y:S02]  /*a7cd0*/  LOP3.LUT R232, R36, 0x50, RZ, 0x3c, !PT ;  /* 0x0000005024e87812 */ /* 0x000fe400078e3cff */
[----:B------:R-:W-:Y:S02]  /*a7ce0*/  IADD3.X R188, R189, UR8, RZ, P4, !PT ;  /* 0x00000008bdbc7c10 */ /* 0x000fe4000a7fe4ff */
[----:B------:R-:W-:Y:S02]  /*a7cf0*/  IADD3 R233, P4, R38, UR17, RZ ;  /* 0x0000001126e97c10 */ /* 0x000fe4000ff9e0ff */
[----:B------:R-:W-:-:S02]  /*a7d00*/  MOV R36, R142 ;  /* 0x0000008e00247202 */ /* 0x000fc40000000f00 */
[----:B------:R-:W-:Y:S02]  /*a7d10*/  IADD3.X R189, R39, UR8, RZ, P4, !PT ;  /* 0x0000000827bd7c10 */ /* 0x000fe4000a7fe4ff */
[----:B------:R-:W3:Y:S04]  /*a7d20*/  LDL.LU.64 R38, [R1+0x3fb0] ;  /* 0x003fb00001267983 */ /* 0x000ee80000300a00 */
        /* <DEDUP_REMOVED lines=20> */
[----:B------:R-:W-:Y:S04]  /*a7e70*/  STL.64 [R1+0x4000], R58 ;  /* 0x0040003a01007387 */ /* 0x000fe80000100a00 */
[----:B------:R-:W-:Y:S04]  /*a7e80*/  STL.64 [R1+0x3ff8], R56 ;  /* 0x003ff83801007387 */ /* 0x000fe80000100a00 */
[----:B------:R1:W-:Y:S04]  /*a7e90*/  STL.64 [R1+0x3ff0], R54 ;  /* 0x003ff03601007387 */ /* 0x0003e80000100a00 */
[----:B------:R1:W-:Y:S04]  /*a7ea0*/  STL.64 [R1+0x3fe8], R52 ;  /* 0x003fe83401007387 */ /* 0x0003e80000100a00 */
[----:B------:R1:W-:Y:S04]  /*a7eb0*/  STL.64 [R1+0x3fe0], R50 ;  /* 0x003fe03201007387 */ /* 0x0003e80000100a00 */
[----:B----4-:R4:W-:Y:S04]  /*a7ec0*/  STL.64 [R1+0x3fd8], R48 ;  /* 0x003fd83001007387 */ /* 0x0109e80000100a00 */
[----:B--2---:R2:W-:Y:S04]  /*a7ed0*/  STL.64 [R1+0x3fd0], R46 ;  /* 0x003fd02e01007387 */ /* 0x0045e80000100a00 */
[----:B------:R2:W-:Y:S04]  /*a7ee0*/  STL.64 [R1+0x3fc8], R44 ;  /* 0x003fc82c01007387 */ /* 0x0005e80000100a00 */
[----:B------:R2:W-:Y:S04]  /*a7ef0*/  STL.64 [R1+0x3fc0], R42 ;  /* 0x003fc02a01007387 */ /* 0x0005e80000100a00 */
[----:B------:R2:W-:Y:S04]  /*a7f00*/  STL.64 [R1+0x3fb8], R40 ;  /* 0x003fb82801007387 */ /* 0x0005e80000100a00 */
[----:B---3--:R3:W-:Y:S04]  /*a7f10*/  STL.64 [R1+0x3fb0], R38 ;  /* 0x003fb02601007387 */ /* 0x0087e80000100a00 */
[----:B------:R3:W-:Y:S04]  /*a7f20*/  STL.64 [R1+0x3fa8], R36 ;  /* 0x003fa82401007387 */ /* 0x0007e80000100a00 */
[----:B-1----:R-:W3:Y:S01]  /*a7f30*/  LDL.LU.64 R54, [R1+0x1050] ;  /* 0x0010500001367983 */ /* 0x002ee20000300a00 */
[----:B------:R-:W-:-:S03]  /*a7f40*/  MOV R58, R171 ;  /* 0x000000ab003a7202 */ /* 0x000fc60000000f00 */
[----:B------:R-:W3:Y:S01]  /*a7f50*/  LDL.LU.64 R52, [R1+0x1048] ;  /* 0x0010480001347983 */ /* 0x000ee20000300a00 */
[----:B------:R-:W-:-:S03]  /*a7f60*/  IMAD.MOV.U32 R59, RZ, RZ, R172 ;  /* 0x000000ffff3b7224 */ /* 0x000fc600078e00ac */
[----:B------:R-:W3:Y:S04]  /*a7f70*/  LDL.LU.64 R50, [R1+0x1040] ;  /* 0x0010400001327983 */ /* 0x000ee80000300a00 */
[----:B----4-:R-:W4:Y:S04]  /*a7f80*/  LDL.LU R49, [R1+0x54] ;  /* 0x0000540001317983 */ /* 0x010f280000300800 */
[----:B------:R1:W-:Y:S01]  /*a7f90*/  STL.64 [R1+0xd40], R58 ;  /* 0x000d403a01007387 */ /* 0x0003e20000100a00 */
        /* <DEDUP_REMOVED lines=12> */
[----:B------:R-:W-:-:S04]  /*a8060*/  IADD3 R36, P4, R72, UR17, RZ ;  /* 0x0000001148247c10 */ /* 0x000fc8000ff9e0ff */
[----:B------:R-:W-:Y:S02]  /*a8070*/  IADD3.X R37, R73, UR8, RZ, P4, !PT ;  /* 0x0000000849257c10 */ /* 0x000fe4000a7fe4ff */
[----:B------:R-:W-:-:S04]  /*a8080*/  IADD3 R68, P4, R74, UR17, RZ ;  /* 0x000000114a447c10 */ /* 0x000fc8000ff9e0ff */
[----:B------:R-:W-:Y:S02]  /*a8090*/  IADD3.X R69, R75, UR8, RZ, P4, !PT ;  /* 0x000000084b457c10 */ /* 0x000fe4000a7fe4ff */
[----:B------:R-:W-:Y:S02]  /*a80a0*/  IADD3 R66, P4, R76, UR17, RZ ;  /* 0x000000114c427c10 */ /* 0x000fe4000ff9e0ff */
[----:B------:R-:W-:Y:S02]  /*a80b0*/  MOV R76, R170 ;  /* 0x000000aa004c7202 */ /* 0x000fe40000000f00 */
[----:B------:R-:W-:Y:S01]  /*a80c0*/  IADD3.X R67, R77, UR8, RZ, P4, !PT ;  /* 0x000000084d437c10 */ /* 0x000fe2000a7fe4ff */
[----:B------:R-:W-:Y:S01]  /*a80d0*/  IMAD.MOV.U32 R77, RZ, RZ, R14 ;  /* 0x000000ffff4d7224 */ /* 0x000fe200078e000e */
[----:B------:R-:W-:Y:S01]  /*a80e0*/  MOV R70, R147 ;  /* 0x0000009300467202 */ /* 0x000fe20000000f00 */
[----:B------:R-:W-:Y:S01]  /*a80f0*/  IMAD.MOV.U32 R73, RZ, RZ, R28 ;  /* 0x000000ffff497224 */ /* 0x000fe200078e001c */
[----:B------:R-:W-:-:S02]  /*a8100*/  MOV R28, R146 ;  /* 0x00000092001c7202 */ /* 0x000fc40000000f00 */
[----:B------:R2:W-:Y:S04]  /*a8110*/  STL.64 [R1+0xd38], R76 ;  /* 0x000d384c01007387 */ /* 0x0005e80000100a00 */
[----:B------:R-:W3:Y:S01]  /*a8120*/  LDL.64 R146, [R1+0xd48] ;  /* 0x000d480001927983 */ /* 0x000ee20000100a00 */
        /* <DEDUP_REMOVED lines=8> */
[----:B------:R-:W-:Y:S01]  /*a81b0*/  IADD3.X R63, R53, UR8, RZ, P4, !PT ;  /* 0x00000008353f7c10 */ /* 0x000fe2000a7fe4ff */
[----:B------:R-:W-:Y:S01]  /*a81c0*/  IMAD.MOV.U32 R169, RZ, RZ, R127 ;  /* 0x000000ffffa97224 */ /* 0x000fe200078e007f */
[----:B------:R-:W-:Y:S01]  /*a81d0*/  IADD3 R60, P4, R50, UR17, RZ ;  /* 0x00000011323c7c10 */ /* 0x000fe2000ff9e0ff */
[----:B------:R2:W-:Y:S01]  /*a81e0*/  STL.64 [R1+0xd30], R74 ;  /* 0x000d304a01007387 */ /* 0x0005e20000100a00 */
        /* <DEDUP_REMOVED lines=9> */
[----:B------:R-:W-:Y:S01]  /*a8280*/  IADD3.X R61, R51, UR8, RZ, P4, !PT ;  /* 0x00000008333d7c10 */ /* 0x000fe2000a7fe4ff */
[----:B------:R-:W-:Y:S01]  /*a8290*/  IMAD.MOV.U32 R53, RZ, RZ, R139 ;  /* 0x000000ffff357224 */ /* 0x000fe200078e008b */
[----:B------:R-:W-:Y:S01]  /*a82a0*/  STL.64 [R1+0xd18], R28 ;  /* 0x000d181c01007387 */ /* 0x000fe20000100a00 */
[----:B------:R-:W-:Y:S01]  /*a82b0*/  MOV R52, R251 ;  /* 0x000000fb00347202 */ /* 0x000fe20000000f00 */
[----:B------:R-:W-:Y:S01]  /*a82c0*/  IMAD.MOV.U32 R51, RZ, RZ, R140 ;  /* 0x000000ffff337224 */ /* 0x000fe200078e008c */
[----:B------:R-:W-:Y:S01]  /*a82d0*/  MOV R50, R250 ;  /* 0x000000fa00327202 */ /* 0x000fe20000000f00 */
[----:B------:R-:W-:Y:S01]  /*a82e0*/  STL.64 [R1+0xd10], R168 ;  /* 0x000d10a801007387 */ /* 0x000fe20000100a00 */
[----:B----4-:R-:W-:Y:S01]  /*a82f0*/  MOV R48, R49 ;  /* 0x0000003100307202 */ /* 0x010fe20000000f00 */
[----:B------:R-:W-:-:S02]  /*a8300*/  IMAD.MOV.U32 R49, RZ, RZ, R141 ;  /* 0x000000ffff317224 */ /* 0x000fc400078e008d */
[----:B------:R-:W-:Y:S01]  /*a8310*/  STL.64 [R1+0xd08], R170 ;  /* 0x000d08aa01007387 */ /* 0x000fe20000100a00 */
[----:B------:R-:W-:-:S03]  /*a8320*/  MOV R47, R252 ;  /* 0x000000fc002f7202 */ /* 0x000fc60000000f00 */
[----:B------:R4:W-:Y:S04]  /*a8330*/  STL.64 [R1+0xd00], R56 ;  /* 0x000d003801007387 */ /* 0x0009e80000100a00 */
[----:B------:R4:W-:Y:S04]  /*a8340*/  STL.64 [R1+0xcf8], R54 ;  /* 0x000cf83601007387 */ /* 0x0009e80000100a00 */
[----:B------:R4:W-:Y:S04]  /*a8350*/  STL.64 [R1+0xcf0], R52 ;  /* 0x000cf03401007387 */ /* 0x0009e80000100a00 */
[----:B------:R4:W-:Y:S04]  /*a8360*/  STL.64 [R1+0xce8], R50 ;  /* 0x000ce83201007387 */ /* 0x0009e80000100a00 */
[----:B------:R4:W-:Y:S04]  /*a8370*/  STL.64 [R1+0xce0], R48 ;  /* 0x000ce03001007387 */ /* 0x0009e80000100a00 */
[----:B---3--:R-:W-:Y:S04]  /*a8380*/  LDGSTS.E [R173+0x41300], desc[UR14][R146.64], P0 ;  /* 0x4130000092ad7fae */ /* 0x008fe8000812184e */
[----:B------:R1:W-:Y:S04]  /*a8390*/  LDGSTS.E [R173+0x41380], desc[UR14][R58.64], P3 ;  /* 0x413800003aad7fae */ /* 0x0003e8000992184e */
[----:B------:R-:W-:Y:S04]  /*a83a0*/  LDGSTS.E [R173+0x42200], desc[UR14][R76.64], P1 ;  /* 0x422000004cad7fae */ /* 0x000fe8000892184e */
[----:B------:R-:W-:Y:S01]  /*a83b0*/  LDGSTS.E [R173+0x42280], desc[UR14][R74.64], P2 ;  /* 0x422800004aad7fae */ /* 0x000fe2000912184e */
[----:B-1----:R-:W-:Y:S01]  /*a83c0*/  MOV R58, R249 ;  /* 0x000000f9003a7202 */ /* 0x002fe20000000f00 */
[----:B------:R-:W-:-:S02]  /*a83d0*/  IMAD.MOV.U32 R59, RZ, RZ, R142 ;  /* 0x000000ffff3b7224 */ /* 0x000fc400078e008e */
[----:B------:R-:W-:Y:S04]  /*a83e0*/  LDGSTS.E [R173+0x42300], desc[UR14][R72.64], P0 ;  /* 0x4230000048ad7fae */ /* 0x000fe8000812184e */
[----:B------:R-:W-:Y:S04]  /*a83f0*/  STL.64 [R1+0x1038], R58 ;  /* 0x0010383a01007387 */ /* 0x000fe80000100a00 */
[----:B------:R1:W-:Y:S04]  /*a8400*/  STL.64 [R1+0x1090], R46 ;  /* 0x0010902e01007387 */ /* 0x0003e80000100a00 */
[----:B------:R3:W-:Y:S04]  /*a8410*/  STL.64 [R1+0x1088], R44 ;  /* 0x0010882c01007387 */ /* 0x0007e80000100a00 */
[----:B------:R3:W-:Y:S04]  /*a8420*/  STL.64 [R1+0x1080], R42 ;  /* 0x0010802a01007387 */ /* 0x0007e80000100a00 */
[----:B------:R3:W-:Y:S04]  /*a8430*/  STL.64 [R1+0x1078], R40 ;  /* 0x0010782801007387 */ /* 0x0007e80000100a00 */
[----:B------:R3:W-:Y:S04]  /*a8440*/  STL.64 [R1+0x1070], R38 ;  /* 0x0010702601007387 */ /* 0x0007e80000100a00 */
[----:B------:R3:W-:Y:S04]  /*a8450*/  STL.64 [R1+0x1068], R36 ;  /* 0x0010682401007387 */ /* 0x0007e80000100a00 */
[----:B------:R3:W-:Y:S04]  /*a8460*/  STL.64 [R1+0x1060], R68 ;  /* 0x0010604401007387 */ /* 0x0007e80000100a00 */
[----:B------:R3:W-:Y:S04]  /*a8470*/  STL.64 [R1+0x1058], R66 ;  /* 0x0010584201007387 */ /* 0x0007e80000100a00 */
[----:B--2---:R-:W5:Y:S04]  /*a8480*/  LDL.LU.64 R76, [R1+0x4048] ;  /* 0x00404800014c7983 */ /* 0x004f680000300a00 */
[----:B------:R2:W-:Y:S04]  /*a8490*/  STL.64 [R1+0x1050], R64 ;  /* 0x0010504001007387 */ /* 0x0005e80000100a00 */
[----:B------:R-:W5:Y:S04]  /*a84a0*/  LDL.LU.64 R74, [R1+0x4040] ;  /* 0x00404000014a7983 */ /* 0x000f680000300a00 */
[----:B------:R-:W-:Y:S04]  /*a84b0*/  LDGSTS.E [R173+0x42380], desc[UR14][R70.64], P3 ;  /* 0x4238000046ad7fae */ /* 0x000fe8000992184e */
[----:B------:R2:W-:Y:S04]  /*a84c0*/  STL.64 [R1+0x1048], R62 ;  /* 0x0010483e01007387 */ /* 0x0005e80000100a00 */
[----:B------:R-:W-:Y:S04]  /*a84d0*/  LDGSTS.E [R173+0x43200], desc[UR14][R28.64], P1 ;  /* 0x432000001cad7fae */ /* 0x000fe8000892184e */
[----:B------:R-:W5:Y:S04]  /*a84e0*/  LDL.LU.64 R72, [R1+0x4038] ;  /* 0x0040380001487983 */ /* 0x000f680000300a00 */
[----:B------:R-:W-:Y:S04]  /*a84f0*/  LDGSTS.E [R173+0x43280], desc[UR14][R168.64], P2 ;  /* 0x43280000a8ad7fae */ /* 0x000fe8000912184e */
[----:B------:R2:W-:Y:S04]  /*a8500*/  STL.64 [R1+0x1040], R60 ;  /* 0x0010403c01007387 */ /* 0x0005e80000100a00 */
[----:B------:R-:W-:Y:S04]  /*a8510*/  LDGSTS.E [R173+0x43300], desc[UR14][R170.64], P0 ;  /* 0x43300000aaad7fae */ /* 0x000fe8000812184e */
[----:B------:R-:W5:Y:S04]  /*a8520*/  LDL.LU.64 R70, [R1+0x4030] ;  /* 0x0040300001467983 */ /* 0x000f680000300a00 */
[----:B------:R-:W-:Y:S04]  /*a8530*/  LDGSTS.E [R173+0x43380], desc[UR14][R56.64], P3 ;  /* 0x4338000038ad7fae */ /* 0x000fe8000992184e */
[----:B------:R-:W-:Y:S04]  /*a8540*/  LDGSTS.E [R173+0x44200], desc[UR14][R54.64], P1 ;  /* 0x4420000036ad7fae */ /* 0x000fe8000892184e */
[----:B------:R-:W-:Y:S04]  /*a8550*/  LDGSTS.E [R173+0x44280], desc[UR14][R52.64], P2 ;  /* 0x4428000034ad7fae */ /* 0x000fe8000912184e */
[----:B----4-:R-:W4:Y:S04]  /*a8560*/  LDL.LU.64 R56, [R1+0x1030] ;  /* 0x0010300001387983 */ /* 0x010f280000300a00 */
[----:B------:R-:W2:Y:S04]  /*a8570*/  LDL.LU.64 R54, [R1+0x1028] ;  /* 0x0010280001367983 */ /* 0x000ea80000300a00 */
[----:B------:R-:W2:Y:S04]  /*a8580*/  LDL.LU.64 R28, [R1+0x1020] ;  /* 0x00102000011c7983 */ /* 0x000ea80000300a00 */
[----:B------:R-:W2:Y:S04]  /*a8590*/  LDL.LU.64 R52, [R1+0x1018] ;  /* 0x0010180001347983 */ /* 0x000ea80000300a00 */
[----:B------:R-:W-:Y:S04]  /*a85a0*/  LDGSTS.E [R173+0x44300], desc[UR14][R50.64], P0 ;  /* 0x4430000032ad7fae */ /* 0x000fe8000812184e */
[----:B------:R-:W-:Y:S04]  /*a85b0*/  LDGSTS.E [R173+0x44380], desc[UR14][R48.64], P3 ;  /* 0x4438000030ad7fae */ /* 0x000fe8000992184e */
[----:B------:R-:W-:Y:S04]  /*a85c0*/  LDGSTS.E [R173+0x45200], desc[UR14][R46.64], P1 ;  /* 0x452000002ead7fae */ /* 0x000fe8000892184e */
[----:B------:R-:W2:Y:S04]  /*a85d0*/  LDL.LU.64 R50, [R1+0x1010] ;  /* 0x0010100001327983 */ /* 0x000ea80000300a00 */
[----:B------:R-:W2:Y:S04]  /*a85e0*/  LDL.LU.64 R48, [R1+0x1008] ;  /* 0x0010080001307983 */ /* 0x000ea80000300a00 */
[----:B-1----:R-:W2:Y:S04]  /*a85f0*/  LDL.LU.64 R46, [R1+0x1000] ;  /* 0x00100000012e7983 */ /* 0x002ea80000300a00 */
[----:B------:R-:W-:Y:S04]  /*a8600*/  LDGSTS.E [R173+0x45280], desc[UR14][R44.64], P2 ;  /* 0x452800002cad7fae */ /* 0x000fe8000912184e */
[----:B------:R-:W-:Y:S04]  /*a8610*/  LDGSTS.E [R173+0x45300], desc[UR14][R42.64], P0 ;  /* 0x453000002aad7fae */ /* 0x000fe8000812184e */
[----:B------:R-:W-:Y:S04]  /*a8620*/  LDGSTS.E [R173+0x45380], desc[UR14][R40.64], P3 ;  /* 0x4538000028ad7fae */ /* 0x000fe8000992184e */
[----:B---3--:R-:W3:Y:S04]  /*a8630*/  LDL.LU.64 R44, [R1+0xff8] ;  /* 0x000ff800012c7983 */ /* 0x008ee80000300a00 */
[----:B------:R-:W3:Y:S04]  /*a8640*/  LDL.LU.64 R42, [R1+0xff0] ;  /* 0x000ff000012a7983 */ /* 0x000ee80000300a00 */
[----:B------:R-:W3:Y:S04]  /*a8650*/  LDL.LU.64 R40, [R1+0xfe8] ;  /* 0x000fe80001287983 */ /* 0x000ee80000300a00 */
[----:B------:R-:W-:Y:S04]  /*a8660*/  LDGSTS.E [R173+0x46200], desc[UR14][R38.64], P1 ;  /* 0x4620000026ad7fae */ /* 0x000fe8000892184e */
[----:B------:R-:W-:Y:S04]  /*a8670*/  LDGSTS.E [R173+0x46280], desc[UR14][R36.64], P2 ;  /* 0x4628000024ad7fae */ /* 0x000fe8000912184e */
[----:B------:R1:W-:Y:S04]  /*a8680*/  LDGSTS.E [R173+0x46300], desc[UR14][R68.64], P0 ;  /* 0x4630000044ad7fae */ /* 0x0003e8000812184e */
[----:B------:R-:W3:Y:S04]  /*a8690*/  LDL.LU.64 R38, [R1+0xfe0] ;  /* 0x000fe00001267983 */ /* 0x000ee80000300a00 */
[----:B------:R-:W3:Y:S04]  /*a86a0*/  LDL.LU.64 R36, [R1+0xfd8] ;  /* 0x000fd80001247983 */ /* 0x000ee80000300a00 */
[----:B------:R2:W-:Y:S01]  /*a86b0*/  LDGSTS.E [R173+0x46380], desc[UR14][R66.64], P3 ;  /* 0x4638000042ad7fae */ /* 0x0005e2000992184e */
[----:B----4-:R-:W-:Y:S01]  /*a86c0*/  IADD3 R174, P4, R56, UR17, RZ ;  /* 0x0000001138ae7c10 */ /* 0x010fe2000ff9e0ff */
[----:B-1----:R-:W-:Y:S01]  /*a86d0*/  IMAD.MOV.U32 R69, RZ, RZ, R187 ;  /* 0x000000ffff457224 */ /* 0x002fe200078e00bb */
[----:B------:R-:W-:Y:S01]  /*a86e0*/  MOV R68, R185 ;  /* 0x000000b900447202 */ /* 0x000fe20000000f00 */
[----:B------:R1:W-:Y:S01]  /*a86f0*/  LDGSTS.E [R173+0x47200], desc[UR14][R64.64], P1 ;  /* 0x4720000040ad7fae */ /* 0x0003e2000892184e */
[----:B------:R-:W-:-:S02]  /*a8700*/  IADD3.X R27, R57, UR8, RZ, P4, !PT ;  /* 0x00000008391b7c10 */ /* 0x000fc4000a7fe4ff */
[----:B--2---:R-:W-:Y:S01]  /*a8710*/  IADD3 R172, P4, R54, UR17, RZ ;  /* 0x0000001136ac7c10 */ /* 0x004fe2000ff9e0ff */
[----:B------:R-:W-:Y:S01]  /*a8720*/  IMAD.MOV.U32 R67, RZ, RZ, R2 ;  /* 0x000000ffff437224 */ /* 0x000fe200078e0002 */
[----:B------:R-:W-:Y:S01]  /*a8730*/  MOV R66, R184 ;  /* 0x000000b800427202 */ /* 0x000fe20000000f00 */
[----:B------:R2:W-:Y:S01]  /*a8740*/  LDGSTS.E [R173+0x47280], desc[UR14][R62.64], P2 ;  /* 0x472800003ead7fae */ /* 0x0005e2000912184e */
[----:B------:R-:W-:Y:S02]  /*a8750*/  IADD3.X R14, R55, UR8, RZ, P4, !PT ;  /* 0x00000008370e7c10 */ /* 0x000fe4000a7fe4ff */
[----:B------:R-:W-:Y:S01]  /*a8760*/  IADD3 R171, P4, R28, UR17, RZ ;  /* 0x000000111cab7c10 */ /* 0x000fe2000ff9e0ff */
[----:B------:R4:W-:Y:S03]  /*a8770*/  LDGSTS.E [R173+0x47300], desc[UR14][R60.64], P0 ;  /* 0x473000003cad7fae */ /* 0x0009e6000812184e */
[----:B------:R-:W-:Y:S01]  /*a8780*/  IADD3.X R28, R29, UR8, RZ, P4, !PT ;  /* 0x000000081d1c7c10 */ /* 0x000fe2000a7fe4ff */
[----:B-1----:R-:W-:Y:S01]  /*a8790*/  IMAD.MOV.U32 R65, RZ, RZ, R3 ;  /* 0x000000ffff417224 */ /* 0x002fe200078e0003 */
[----:B------:R-:W-:Y:S01]  /*a87a0*/  IADD3 R170, P4, R52, UR17, RZ ;  /* 0x0000001134aa7c10 */ /* 0x000fe2000ff9e0ff */
[----:B------:R1:W-:Y:S03]  /*a87b0*/  LDGSTS.E [R173+0x47380], desc[UR14][R58.64], P3 ;  /* 0x473800003aad7fae */ /* 0x0003e6000992184e */
[----:B------:R-:W-:-:S02]  /*a87c0*/  IADD3.X R29, R53, UR8, RZ, P4, !PT ;  /* 0x00000008351d7c10 */ /* 0x000fc4000a7fe4ff */
        /* <DEDUP_REMOVED lines=10> */
[----:B------:R-:W-:Y:S02]  /*a8870*/  IADD3 R144, P4, R40, UR17, RZ ;  /* 0x0000001128907c10 */ /* 0x000fe4000ff9e0ff */
[----:B------:R-:W3:Y:S02]  /*a8880*/  LDL.LU R40, [R1+0x58] ;  /* 0x0000580001287983 */ /* 0x000ee40000300800 */
[----:B------:R-:W-:Y:S02]  /*a8890*/  IADD3.X R139, R41, UR8, RZ, P4, !PT ;  /* 0x00000008298b7c10 */ /* 0x000fe4000a7fe4ff */
        /* <DEDUP_REMOVED lines=8> */
[----:B--2---:R-:W-:Y:S01]  /*a8920*/  IMAD.MOV.U32 R63, RZ, RZ, R4 ;  /* 0x000000ffff3f7224 */ /* 0x004fe200078e0004 */
[----:B------:R-:W-:Y:S01]  /*a8930*/  MOV R62, R182 ;  /* 0x000000b6003e7202 */ /* 0x000fe20000000f00 */
[----:B----4-:R-:W-:Y:S01]  /*a8940*/  IMAD.MOV.U32 R61, RZ, RZ, R5 ;  /* 0x000000ffff3d7224 */ /* 0x010fe200078e0005 */
[----:B------:R-:W-:Y:S01]  /*a8950*/  MOV R60, R181 ;  /* 0x000000b5003c7202 */ /* 0x000fe20000000f00 */
[----:B------:R2:W-:Y:S01]  /*a8960*/  STL.64 [R1+0xc40], R68 ;  /* 0x000c404401007387 */ /* 0x0005e20000100a00 */
[----:B-1----:R-:W-:Y:S01]  /*a8970*/  MOV R58, R180 ;  /* 0x000000b4003a7202 */ /* 0x002fe20000000f00 */
        /* <DEDUP_REMOVED lines=16> */
[----:B------:R-:W-:-:S02]  /*a8a80*/  IMAD.MOV.U32 R2, RZ, RZ, R243 ;  /* 0x000000ffff027224 */ /* 0x000fc400078e00f3 */
[----:B------:R4:W-:Y:S01]  /*a8a90*/  STL.64 [R1+0xc70], R58 ;  /* 0x000c703a01007387 */ /* 0x0009e20000100a00 */
[----:B------:R-:W-:Y:S01]  /*a8aa0*/  MOV R3, R34 ;  /* 0x0000002200037202 */ /* 0x000fe20000000f00 */
[----:B------:R-:W-:Y:S02]  /*a8ab0*/  VIADD R173, R186, UR12 ;  /* 0x0000000cbaad7c36 */ /* 0x000fe40008000000 */
[----:B------:R4:W-:Y:S01]  /*a8ac0*/  STL.64 [R1+0xc68], R56 ;  /* 0x000c683801007387 */ /* 0x0009e20000100a00 */
[----:B------:R-:W-:Y:S01]  /*a8ad0*/  IMAD.MOV.U32 R184, RZ, RZ, R242 ;  /* 0x000000ffffb87224 */ /* 0x000fe200078e00f2 */
[----:B------:R-:W-:Y:S02]  /*a8ae0*/  MOV R185, R131 ;  /* 0x0000008300b97202 */ /* 0x000fe40000000f00 */
[----:B------:R4:W-:Y:S01]  /*a8af0*/  STL.64 [R1+0xc60], R54 ;  /* 0x000c603601007387 */ /* 0x0009e20000100a00 */
[----:B------:R-:W-:Y:S01]  /*a8b00*/  IMAD.MOV.U32 R186, RZ, RZ, R241 ;  /* 0x000000ffffba7224 */ /* 0x000fe200078e00f1 */
[----:B------:R-:W-:-:S02]  /*a8b10*/  MOV R187, R132 ;  /* 0x0000008400bb7202 */ /* 0x000fc40000000f00 */
[----:B------:R4:W-:Y:S01]  /*a8b20*/  STL.64 [R1+0xc98], R52 ;  /* 0x000c983401007387 */ /* 0x0009e20000100a00 */
[----:B------:R-:W-:Y:S01]  /*a8b30*/  IMAD.MOV.U32 R46, RZ, RZ, R240 ;  /* 0x000000ffff2e7224 */ /* 0x000fe200078e00f0 */
[----:B------:R-:W-:Y:S02]  /*a8b40*/  MOV R47, R133 ;  /* 0x00000085002f7202 */ /* 0x000fe40000000f00 */
[----:B------:R4:W-:Y:S01]  /*a8b50*/  STL.64 [R1+0xc90], R50 ;  /* 0x000c903201007387 */ /* 0x0009e20000100a00 */
[----:B------:R-:W-:-:S03]  /*a8b60*/  IADD3 R143, P4, R38, UR17, RZ ;  /* 0x00000011268f7c10 */ /* 0x000fc6000ff9e0ff */
[----:B------:R-:W-:Y:S04]  /*a8b70*/  STL.64 [R1+0xc88], R4 ;  /* 0x000c880401007387 */ /* 0x000fe80000100a00 */
[----:B------:R-:W-:Y:S01]  /*a8b80*/  STL.64 [R1+0xc80], R248 ;  /* 0x000c80f801007387 */ /* 0x000fe20000100a00 */
[----:B------:R-:W-:-:S03]  /*a8b90*/  IADD3.X R140, R39, UR8, RZ, P4, !PT ;  /* 0x00000008278c7c10 */ /* 0x000fc6000a7fe4ff */
[----:B------:R4:W-:Y:S01]  /*a8ba0*/  STL.64 [R1+0xcb8], R2 ;  /* 0x000cb80201007387 */ /* 0x0009e20000100a00 */
[----:B------:R-:W-:-:S03]  /*a8bb0*/  IMAD.MOV.U32 R175, RZ, RZ, R27 ;  /* 0x000000ffffaf7224 */ /* 0x000fc600078e001b */
[----:B------:R-:W-:Y:S01]  /*a8bc0*/  STL.64 [R1+0xcb0], R184 ;  /* 0x000cb0b801007387 */ /* 0x000fe20000100a00 */
[----:B------:R-:W-:Y:S01]  /*a8bd0*/  IADD3 R142, P4, R36, UR17, RZ ;  /* 0x00000011248e7c10 */ /* 0x000fe2000ff9e0ff */
[----:B------:R-:W-:Y:S02]  /*a8be0*/  IMAD.MOV.U32 R17, RZ, RZ, R14 ;  /* 0x000000ffff117224 */ /* 0x000fe400078e000e */
[----:B------:R-:W-:Y:S01]  /*a8bf0*/  STL.64 [R1+0xca8], R186 ;  /* 0x000ca8ba01007387 */ /* 0x000fe20000100a00 */
[----:B------:R-:W-:-:S03]  /*a8c00*/  MOV R16, R172 ;  /* 0x000000ac00107202 */ /* 0x000fc60000000f00 */
[----:B------:R4:W-:Y:S01]  /*a8c10*/  STL.64 [R1+0xca0], R46 ;  /* 0x000ca02e01007387 */ /* 0x0009e20000100a00 */
[----:B------:R-:W-:Y:S01]  /*a8c20*/  MOV R32, R170 ;  /* 0x000000aa00207202 */ /* 0x000fe20000000f00 */
[----:B------:R-:W-:Y:S01]  /*a8c30*/  IMAD.MOV.U32 R33, RZ, RZ, R29 ;  /* 0x000000ffff217224 */ /* 0x000fe200078e001d */
[----:B------:R-:W-:Y:S01]  /*a8c40*/  MOV R38, R169 ;  /* 0x000000a900267202 */ /* 0x000fe20000000f00 */
[----:B------:R-:W-:Y:S01]  /*a8c50*/  IMAD.MOV.U32 R39, RZ, RZ, R30 ;  /* 0x000000ffff277224 */ /* 0x000fe200078e001e */
        /* <DEDUP_REMOVED lines=29> */
[----:B---3--:R-:W-:Y:S01]  /*a8e30*/  MOV R251, R40 ;  /* 0x0000002800fb7202 */ /* 0x008fe20000000f00 */
[----:B------:R-:W-:Y:S01]  /*a8e40*/  IMAD.MOV.U32 R250, RZ, RZ, R41 ;  /* 0x000000fffffa7224 */ /* 0x000fe200078e0029 */
[----:B------:R-:W-:-:S02]  /*a8e50*/  LOP3.LUT R45, R45, R44, RZ, 0x3c, !PT ;  /* 0x0000002c2d2d7212 */ /* 0x000fc400078e3cff */
[----:B------:R-:W-:Y:S01]  /*a8e60*/  MOV R183, R42 ;  /* 0x0000002a00b77202 */ /* 0x000fe20000000f00 */
[----:B------:R-:W-:Y:S01]  /*a8e70*/  IMAD.MOV.U32 R182, RZ, RZ, R43 ;  /* 0x000000ffffb67224 */ /* 0x000fe200078e002b */
[C---:B------:R-:W-:Y:S01]  /*a8e80*/  LOP3.LUT R44, R45.reuse, R44, RZ, 0x3c, !PT ;  /* 0x0000002c2d2c7212 */ /* 0x040fe200078e3cff */
[----:B------:R-:W-:Y:S01]  /*a8e90*/  IMAD.MOV.U32 R41, RZ, RZ, R28 ;  /* 0x000000ffff297224 */ /* 0x000fe200078e001c */
[----:B------:R-:W-:Y:S01]  /*a8ea0*/  MOV R40, R171 ;  /* 0x000000ab00287202 */ /* 0x000fe20000000f00 */
[----:B------:R-:W-:Y:S01]  /*a8eb0*/  LDGSTS.E [R173+0x44400], desc[UR14][R250.64], P1 ;  /* 0x44400000faad7fae */ /* 0x000fe2000892184e */
[----:B------:R-:W-:Y:S02]  /*a8ec0*/  LOP3.LUT R45, R45, R44, RZ, 0x3c, !PT ;  /* 0x0000002c2d2d7212 */ /* 0x000fe400078e3cff */
[----:B------:R-:W-:Y:S01]  /*a8ed0*/  MOV R43, R48 ;  /* 0x00000030002b7202 */ /* 0x000fe20000000f00 */
[----:B------:R-:W-:Y:S01]  /*a8ee0*/  IMAD.MOV.U32 R42, RZ, RZ, R49 ;  /* 0x000000ffff2a7224 */ /* 0x000fe200078e0031 */
[----:B------:R-:W-:Y:S04]  /*a8ef0*/  STL.64 [R1+0xcd8], R250 ;  /* 0x000cd8fa01007387 */ /* 0x000fe80000100a00 */
[----:B------:R3:W-:Y:S04]  /*a8f00*/  STL.64 [R1+0xcd0], R44 ;  /* 0x000cd02c01007387 */ /* 0x0007e80000100a00 */
[----:B------:R-:W-:Y:S04]  /*a8f10*/  STL.64 [R1+0xcc8], R182 ;  /* 0x000cc8b601007387 */ /* 0x000fe80000100a00 */
[----:B------:R3:W-:Y:S04]  /*a8f20*/  STL.64 [R1+0xcc0], R42 ;  /* 0x000cc02a01007387 */ /* 0x0007e80000100a00 */
[----:B------:R-:W-:Y:S04]  /*a8f30*/  STL.64 [R1+0x1030], R174 ;  /* 0x001030ae01007387 */ /* 0x000fe80000100a00 */
[----:B------:R3:W-:Y:S04]  /*a8f40*/  STL.64 [R1+0x1028], R16 ;  /* 0x0010281001007387 */ /* 0x0007e80000100a00 */
[----:B------:R3:W-:Y:S04]  /*a8f50*/  STL.64 [R1+0x1020], R40 ;  /* 0x0010202801007387 */ /* 0x0007e80000100a00 */
[----:B------:R3:W-:Y:S04]  /*a8f60*/  STL.64 [R1+0x1018], R32 ;  /* 0x0010182001007387 */ /* 0x0007e80000100a00 */
[----:B------:R3:W-:Y:S04]  /*a8f70*/  STL.64 [R1+0x1010], R38 ;  /* 0x0010102601007387 */ /* 0x0007e80000100a00 */
[----:B------:R-:W-:Y:S01]  /*a8f80*/  STL.64 [R1+0x1008], R180 ;  /* 0x001008b401007387 */ /* 0x000fe20000100a00 */
[----:B------:R-:W-:-:S03]  /*a8f90*/  MOV R48, R142 ;  /* 0x0000008e00307202 */ /* 0x000fc60000000f00 */
[----:B------:R3:W-:Y:S01]  /*a8fa0*/  STL.64 [R1+0x1000], R36 ;  /* 0x0010002401007387 */ /* 0x0007e20000100a00 */
[----:B------:R-:W-:-:S03]  /*a8fb0*/  IMAD.MOV.U32 R49, RZ, RZ, R141 ;  /* 0x000000ffff317224 */ /* 0x000fc600078e008d */
[----:B------:R-:W-:Y:S04]  /*a8fc0*/  STL.64 [R1+0xff8], R178 ;  /* 0x000ff8b201007387 */ /* 0x000fe80000100a00 */
[----:B------:R-:W-:Y:S04]  /*a8fd0*/  STL.64 [R1+0xff0], R130 ;  /* 0x000ff08201007387 */ /* 0x000fe80000100a00 */
[----:B--2---:R-:W5:Y:S04]  /*a8fe0*/  LDL.LU.64 R68, [R1+0x4028] ;  /* 0x0040280001447983 */ /* 0x004f680000300a00 */
[----:B------:R-:W-:Y:S04]  /*a8ff0*/  STL.64 [R1+0xfe8], R176 ;  /* 0x000fe8b001007387 */ /* 0x000fe80000100a00 */
[----:B-1----:R-:W5:Y:S04]  /*a9000*/  LDL.LU.64 R66, [R1+0x4020] ;  /* 0x0040200001427983 */ /* 0x002f680000300a00 */
[----:B------:R-:W-:Y:S04]  /*a9010*/  STL.64 [R1+0xfe0], R132 ;  /* 0x000fe08401007387 */ /* 0x000fe80000100a00 */
[----:B----4-:R-:W5:Y:S04]  /*a9020*/  LDL.LU.64 R64, [R1+0x4018] ;  /* 0x0040180001407983 */ /* 0x010f680000300a00 */
        /* <DEDUP_REMOVED lines=8> */
[----:B------:R-:W2:Y:S04]  /*a90b0*/  LDL.LU.64 R2, [R1+0xfd0] ;  /* 0x000fd00001027983 */ /* 0x000ea80000300a00 */
[----:B------:R-:W4:Y:S04]  /*a90c0*/  LDL.LU.64 R46, [R1+0xf80] ;  /* 0x000f8000012e7983 */ /* 0x000f280000300a00 */
[----:B------:R-:W4:Y:S04]  /*a90d0*/  LDL.LU.64 R4, [R1+0xf78] ;  /* 0x000f780001047983 */ /* 0x000f280000300a00 */
[----:B------:R-:W-:Y:S04]  /*a90e0*/  LDGSTS.E [R173+0x44480], desc[UR14][R44.64], P2 ;  /* 0x444800002cad7fae */ /* 0x000fe8000912184e */
[----:B------:R-:W-:Y:S04]  /*a90f0*/  LDGSTS.E [R173+0x44500], desc[UR14][R182.64], P0 ;  /* 0x44500000b6ad7fae */ /* 0x000fe8000812184e */
[----:B------:R-:W-:Y:S04]  /*a9100*/  LDGSTS.E [R173+0x44580], desc[UR14][R42.64], P3 ;  /* 0x445800002aad7fae */ /* 0x000fe8000992184e */
[----:B---3--:R-:W3:Y:S04]  /*a9110*/  LDL.LU.64 R44, [R1+0xf70] ;  /* 0x000f7000012c7983 */ /* 0x008ee80000300a00 */
[----:B------:R-:W3:Y:S04]  /*a9120*/  LDL.LU.64 R14, [R1+0xf68] ;  /* 0x000f6800010e7983 */ /* 0x000ee80000300a00 */
[----:B------:R-:W3:Y:S04]  /*a9130*/  LDL.LU.64 R42, [R1+0xf28] ;  /* 0x000f2800012a7983 */ /* 0x000ee80000300a00 */
[----:B------:R-:W3:Y:S04]  /*a9140*/  LDL.LU.64 R30, [R1+0xf60] ;  /* 0x000f6000011e7983 */ /* 0x000ee80000300a00 */
[----:B------:R-:W-:Y:S04]  /*a9150*/  LDGSTS.E [R173+0x45400], desc[UR14][R174.64], P1 ;  /* 0x45400000aead7fae */ /* 0x000fe8000892184e */
[----:B------:R-:W-:Y:S04]  /*a9160*/  LDGSTS.E [R173+0x45480], desc[UR14][R16.64], P2 ;  /* 0x4548000010ad7fae */ /* 0x000fe8000912184e */
[----:B------:R-:W-:Y:S04]  /*a9170*/  LDGSTS.E [R173+0x45500], desc[UR14][R40.64], P0 ;  /* 0x4550000028ad7fae */ /* 0x000fe8000812184e */
[----:B------:R-:W-:Y:S04]  /*a9180*/  LDGSTS.E [R173+0x45580], desc[UR14][R32.64], P3 ;  /* 0x4558000020ad7fae */ /* 0x000fe8000992184e */
[----:B------:R-:W3:Y:S04]  /*a9190*/  LDL.LU.64 R16, [R1+0xf58] ;  /* 0x000f580001107983 */ /* 0x000ee80000300a00 */
[----:B------:R-:W3:Y:S04]  /*a91a0*/  LDL.LU.64 R40, [R1+0xf50] ;  /* 0x000f500001287983 */ /* 0x000ee80000300a00 */
[----:B------:R-:W3:Y:S04]  /*a91b0*/  LDL.LU.64 R32, [R1+0xf48] ;  /* 0x000f480001207983 */ /* 0x000ee80000300a00 */
        /* <DEDUP_REMOVED lines=9> */
[----:B------:R-:W-:Y:S04]  /*a9250*/  LDGSTS.E [R173+0x47500], desc[UR14][R132.64], P0 ;  /* 0x4750000084ad7fae */ /* 0x000fe8000812184e */
[----:B------:R1:W-:Y:S02]  /*a9260*/  LDGSTS.E [R173+0x47580], desc[UR14][R48.64], P3 ;  /* 0x4758000030ad7fae */ /* 0x0003e4000992184e */
[----:B-1----:R-:W-:Y:S01]  /*a9270*/  IMAD.MOV.U32 R48, RZ, RZ, R208 ;  /* 0x000000ffff307224 */ /* 0x002fe200078e00d0 */
[----:B------:R-:W-:-:S05]  /*a9280*/  MOV R49, R210 ;  /* 0x000000d200317202 */ /* 0x000fca0000000f00 */
[----:B------:R1:W-:Y:S01]  /*a9290*/  STL.64 [R1+0xba0], R48 ;  /* 0x000ba03001007387 */ /* 0x0003e20000100a00 */
[----:B------:R-:W-:Y:S02]  /*a92a0*/  MOV R210, R200 ;  /* 0x000000c800d27202 */ /* 0x000fe40000000f00 */
[----:B------:R-:W-:Y:S01]  /*a92b0*/  IADD3 R141, R209, UR12, RZ ;  /* 0x0000000cd18d7c10 */ /* 0x000fe2000fffe0ff */
        /* <DEDUP_REMOVED lines=10> */
[----:B------:R-:W-:Y:S01]  /*a9360*/  LDGSTS.E [R141+0x40600], desc[UR14][R48.64], P1 ;  /* 0x40600000308d7fae */ /* 0x000fe2000892184e */
[----:B--2---:R-:W-:-:S04]  /*a9370*/  IADD3 R140, P4, R2, UR17, RZ ;  /* 0x00000011028c7c10 */ /* 0x004fc8000ff9e0ff */
[----:B------:R-:W-:Y:S02]  /*a9380*/  IADD3.X R3, R3, UR8, RZ, P4, !PT ;  /* 0x0000000803037c10 */ /* 0x000fe4000a7fe4ff */
[----:B----4-:R-:W-:-:S04]  /*a9390*/  IADD3 R139, P4, R46, UR17, RZ ;  /* 0x000000112e8b7c10 */ /* 0x010fc8000ff9e0ff */
        /* <DEDUP_REMOVED lines=22> */
[----:B------:R-:W-:Y:S01]  /*a9500*/  IADD3.X R28, R29, UR8, RZ, P4, !PT ;  /* 0x000000081d1c7c10 */ /* 0x000fe2000a7fe4ff */
[----:B------:R-:W-:Y:S01]  /*a9510*/  IMAD.MOV.U32 R44, RZ, RZ, R206 ;  /* 0x000000ffff2c7224 */ /* 0x000fe200078e00ce */
[----:B------:R-:W-:Y:S01]  /*a9520*/  IADD3 R31, P4, R36, UR17, RZ ;  /* 0x00000011241f7c10 */ /* 0x000fe2000ff9e0ff */
[----:B------:R-:W-:Y:S01]  /*a9530*/  IMAD.MOV.U32 R42, RZ, RZ, R205 ;  /* 0x000000ffff2a7224 */ /* 0x000fe200078e00cd */
[----:B------:R-:W-:Y:S01]  /*a9540*/  MOV R45, R7 ;  /* 0x00000007002d7202 */ /* 0x000fe20000000f00 */
[----:B------:R-:W-:Y:S01]  /*a9550*/  IMAD.MOV.U32 R40, RZ, RZ, R204 ;  /* 0x000000ffff287224 */ /* 0x000fe200078e00cc */
        /* <DEDUP_REMOVED lines=24> */
[----:B------:R-:W-:Y:S02]  /*a96e0*/  IMAD.MOV.U32 R7, RZ, RZ, R134 ;  /* 0x000000ffff077224 */ /* 0x000fe400078e0086 */
        /* <DEDUP_REMOVED lines=10> */
[----:B------:R4:W-:Y:S01]  /*a9790*/  STL.64 [R1+0xc18], R6 ;  /* 0x000c180601007387 */ /* 0x0009e20000100a00 */
[----:B------:R-:W-:Y:S01]  /*a97a0*/  MOV R182, R133 ;  /* 0x0000008500b67202 */ /* 0x000fe20000000f00 */
[----:B------:R-:W-:Y:S02]  /*a97b0*/  IMAD.MOV.U32 R183, RZ, RZ, R4 ;  /* 0x000000ffffb77224 */ /* 0x000fe400078e0004 */
[----:B------:R-:W-:Y:S01]  /*a97c0*/  STL.64 [R1+0xc10], R208 ;  /* 0x000c10d001007387 */ /* 0x000fe20000100a00 */
[----:B------:R-:W-:Y:S01]  /*a97d0*/  MOV R180, R132 ;  /* 0x0000008400b47202 */ /* 0x000fe20000000f00 */
[----:B------:R-:W-:-:S02]  /*a97e0*/  IMAD.MOV.U32 R181, RZ, RZ, R5 ;  /* 0x000000ffffb57224 */ /* 0x000fc400078e0005 */
        /* <DEDUP_REMOVED lines=15> */
[----:B------:R4:W-:Y:S01]  /*a98e0*/  STL.64 [R1+0xf80], R184 ;  /* 0x000f80b801007387 */ /* 0x0009e20000100a00 */
[----:B------:R-:W-:Y:S01]  /*a98f0*/  MOV R170, R34 ;  /* 0x0000002200aa7202 */ /* 0x000fe20000000f00 */
[----:B------:R-:W-:-:S02]  /*a9900*/  IMAD.MOV.U32 R171, RZ, RZ, R18 ;  /* 0x000000ffffab7224 */ /* 0x000fc400078e0012 */
[----:B------:R4:W-:Y:S01]  /*a9910*/  STL.64 [R1+0xf78], R182 ;  /* 0x000f78b601007387 */ /* 0x0009e20000100a00 */
[----:B------:R-:W-:-:S03]  /*a9920*/  MOV R168, R33 ;  /* 0x0000002100a87202 */ /* 0x000fc60000000f00 */
[----:B------:R4:W-:Y:S01]  /*a9930*/  STL.64 [R1+0xf70], R180 ;  /* 0x000f70b401007387 */ /* 0x0009e20000100a00 */
[----:B------:R-:W-:-:S03]  /*a9940*/  IMAD.MOV.U32 R169, RZ, RZ, R27 ;  /* 0x000000ffffa97224 */ /* 0x000fc600078e001b */
[----:B------:R4:W-:Y:S01]  /*a9950*/  STL.64 [R1+0xf68], R178 ;  /* 0x000f68b201007387 */ /* 0x0009e20000100a00 */
[----:B------:R-:W-:-:S03]  /*a9960*/  MOV R146, R32 ;  /* 0x0000002000927202 */ /* 0x000fc60000000f00 */
[----:B------:R-:W-:Y:S01]  /*a9970*/  STL.64 [R1+0xf28], R142 ;  /* 0x000f288e01007387 */ /* 0x000fe20000100a00 */
[----:B------:R-:W-:-:S03]  /*a9980*/  IMAD.MOV.U32 R147, RZ, RZ, R28 ;  /* 0x000000ffff937224 */ /* 0x000fc600078e001c */
[----:B------:R4:W-:Y:S01]  /*a9990*/  STL.64 [R1+0xf60], R176 ;  /* 0x000f60b001007387 */ /* 0x0009e20000100a00 */
[----:B------:R-:W-:-:S03]  /*a99a0*/  MOV R144, R31 ;  /* 0x0000001f00907202 */ /* 0x000fc60000000f00 */
[----:B------:R4:W-:Y:S01]  /*a99b0*/  STL.64 [R1+0xf58], R174 ;  /* 0x000f58ae01007387 */ /* 0x0009e20000100a00 */
[----:B------:R-:W-:-:S03]  /*a99c0*/  IMAD.MOV.U32 R145, RZ, RZ, R29 ;  /* 0x000000ffff917224 */ /* 0x000fc600078e001d */
[----:B------:R4:W-:Y:S04]  /*a99d0*/  STL.64 [R1+0xf50], R172 ;  /* 0x000f50ac01007387 */ /* 0x0009e80000100a00 */
[----:B------:R4:W-:Y:S04]  /*a99e0*/  STL.64 [R1+0xf48], R170 ;  /* 0x000f48aa01007387 */ /* 0x0009e80000100a00 */
[----:B-1----:R-:W5:Y:S04]  /*a99f0*/  LDL.LU.64 R48, [R1+0x3fd8] ;  /* 0x003fd80001307983 */ /* 0x002f680000300a00 */
[----:B------:R1:W-:Y:S04]  /*a9a00*/  STL.64 [R1+0xf40], R168 ;  /* 0x000f40a801007387 */ /* 0x0003e80000100a00 */
[----:B------:R-:W-:Y:S04]  /*a9a10*/  LDGSTS.E [R141+0x40680], desc[UR14][R46.64], P2 ;  /* 0x406800002e8d7fae */ /* 0x000fe8000912184e */
[----:B------:R-:W-:Y:S04]  /*a9a20*/  LDGSTS.E [R141+0x40700], desc[UR14][R44.64], P0 ;  /* 0x407000002c8d7fae */ /* 0x000fe8000812184e */
[----:B------:R-:W-:Y:S04]  /*a9a30*/  LDGSTS.E [R141+0x40780], desc[UR14][R42.64], P3 ;  /* 0x407800002a8d7fae */ /* 0x000fe8000992184e */
[----:B--2---:R-:W5:Y:S04]  /*a9a40*/  LDL.LU.64 R46, [R1+0x3fd0] ;  /* 0x003fd000012e7983 */ /* 0x004f680000300a00 */
[----:B------:R2:W-:Y:S04]  /*a9a50*/  STL.64 [R1+0xf38], R146 ;  /* 0x000f389201007387 */ /* 0x0005e80000100a00 */
[----:B---3--:R-:W5:Y:S04]  /*a9a60*/  LDL.LU.64 R44, [R1+0x3fc8] ;  /* 0x003fc800012c7983 */ /* 0x008f680000300a00 */
[----:B------:R3:W-:Y:S04]  /*a9a70*/  STL.64 [R1+0xf30], R144 ;  /* 0x000f309001007387 */ /* 0x0007e80000100a00 */
        /* <DEDUP_REMOVED lines=32> */
[----:B------:R-:W-:Y:S04]  /*a9c80*/  LDGSTS.E [R141+0x44600], desc[UR14][R248.64], P1 ;  /* 0x44600000f88d7fae */ /* 0x000fe8000892184e */
[----:B------:R-:W4:Y:S04]  /*a9c90*/  LDL.LU R252, [R1+0x78] ;  /* 0x0000780001fc7983 */ /* 0x000f280000300800 */
[----:B------:R-:W-:Y:S04]  /*a9ca0*/  LDGSTS.E [R141+0x44680], desc[UR14][R242.64], P2 ;  /* 0x44680000f28d7fae */ /* 0x000fe8000912184e */
[----:B------:R-:W4:Y:S04]  /*a9cb0*/  LDL.LU R249, [R1+0x7c] ;  /* 0x00007c0001f97983 */ /* 0x000f280000300800 */
[----:B------:R-:W4:Y:S04]  /*a9cc0*/  LDL.LU R250, [R1+0xa0] ;  /* 0x0000a00001fa7983 */ /* 0x000f280000300800 */
[----:B------:R-:W4:Y:S04]  /*a9cd0*/  LDL.LU R251, [R1+0xa4] ;  /* 0x0000a40001fb7983 */ /* 0x000f280000300800 */
[----:B------:R-:W-:Y:S04]  /*a9ce0*/  LDGSTS.E [R141+0x44700], desc[UR14][R240.64], P0 ;  /* 0x44700000f08d7fae */ /* 0x000fe8000812184e */
[----:B------:R1:W-:Y:S04]  /*a9cf0*/  LDGSTS.E [R141+0x44780], desc[UR14][R186.64], P3 ;  /* 0x44780000ba8d7fae */ /* 0x0003e8000992184e */
[----:B------:R2:W-:Y:S04]  /*a9d00*/  LDGSTS.E [R141+0x45600], desc[UR14][R184.64], P1 ;  /* 0x45600000b88d7fae */ /* 0x0005e8000892184e */
[----:B------:R3:W-:Y:S01]  /*a9d10*/  LDGSTS.E [R141+0x45680], desc[UR14][R182.64], P2 ;  /* 0x45680000b68d7fae */ /* 0x0007e2000912184e */
[----:B-1----:R-:W-:Y:S01]  /*a9d20*/  IMAD.MOV.U32 R186, RZ, RZ, R221 ;  /* 0x000000ffffba7224 */ /* 0x002fe200078e00dd */
[----:B------:R-:W-:-:S02]  /*a9d30*/  MOV R187, R223 ;  /* 0x000000df00bb7202 */ /* 0x000fc40000000f00 */
[----:B------:R1:W-:Y:S01]  /*a9d40*/  LDGSTS.E [R141+0x45700], desc[UR14][R180.64], P0 ;  /* 0x45700000b48d7fae */ /* 0x0003e2000812184e */
[----:B--2---:R-:W-:Y:S01]  /*a9d50*/  IMAD.MOV.U32 R184, RZ, RZ, R220 ;  /* 0x000000ffffb87224 */ /* 0x004fe200078e00dc */
[----:B------:R-:W-:Y:S02]  /*a9d60*/  MOV R185, R10 ;  /* 0x0000000a00b97202 */ /* 0x000fe40000000f00 */
[----:B------:R2:W-:Y:S01]  /*a9d70*/  LDGSTS.E [R141+0x45780], desc[UR14][R178.64], P3 ;  /* 0x45780000b28d7fae */ /* 0x0005e2000992184e */
[----:B---3--:R-:W-:Y:S01]  /*a9d80*/  IMAD.MOV.U32 R182, RZ, RZ, R219 ;  /* 0x000000ffffb67224 */ /* 0x008fe200078e00db */
[----:B------:R-:W-:Y:S02]  /*a9d90*/  MOV R183, R11 ;  /* 0x0000000b00b77202 */ /* 0x000fe40000000f00 */
[----:B------:R3:W-:Y:S01]  /*a9da0*/  LDGSTS.E [R141+0x46600], desc[UR14][R176.64], P1 ;  /* 0x46600000b08d7fae */ /* 0x0007e2000892184e */
[----:B-1----:R-:W-:Y:S01]  /*a9db0*/  IMAD.MOV.U32 R180, RZ, RZ, R218 ;  /* 0x000000ffffb47224 */ /* 0x002fe200078e00da */
[----:B------:R-:W-:-:S02]  /*a9dc0*/  MOV R181, R12 ;  /* 0x0000000c00b57202 */ /* 0x000fc40000000f00 */
[----:B------:R1:W-:Y:S01]  /*a9dd0*/  LDGSTS.E [R141+0x46680], desc[UR14][R174.64], P2 ;  /* 0x46680000ae8d7fae */ /* 0x0003e2000912184e */
[----:B--2---:R-:W-:Y:S01]  /*a9de0*/  IMAD.MOV.U32 R178, RZ, RZ, R217 ;  /* 0x000000ffffb27224 */ /* 0x004fe200078e00d9 */
[----:B------:R-:W-:Y:S02]  /*a9df0*/  MOV R179, R13 ;  /* 0x0000000d00b37202 */ /* 0x000fe40000000f00 */
[----:B------:R-:W-:Y:S01]  /*a9e00*/  STL.64 [R1+0xae0], R186 ;  /* 0x000ae0ba01007387 */ /* 0x000fe20000100a00 */
[----:B---3--:R-:W-:Y:S01]  /*a9e10*/  IMAD.MOV.U32 R176, RZ, RZ, R216 ;  /* 0x000000ffffb07224 */ /* 0x008fe200078e00d8 */
[----:B------:R-:W-:Y:S02]  /*a9e20*/  MOV R177, R23 ;  /* 0x0000001700b17202 */ /* 0x000fe40000000f00 */
[----:B------:R2:W-:Y:S04]  /*a9e30*/  LDGSTS.E [R141+0x46700], desc[UR14][R172.64], P0 ;  /* 0x46700000ac8d7fae */ /* 0x0005e8000812184e */
[----:B------:R-:W-:Y:S01]  /*a9e40*/  STL.64 [R1+0xad8], R184 ;  /* 0x000ad8b801007387 */ /* 0x000fe20000100a00 */
[----:B-1----:R-:W-:Y:S01]  /*a9e50*/  IMAD.MOV.U32 R174, RZ, RZ, R215 ;  /* 0x000000ffffae7224 */ /* 0x002fe200078e00d7 */
[----:B------:R-:W-:-:S02]  /*a9e60*/  MOV R175, R24 ;  /* 0x0000001800af7202 */ /* 0x000fc40000000f00 */
[----:B------:R1:W-:Y:S04]  /*a9e70*/  LDGSTS.E [R141+0x46780], desc[UR14][R170.64], P3 ;  /* 0x46780000aa8d7fae */ /* 0x0003e8000992184e */
[----:B------:R-:W-:Y:S01]  /*a9e80*/  STL.64 [R1+0xad0], R182 ;  /* 0x000ad0b601007387 */ /* 0x000fe20000100a00 */
[----:B--2---:R-:W-:Y:S01]  /*a9e90*/  IMAD.MOV.U32 R172, RZ, RZ, R214 ;  /* 0x000000ffffac7224 */ /* 0x004fe200078e00d6 */
[----:B------:R-:W-:Y:S02]  /*a9ea0*/  MOV R173, R25 ;  /* 0x0000001900ad7202 */ /* 0x000fe40000000f00 */
[----:B------:R2:W-:Y:S04]  /*a9eb0*/  LDGSTS.E [R141+0x47600], desc[UR14][R168.64], P1 ;  /* 0x47600000a88d7fae */ /* 0x0005e8000892184e */
[----:B------:R-:W-:Y:S01]  /*a9ec0*/  STL.64 [R1+0xac8], R180 ;  /* 0x000ac8b401007387 */ /* 0x000fe20000100a00 */
[----:B-1----:R-:W-:Y:S01]  /*a9ed0*/  IMAD.MOV.U32 R170, RZ, RZ, R213 ;  /* 0x000000ffffaa7224 */ /* 0x002fe200078e00d5 */
[----:B------:R-:W-:-:S02]  /*a9ee0*/  MOV R171, R26 ;  /* 0x0000001a00ab7202 */ /* 0x000fc40000000f00 */
[----:B------:R1:W-:Y:S01]  /*a9ef0*/  LDGSTS.E [R141+0x47680], desc[UR14][R146.64], P2 ;  /* 0x47680000928d7fae */ /* 0x0003e2000912184e */
[----:B------:R-:W-:-:S03]  /*a9f00*/  IMAD.MOV.U32 R139, RZ, RZ, R138 ;  /* 0x000000ffff8b7224 */ /* 0x000fc600078e008a */
[----:B------:R-:W-:Y:S01]  /*a9f10*/  STL.64 [R1+0xb40], R178 ;  /* 0x000b40b201007387 */ /* 0x000fe20000100a00 */
[----:B--2---:R-:W-:Y:S01]  /*a9f20*/  IMAD.MOV.U32 R168, RZ, RZ, R212 ;  /* 0x000000ffffa87224 */ /* 0x004fe200078e00d4 */
[----:B------:R-:W-:Y:S02]  /*a9f30*/  MOV R169, R123 ;  /* 0x0000007b00a97202 */ /* 0x000fe40000000f00 */
[----:B------:R2:W-:Y:S01]  /*a9f40*/  LDGSTS.E [R141+0x47700], desc[UR14][R144.64], P0 ;  /* 0x47700000908d7fae */ /* 0x0005e2000812184e */
[----:B------:R-:W-:-:S03]  /*a9f50*/  MOV R138, R196 ;  /* 0x000000c4008a7202 */ /* 0x000fc60000000f00 */
[----:B------:R-:W-:Y:S01]  /*a9f60*/  STL.64 [R1+0xb38], R176 ;  /* 0x000b38b001007387 */ /* 0x000fe20000100a00 */
[----:B-1----:R-:W-:Y:S01]  /*a9f70*/  IMAD.MOV.U32 R146, RZ, RZ, R199 ;  /* 0x000000ffff927224 */ /* 0x002fe200078e00c7 */
[----:B------:R-:W-:Y:S02]  /*a9f80*/  MOV R147, R124 ;  /* 0x0000007c00937202 */ /* 0x000fe40000000f00 */
[----:B------:R1:W-:Y:S04]  /*a9f90*/  LDGSTS.E [R141+0x47780], desc[UR14][R142.64], P3 ;  /* 0x477800008e8d7fae */ /* 0x0003e8000992184e */
[----:B------:R-:W-:Y:S01]  /*a9fa0*/  STL.64 [R1+0xb30], R174 ;  /* 0x000b30ae01007387 */ /* 0x000fe20000100a00 */
[----:B--2---:R-:W-:Y:S01]  /*a9fb0*/  IMAD.MOV.U32 R144, RZ, RZ, R198 ;  /* 0x000000ffff907224 */ /* 0x004fe200078e00c6 */
[----:B------:R-:W-:-:S02]  /*a9fc0*/  MOV R145, R125 ;  /* 0x0000007d00917202 */ /* 0x000fc40000000f00 */
[----:B------:R-:W-:Y:S01]  /*a9fd0*/  STL.64 [R1+0xb28], R172 ;  /* 0x000b28ac01007387 */ /* 0x000fe20000100a00 */
[----:B-1----:R-:W-:Y:S01]  /*a9fe0*/  IMAD.MOV.U32 R142, RZ, RZ, R197 ;  /* 0x000000ffff8e7224 */ /* 0x002fe200078e00c5 */
[----:B------:R-:W-:Y:S02]  /*a9ff0*/  MOV R143, R126 ;  /* 0x0000007e008f7202 */ /* 0x000fe40000000f00 */
[----:B------:R-:W-:Y:S04]  /*aa000*/  STL.64 [R1+0xb80], R170 ;  /* 0x000b80aa01007387 */ /* 0x000fe80000100a00 */
[----:B------:R-:W-:Y:S04]  /*aa010*/  STL.64 [R1+0xb78], R168 ;  /* 0x000b78a801007387 */ /* 0x000fe80000100a00 */
[----:B------:R-:W-:Y:S04]  /*aa020*/  STL.64 [R1+0xb70], R146 ;  /* 0x000b709201007387 */ /* 0x000fe80000100a00 */
[----:B------:R-:W-:Y:S04]  /*aa030*/  STL.64 [R1+0xb68], R144 ;  /* 0x000b689001007387 */ /* 0x000fe80000100a00 */
[----:B------:R-:W-:Y:S04]  /*aa040*/  STL.64 [R1+0xbc0], R142 ;  /* 0x000bc08e01007387 */ /* 0x000fe80000100a00 */
[----:B------:R-:W-:Y:S01]  /*aa050*/  STL.64 [R1+0xbb8], R138 ;  /* 0x000bb88a01007387 */ /* 0x000fe20000100a00 */
        /* <DEDUP_REMOVED lines=24> */
[----:B------:R-:W-:Y:S02]  /*aa1e0*/  IADD3 R34, P4, R120, UR17, RZ ;  /* 0x0000001178227c10 */ /* 0x000fe4000ff9e0ff */
[----:B------:R-:W-:Y:S02]  /*aa1f0*/  MOV R141, R252 ;  /* 0x000000fc008d7202 */ /* 0x000fe40000000f00 */
[----:B------:R-:W-:Y:S02]  /*aa200*/  IADD3.X R35, R121, UR8, RZ, P4, !PT ;  /* 0x0000000879237c10 */ /* 0x000fe4000a7fe4ff */
[----:B------:R-:W-:Y:S01]  /*aa210*/  IADD3 R120, P4, R132, UR17, RZ ;  /* 0x0000001184787c10 */ /* 0x000fe2000ff9e0ff */
[----:B------:R-:W-:Y:S01]  /*aa220*/  IMAD.MOV.U32 R140, RZ, RZ, R249 ;  /* 0x000000ffff8c7224 */ /* 0x000fe200078e00f9 */
[----:B------:R-:W-:-:S02]  /*aa230*/  MOV R135, R5 ;  /* 0x0000000500877202 */ /* 0x000fc40000000f00 */
[----:B------:R-:W-:Y:S01]  /*aa240*/  MOV R137, R250 ;  /* 0x000000fa00897202 */ /* 0x000fe20000000f00 */
[----:B------:R-:W-:Y:S01]  /*aa250*/  IMAD.MOV.U32 R134, RZ, RZ, R4 ;  /* 0x000000ffff867224 */ /* 0x000fe200078e0004 */
[----:B------:R-:W-:Y:S01]  /*aa260*/  IADD3.X R121, R133, UR8, RZ, P4, !PT ;  /* 0x0000000885797c10 */ /* 0x000fe2000a7fe4ff */
[----:B------:R-:W-:Y:S01]  /*aa270*/  IMAD.MOV.U32 R136, RZ, RZ, R251 ;  /* 0x000000ffff887224 */ /* 0x000fe200078e00fb */
[----:B------:R-:W-:Y:S01]  /*aa280*/  IADD3 R122, P4, R128, UR17, RZ ;  /* 0x00000011807a7c10 */ /* 0x000fe2000ff9e0ff */
[----:B------:R-:W-:Y:S01]  /*aa290*/  IMAD.MOV.U32 R132, RZ, RZ, R6 ;  /* 0x000000ffff847224 */ /* 0x000fe200078e0006 */
[----:B------:R-:W-:Y:S01]  /*aa2a0*/  MOV R133, R7 ;  /* 0x0000000700857202 */ /* 0x000fe20000000f00 */
[----:B------:R-:W-:Y:S01]  /*aa2b0*/  STL.64 [R1+0xbb0], R140 ;  /* 0x000bb08c01007387 */ /* 0x000fe20000100a00 */
[----:B------:R-:W-:Y:S01]  /*aa2c0*/  IMAD.MOV.U32 R10, RZ, RZ, R8 ;  /* 0x000000ffff0a7224 */ /* 0x000fe200078e0008 */
[----:B------:R-:W-:Y:S01]  /*aa2d0*/  MOV R11, R9 ;  /* 0x00000009000b7202 */ /* 0x000fe20000000f00 */
[----:B------:R-:W-:Y:S01]  /*aa2e0*/  IMAD.MOV.U32 R12, RZ, RZ, R14 ;  /* 0x000000ffff0c7224 */ /* 0x000fe200078e000e */
[----:B------:R-:W-:Y:S01]  /*aa2f0*/  STL.64 [R1+0xba8], R136 ;  /* 0x000ba88801007387 */ /* 0x000fe20000100a00 */
[----:B------:R-:W-:-:S02]  /*aa300*/  MOV R13, R15 ;  /* 0x0000000f000d7202 */ /* 0x000fc40000000f00 */
[----:B------:R-:W-:Y:S01]  /*aa310*/  IADD3.X R127, R129, UR8, RZ, P4, !PT ;  /* 0x00000008817f7c10 */ /* 0x000fe2000a7fe4ff */
[----:B------:R-:W-:Y:S01]  /*aa320*/  STL.64 [R1+0xfc8], R2 ;  /* 0x000fc80201007387 */ /* 0x000fe20000100a00 */
[----:B------:R-:W-:Y:S01]  /*aa330*/  IADD3 R128, P4, R130, UR17, RZ ;  /* 0x0000001182807c10 */ /* 0x000fe2000ff9e0ff */
[----:B------:R-:W-:Y:S02]  /*aa340*/  IMAD.MOV.U32 R23, RZ, RZ, R27 ;  /* 0x000000ffff177224 */ /* 0x000fe400078e001b */
[----:B------:R-:W-:Y:S01]  /*aa350*/  STL.64 [R1+0xfc0], R134 ;  /* 0x000fc08601007387 */ /* 0x000fe20000100a00 */
[----:B------:R-:W-:-:S03]  /*aa360*/  MOV R24, R30 ;  /* 0x0000001e00187202 */ /* 0x000fc60000000f00 */
[----:B------:R-:W-:Y:S01]  /*aa370*/  STL.64 [R1+0xfb8], R132 ;  /* 0x000fb88401007387 */ /* 0x000fe20000100a00 */
[----:B------:R-:W-:-:S03]  /*aa380*/  IMAD.MOV.U32 R25, RZ, RZ, R31 ;  /* 0x000000ffff197224 */ /* 0x000fc600078e001f */
[----:B------:R1:W-:Y:S01]  /*aa390*/  STL.64 [R1+0xfb0], R10 ;  /* 0x000fb00a01007387 */ /* 0x0003e20000100a00 */
[----:B------:R-:W-:-:S03]  /*aa3a0*/  IADD3.X R129, R131, UR8, RZ, P4, !PT ;  /* 0x0000000883817c10 */ /* 0x000fc6000a7fe4ff */
[----:B------:R2:W-:Y:S01]  /*aa3b0*/  STL.64 [R1+0xee8], R12 ;  /* 0x000ee80c01007387 */ /* 0x0005e20000100a00 */
[----:B------:R-:W-:-:S03]  /*aa3c0*/  IADD3 R130, R222, UR12, RZ ;  /* 0x0000000cde827c10 */ /* 0x000fc6000fffe0ff */
[----:B------:R3:W-:Y:S01]  /*aa3d0*/  STL.64 [R1+0xee0], R16 ;  /* 0x000ee01001007387 */ /* 0x0007e20000100a00 */
[----:B------:R-:W-:-:S03]  /*aa3e0*/  MOV R123, R127 ;  /* 0x0000007f007b7202 */ /* 0x000fc60000000f00 */
[----:B------:R4:W-:Y:S01]  /*aa3f0*/  STL.64 [R1+0xed8], R18 ;  /* 0x000ed81201007387 */ /* 0x0009e20000100a00 */
[----:B------:R-:W-:-:S03]  /*aa400*/  IMAD.MOV.U32 R124, RZ, RZ, R128 ;  /* 0x000000ffff7c7224 */ /* 0x000fc600078e0080 */
[----:B------:R4:W-:Y:S01]  /*aa410*/  STL.64 [R1+0xed0], R20 ;  /* 0x000ed01401007387 */ /* 0x0009e20000100a00 */
[----:B------:R-:W-:-:S03]  /*aa420*/  MOV R125, R129 ;  /* 0x00000081007d7202 */ /* 0x000fc60000000f00 */
[----:B------:R4:W-:Y:S04]  /*aa430*/  STL.64 [R1+0xec8], R22 ;  /* 0x000ec81601007387 */ /* 0x0009e80000100a00 */
[----:B------:R-:W-:Y:S04]  /*aa440*/  STL.64 [R1+0xec0], R28 ;  /* 0x000ec01c01007387 */ /* 0x000fe80000100a00 */
[----:B------:R4:W-:Y:S04]  /*aa450*/  STL.64 [R1+0xeb8], R24 ;  /* 0x000eb81801007387 */ /* 0x0009e80000100a00 */
[----:B------:R4:W-:Y:S04]  /*aa460*/  STL.64 [R1+0xeb0], R32 ;  /* 0x000eb02001007387 */ /* 0x0009e80000100a00 */
[----:B------:R-:W-:Y:S04]  /*aa470*/  LDGSTS.E [R130+0x40800], desc[UR14][R186.64], P1 ;  /* 0x40800000ba827fae */ /* 0x000fe8000892184e */
[----:B------:R4:W-:Y:S04]  /*aa480*/  STL.64 [R1+0xea8], R34 ;  /* 0x000ea82201007387 */ /* 0x0009e80000100a00 */
[----:B------:R-:W-:Y:S04]  /*aa490*/  LDGSTS.E [R130+0x40880], desc[UR14][R184.64], P2 ;  /* 0x40880000b8827fae */ /* 0x000fe8000912184e */
[----:B------:R-:W-:Y:S04]  /*aa4a0*/  STL.64 [R1+0xea0], R120 ;  /* 0x000ea07801007387 */ /* 0x000fe80000100a00 */
[----:B------:R-:W-:Y:S04]  /*aa4b0*/  LDGSTS.E [R130+0x40900], desc[UR14][R182.64], P0 ;  /* 0x40900000b6827fae */ /* 0x000fe8000812184e */
[----:B------:R-:W-:Y:S04]  /*aa4c0*/  STL.64 [R1+0xe98], R122 ;  /* 0x000e987a01007387 */ /* 0x000fe80000100a00 */
[----:B------:R-:W-:Y:S04]  /*aa4d0*/  LDGSTS.E [R130+0x40980], desc[UR14][R180.64], P3 ;  /* 0x40980000b4827fae */ /* 0x000fe8000992184e */
[----:B------:R4:W-:Y:S04]  /*aa4e0*/  STL.64 [R1+0xe90], R124 ;  /* 0x000e907c01007387 */ /* 0x0009e80000100a00 */
        /* <DEDUP_REMOVED lines=15> */
[----:B------:R4:W-:Y:S04]  /*aa5e0*/  LDGSTS.E [R130+0x44800], desc[UR14][R2.64], P1 ;  /* 0x4480000002827fae */ /* 0x0009e8000892184e */
[----:B------:R-:W-:Y:S04]  /*aa5f0*/  LDGSTS.E [R130+0x44880], desc[UR14][R134.64], P2 ;  /* 0x4488000086827fae */ /* 0x000fe8000912184e */
[----:B------:R-:W-:Y:S04]  /*aa600*/  LDGSTS.E [R130+0x44900], desc[UR14][R132.64], P0 ;  /* 0x4490000084827fae */ /* 0x000fe8000812184e */
[----:B------:R4:W-:Y:S04]  /*aa610*/  LDGSTS.E [R130+0x44980], desc[UR14][R10.64], P3 ;  /* 0x449800000a827fae */ /* 0x0009e8000992184e */
[----:B------:R4:W-:Y:S04]  /*aa620*/  LDGSTS.E [R130+0x45800], desc[UR14][R12.64], P1 ;  /* 0x458000000c827fae */ /* 0x0009e8000892184e */
[----:B------:R4:W-:Y:S04]  /*aa630*/  LDGSTS.E [R130+0x45880], desc[UR14][R16.64], P2 ;  /* 0x4588000010827fae */ /* 0x0009e8000912184e */
[----:B-1----:R-:W4:Y:S04]  /*aa640*/  LDL.LU.64 R10, [R1+0xf90] ;  /* 0x000f9000010a7983 */ /* 0x002f280000300a00 */
[----:B--2---:R-:W2:Y:S04]  /*aa650*/  LDL.LU.64 R12, [R1+0xe88] ;  /* 0x000e8800010c7983 */ /* 0x004ea80000300a00 */
[----:B------:R-:W2:Y:S04]  /*aa660*/  LDL.LU.64 R14, [R1+0xe80] ;  /* 0x000e8000010e7983 */ /* 0x000ea80000300a00 */
[----:B------:R1:W-:Y:S04]  /*aa670*/  LDGSTS.E [R130+0x45900], desc[UR14][R18.64], P0 ;  /* 0x4590000012827fae */ /* 0x0003e8000812184e */
[----:B---3--:R-:W3:Y:S04]  /*aa680*/  LDL.LU.64 R16, [R1+0xe78] ;  /* 0x000e780001107983 */ /* 0x008ee80000300a00 */
[----:B------:R1:W-:Y:S04]  /*aa690*/  LDGSTS.E [R130+0x45980], desc[UR14][R20.64], P3 ;  /* 0x4598000014827fae */ /* 0x0003e8000992184e */
[----:B----4-:R-:W4:Y:S04]  /*aa6a0*/  LDL.LU.64 R18, [R1+0xe70] ;  /* 0x000e700001127983 */ /* 0x010f280000300a00 */
[----:B------:R1:W-:Y:S04]  /*aa6b0*/  LDGSTS.E [R130+0x46800], desc[UR14][R22.64], P1 ;  /* 0x4680000016827fae */ /* 0x0003e8000892184e */
[----:B------:R-:W1:Y:S04]  /*aa6c0*/  LDL.LU.64 R20, [R1+0xe28] ;  /* 0x000e280001147983 */ /* 0x000e680000300a00 */
[----:B------:R-:W-:Y:S04]  /*aa6d0*/  LDGSTS.E [R130+0x46880], desc[UR14][R28.64], P2 ;  /* 0x468800001c827fae */ /* 0x000fe8000912184e */
[----:B------:R-:W4:Y:S04]  /*aa6e0*/  LDL.LU.64 R22, [R1+0xe20] ;  /* 0x000e200001167983 */ /* 0x000f280000300a00 */
[----:B------:R1:W-:Y:S04]  /*aa6f0*/  LDGSTS.E [R130+0x46900], desc[UR14][R24.64], P0 ;  /* 0x4690000018827fae */ /* 0x0003e8000812184e */
[----:B------:R1:W-:Y:S04]  /*aa700*/  LDGSTS.E [R130+0x46980], desc[UR14][R32.64], P3 ;  /* 0x4698000020827fae */ /* 0x0003e8000992184e */
[----:B------:R-:W-:Y:S04]  /*aa710*/  LDGSTS.E [R130+0x47800], desc[UR14][R34.64], P1 ;  /* 0x4780000022827fae */ /* 0x000fe8000892184e */
[----:B------:R-:W4:Y:S04]  /*aa720*/  LDL.LU.64 R24, [R1+0xe18] ;  /* 0x000e180001187983 */ /* 0x000f280000300a00 */
[----:B------:R-:W4:Y:S04]  /*aa730*/  LDL.LU.64 R26, [R1+0xe10] ;  /* 0x000e1000011a7983 */ /* 0x000f280000300a00 */
[----:B------:R-:W4:Y:S04]  /*aa740*/  LDL.LU.64 R28, [R1+0xe08] ;  /* 0x000e0800011c7983 */ /* 0x000f280000300a00 */
[----:B------:R-:W4:Y:S04]  /*aa750*/  LDL.LU.64 R30, [R1+0xe00] ;  /* 0x000e0000011e7983 */ /* 0x000f280000300a00 */
[----:B------:R-:W4:Y:S04]  /*aa760*/  LDL.LU.64 R32, [R1+0xdf8] ;  /* 0x000df80001207983 */ /* 0x000f280000300a00 */
[----:B------:R-:W4:Y:S04]  /*aa770*/  LDL.LU.64 R34, [R1+0xdf0] ;  /* 0x000df00001227983 */ /* 0x000f280000300a00 */
        /* <DEDUP_REMOVED lines=32> */
[----:B------:R-:W-:Y:S04]  /*aa980*/  LDGSTS.E [R130+0x47880], desc[UR14][R120.64], P2 ;  /* 0x4788000078827fae */ /* 0x000fe8000912184e */
[----:B------:R-:W-:Y:S04]  /*aa990*/  LDGSTS.E [R130+0x47900], desc[UR14][R122.64], P0 ;  /* 0x479000007a827fae */ /* 0x000fe8000812184e */
[----:B------:R1:W-:Y:S01]  /*aa9a0*/  LDGSTS.E [R130+0x47980], desc[UR14][R124.64], P3 ;  /* 0x479800007c827fae */ /* 0x0003e2000992184e */
        /* <DEDUP_REMOVED lines=12> */
[----:B---3--:R-:W-:-:S04]  /*aaa70*/  IADD3 R14, P4, R16, UR17, RZ ;  /* 0x00000011100e7c10 */ /* 0x008fc8000ff9e0ff */
[----:B------:R-:W-:Y:S02]  /*aaa80*/  IADD3.X R15, R17, UR8, RZ, P4, !PT ;  /* 0x00000008110f7c10 */ /* 0x000fe4000a7fe4ff */
[----:B----4-:R-:W-:-:S04]  /*aaa90*/  IADD3 R16, P4, R18, UR17, RZ ;  /* 0x0000001112107c10 */ /* 0x010fc8000ff9e0ff */
[----:B------:R-:W-:Y:S02]  /*aaaa0*/  IADD3.X R17, R19, UR8, RZ, P4, !PT ;  /* 0x0000000813117c10 */ /* 0x000fe4000a7fe4ff */
[----:B-1----:R-:W-:-:S04]  /*aaab0*/  IADD3 R18, P4, R20, UR17, RZ ;  /* 0x0000001114127c10 */ /* 0x002fc8000ff9e0ff */
        /* <DEDUP_REMOVED lines=9> */
[----:B------:R-:W-:Y:S01]  /*aab50*/  MOV R204, R145 ;  /* 0x0000009100cc7202 */ /* 0x000fe20000000f00 */
[----:B------:R-:W-:Y:S01]  /*aab60*/  IMAD.MOV.U32 R203, RZ, RZ, R146 ;  /* 0x000000ffffcb7224 */ /* 0x000fe200078e0092 */
[----:B------:R-:W-:-:S03]  /*aab70*/  MOV R202, R147 ;  /* 0x0000009300ca7202 */ /* 0x000fc60000000f00 */
[----:B------:R-:W-:Y:S01]  /*aab80*/  STL.64 [R1+0xa60], R204 ;  /* 0x000a60cc01007387 */ /* 0x000fe20000100a00 */
[----:B------:R-:W-:Y:S01]  /*aab90*/  IMAD.MOV.U32 R201, RZ, RZ, R168 ;  /* 0x000000ffffc97224 */ /* 0x000fe200078e00a8 */
[----:B------:R-:W-:Y:S02]  /*aaba0*/  MOV R200, R169 ;  /* 0x000000a900c87202 */ /* 0x000fe40000000f00 */
[----:B------:R-:W-:Y:S01]  /*aabb0*/  STL.64 [R1+0xa58], R202 ;  /* 0x000a58ca01007387 */ /* 0x000fe20000100a00 */
[----:B------:R-:W-:Y:S01]  /*aabc0*/  IMAD.MOV.U32 R199, RZ, RZ, R170 ;  /* 0x000000ffffc77224 */ /* 0x000fe200078e00aa */
[----:B------:R-:W-:Y:S02]  /*aabd0*/  MOV R198, R171 ;  /* 0x000000ab00c67202 */ /* 0x000fe40000000f00 */
[----:B------:R-:W-:Y:S01]  /*aabe0*/  STL.64 [R1+0xa50], R200 ;  /* 0x000a50c801007387 */ /* 0x000fe20000100a00 */
[----:B------:R-:W-:Y:S01]  /*aabf0*/  IMAD.MOV.U32 R197, RZ, RZ, R172 ;  /* 0x000000ffffc57224 */ /* 0x000fe200078e00ac */
[----:B------:R-:W-:-:S02]  /*aac00*/  MOV R196, R174 ;  /* 0x000000ae00c47202 */ /* 0x000fc40000000f00 */
[----:B------:R-:W-:Y:S01]  /*aac10*/  STL.64 [R1+0xa48], R198 ;  /* 0x000a48c601007387 */ /* 0x000fe20000100a00 */
[----:B------:R-:W-:Y:S01]  /*aac20*/  IMAD.MOV.U32 R191, RZ, RZ, R240 ;  /* 0x000000ffffbf7224 */ /* 0x000fe200078e00f0 */
[----:B------:R-:W-:Y:S02]  /*aac30*/  MOV R190, R241 ;  /* 0x000000f100be7202 */ /* 0x000fe40000000f00 */
[----:B------:R-:W-:Y:S01]  /*aac40*/  STL.64 [R1+0xac0], R196 ;  /* 0x000ac0c401007387 */ /* 0x000fe20000100a00 */
[----:B------:R-:W-:Y:S01]  /*aac50*/  IMAD.MOV.U32 R189, RZ, RZ, R242 ;  /* 0x000000ffffbd7224 */ /* 0x000fe200078e00f2 */
[----:B------:R-:W-:Y:S02]  /*aac60*/  MOV R188, R243 ;  /* 0x000000f300bc7202 */ /* 0x000fe40000000f00 */
[----:B------:R-:W-:Y:S01]  /*aac70*/  STL.64 [R1+0xab8], R190 ;  /* 0x000ab8be01007387 */ /* 0x000fe20000100a00 */
[----:B------:R-:W-:Y:S02]  /*aac80*/  IADD3.X R27, R29, UR8, RZ, P4, !PT ;  /* 0x000000081d1b7c10 */ /* 0x000fe4000a7fe4ff */
[----:B------:R-:W-:Y:S01]  /*aac90*/  IADD3 R28, P4, R30, UR17, RZ ;  /* 0x000000111e1c7c10 */ /* 0x000fe2000ff9e0ff */
[----:B------:R-:W-:Y:S01]  /*aaca0*/  STL.64 [R1+0xab0], R188 ;  /* 0x000ab0bc01007387 */ /* 0x000fe20000100a00 */
[----:B------:R-:W-:-:S04]  /*aacb0*/  LOP3.LUT R185, R185, R184, RZ, 0x3c, !PT ;  /* 0x000000b8b9b97212 */ /* 0x000fc800078e3cff */
[----:B------:R-:W-:Y:S02]  /*aacc0*/  LOP3.LUT R184, R185, R184, RZ, 0x3c, !PT ;  /* 0x000000b8b9b87212 */ /* 0x000fe400078e3cff */
[----:B------:R-:W-:-:S04]  /*aacd0*/  LOP3.LUT R183, R183, R182, RZ, 0x3c, !PT ;  /* 0x000000b6b7b77212 */ /* 0x000fc800078e3cff */
[----:B------:R-:W-:Y:S02]  /*aace0*/  LOP3.LUT R182, R183, R182, RZ, 0x3c, !PT ;  /* 0x000000b6b7b67212 */ /* 0x000fe400078e3cff */
[----:B------:R-:W-:Y:S02]  /*aacf0*/  LOP3.LUT R181, R181, R180, RZ, 0x3c, !PT ;  /* 0x000000b4b5b57212 */ /* 0x000fe400078e3cff */
[----:B------:R-:W-:Y:S02]  /*aad00*/  LOP3.LUT R185, R185, R184, RZ, 0x3c, !PT ;  /* 0x000000b8b9b97212 */ /* 0x000fe400078e3cff */
[----:B------:R-:W-:Y:S02]  /*aad10*/  LOP3.LUT R180, R181, R180, RZ, 0x3c, !PT ;  /* 0x000000b4b5b47212 */ /* 0x000fe400078e3cff */
[----:B------:R-:W-:Y:S02]  /*aad20*/  LOP3.LUT R179, R179, R178, RZ, 0x3c, !PT ;  /* 0x000000b2b3b37212 */ /* 0x000fe400078e3cff */
[----:B------:R-:W-:-:S02]  /*aad30*/  LOP3.LUT R183, R183, R182, RZ, 0x3c, !PT ;  /* 0x000000b6b7b77212 */ /* 0x000fc400078e3cff */
[----:B------:R-:W-:Y:S02]  /*aad40*/  LOP3.LUT R178, R179, R178, RZ, 0x3c, !PT ;  /* 0x000000b2b3b27212 */ /* 0x000fe400078e3cff */
[----:B------:R-:W-:Y:S02]  /*aad50*/  LOP3.LUT R177, R177, R176, RZ, 0x3c, !PT ;  /* 0x000000b0b1b17212 */ /* 0x000fe400078e3cff */
[----:B------:R-:W-:Y:S02]  /*aad60*/  LOP3.LUT R181, R181, R180, RZ, 0x3c, !PT ;  /* 0x000000b4b5b57212 */ /* 0x000fe400078e3cff */
[----:B------:R-:W-:Y:S01]  /*aad70*/  LOP3.LUT R176, R177, R176, RZ, 0x3c, !PT ;  /* 0x000000b0b1b07212 */ /* 0x000fe200078e3cff */
[----:B------:R-:W-:Y:S01]  /*aad80*/  STL.64 [R1+0xaa8], R186 ;  /* 0x000aa8ba01007387 */ /* 0x000fe20000100a00 */
[----:B------:R-:W-:Y:S02]  /*aad90*/  LOP3.LUT R179, R179, R178, RZ, 0x3c, !PT ;  /* 0x000000b2b3b37212 */ /* 0x000fe400078e3cff */
[----:B------:R-:W-:Y:S01]  /*aada0*/  LOP3.LUT R177, R177, R176, RZ, 0x3c, !PT ;  /* 0x000000b0b1b17212 */ /* 0x000fe200078e3cff */
[----:B------:R-:W-:Y:S01]  /*aadb0*/  STL.64 [R1+0xb20], R184 ;  /* 0x000b20b801007387 */ /* 0x000fe20000100a00 */
[----:B------:R-:W-:Y:S01]  /*aadc0*/  MOV R174, R175 ;  /* 0x000000af00ae7202 */ /* 0x000fe20000000f00 */
[----:B------:R-:W-:-:S02]  /*aadd0*/  IMAD.MOV.U32 R175, RZ, RZ, R248 ;  /* 0x000000ffffaf7224 */ /* 0x000fc400078e00f8 */
[----:B------:R-:W-:Y:S01]  /*aade0*/  STL.64 [R1+0xb18], R182 ;  /* 0x000b18b601007387 */ /* 0x000fe20000100a00 */
[----:B------:R-:W-:Y:S01]  /*aadf0*/  IMAD.MOV.U32 R173, RZ, RZ, R252 ;  /* 0x000000ffffad7224 */ /* 0x000fe200078e00fc */
[----:B------:R-:W-:Y:S02]  /*aae00*/  MOV R172, R249 ;  /* 0x000000f900ac7202 */ /* 0x000fe40000000f00 */
[----:B------:R-:W-:Y:S01]  /*aae10*/  STL.64 [R1+0xb10], R180 ;  /* 0x000b10b401007387 */ /* 0x000fe20000100a00 */
[----:B------:R-:W-:Y:S01]  /*aae20*/  IADD3.X R29, R31, UR8, RZ, P4, !PT ;  /* 0x000000081f1d7c10 */ /* 0x000fe2000a7fe4ff */
[----:B------:R-:W-:Y:S02]  /*aae30*/  IMAD.MOV.U32 R171, RZ, RZ, R250 ;  /* 0x000000ffffab7224 */ /* 0x000fe400078e00fa */
[----:B------:R-:W-:Y:S01]  /*aae40*/  STL.64 [R1+0xb08], R178 ;  /* 0x000b08b201007387 */ /* 0x000fe20000100a00 */
[----:B------:R-:W-:Y:S02]  /*aae50*/  IADD3 R30, P4, R32, UR17, RZ ;  /* 0x00000011201e7c10 */ /* 0x000fe4000ff9e0ff */
[----:B------:R-:W-:Y:S01]  /*aae60*/  MOV R170, R251 ;  /* 0x000000fb00aa7202 */ /* 0x000fe20000000f00 */
        /* <DEDUP_REMOVED lines=11> */
[----:B------:R-:W-:Y:S01]  /*aaf20*/  IADD3.X R31, R33, UR8, RZ, P4, !PT ;  /* 0x00000008211f7c10 */ /* 0x000fe2000a7fe4ff */
[----:B------:R-:W-:Y:S01]  /*aaf30*/  STL.64 [R1+0xb48], R170 ;  /* 0x000b48aa01007387 */ /* 0x000fe20000100a00 */
[----:B------:R-:W-:Y:S01]  /*aaf40*/  MOV R140, R12 ;  /* 0x0000000c008c7202 */ /* 0x000fe20000000f00 */
[----:B------:R-:W-:Y:S01]  /*aaf50*/  IMAD.MOV.U32 R141, RZ, RZ, R13 ;  /* 0x000000ffff8d7224 */ /* 0x000fe200078e000d */
[----:B------:R-:W-:Y:S01]  /*aaf60*/  IADD3 R32, P4, R34, UR17, RZ ;  /* 0x0000001122207c10 */ /* 0x000fe2000ff9e0ff */
        /* <DEDUP_REMOVED lines=11> */
[----:B------:R1:W-:Y:S01]  /*ab020*/  STL.64 [R1+0xf90], R144 ;  /* 0x000f909001007387 */ /* 0x0003e20000100a00 */
[----:B------:R-:W-:Y:S01]  /*ab030*/  IADD3.X R33, R35, UR8, RZ, P4, !PT ;  /* 0x0000000823217c10 */ /* 0x000fe2000a7fe4ff */
[----:B------:R-:W-:Y:S01]  /*ab040*/  IMAD.MOV.U32 R131, RZ, RZ, R23 ;  /* 0x000000ffff837224 */ /* 0x000fe200078e0017 */
[----:B------:R-:W-:Y:S01]  /*ab050*/  MOV R130, R22 ;  /* 0x0000001600827202 */ /* 0x000fe20000000f00 */
[----:B------:R2:W-:Y:S01]  /*ab060*/  STL.64 [R1+0xe88], R142 ;  /* 0x000e888e01007387 */ /* 0x0005e20000100a00 */
[----:B------:R-:W-:Y:S01]  /*ab070*/  MOV R128, R24 ;  /* 0x0000001800807202 */ /* 0x000fe20000000f00 */
[----:B------:R-:W-:Y:S02]  /*ab080*/  IMAD.MOV.U32 R129, RZ, RZ, R25 ;  /* 0x000000ffff817224 */ /* 0x000fe400078e0019 */
        /* <DEDUP_REMOVED lines=12> */
[----:B------:R4:W-:Y:S04]  /*ab150*/  STL.64 [R1+0xe20], R132 ;  /* 0x000e208401007387 */ /* 0x0009e80000100a00 */
[----:B------:R4:W-:Y:S01]  /*ab160*/  STL.64 [R1+0xe18], R130 ;  /* 0x000e188201007387 */ /* 0x0009e20000100a00 */
[----:B------:R-:W-:-:S03]  /*ab170*/  VIADD R34, R232, UR12 ;  /* 0x0000000ce8227c36 */ /* 0x000fc60008000000 */
[----:B------:R4:W-:Y:S04]  /*ab180*/  STL.64 [R1+0xe10], R128 ;  /* 0x000e108001007387 */ /* 0x0009e80000100a00 */
[----:B------:R4:W-:Y:S04]  /*ab190*/  STL.64 [R1+0xe08], R126 ;  /* 0x000e087e01007387 */ /* 0x0009e80000100a00 */
[----:B------:R4:W-:Y:S04]  /*ab1a0*/  STL.64 [R1+0xe00], R124 ;  /* 0x000e007c01007387 */ /* 0x0009e80000100a00 */
[----:B------:R4:W-:Y:S04]  /*ab1b0*/  STL.64 [R1+0xdf8], R122 ;  /* 0x000df87a01007387 */ /* 0x0009e80000100a00 */
[----:B------:R4:W-:Y:S04]  /*ab1c0*/  STL.64 [R1+0xdf0], R120 ;  /* 0x000df07801007387 */ /* 0x0009e80000100a00 */
[----:B------:R-:W3:Y:S04]  /*ab1d0*/  LDL.LU.64 R4, [R1+0xf88] ;  /* 0x000f880001047983 */ /* 0x000ee80000300a00 */
        /* <DEDUP_REMOVED lines=24> */
[----:B------:R2:W-:Y:S04]  /*ab360*/  LDGSTS.E [R34+0x45a00], desc[UR14][R142.64], P1 ;  /* 0x45a000008e227fae */ /* 0x0005e8000892184e */
        /* <DEDUP_REMOVED lines=13> */
[----:B------:R-:W2:Y:S03]  /*ab440*/  S2R R251, SR_TID.X ;  /* 0x0000000000fb7919 */ /* 0x000ea60000002100 */
[----:B------:R-:W4:Y:S04]  /*ab450*/  LDL.LU.64 R26, [R1+0xdd0] ;  /* 0x000dd000011a7983 */ /* 0x000f280000300a00 */
[----:B------:R-:W-:Y:S04]  /*ab460*/  LDGSTS.E [R34+0x47a00], desc[UR14][R126.64], P1 ;  /* 0x47a000007e227fae */ /* 0x000fe8000892184e */
[----:B------:R-:W4:Y:S04]  /*ab470*/  LDL.LU.64 R28, [R1+0xda8] ;  /* 0x000da800011c7983 */ /* 0x000f280000300a00 */
[----:B------:R-:W-:Y:S04]  /*ab480*/  LDGSTS.E [R34+0x47a80], desc[UR14][R124.64], P2 ;  /* 0x47a800007c227fae */ /* 0x000fe8000912184e */
[----:B------:R-:W4:Y:S04]  /*ab490*/  LDL.LU.64 R30, [R1+0xda0] ;  /* 0x000da000011e7983 */ /* 0x000f280000300a00 */
[----:B------:R-:W-:Y:S04]  /*ab4a0*/  LDGSTS.E [R34+0x47b00], desc[UR14][R122.64], P0 ;  /* 0x47b000007a227fae */ /* 0x000fe8000812184e */
[----:B------:R-:W4:Y:S04]  /*ab4b0*/  LDL.LU.64 R32, [R1+0xd98] ;  /* 0x000d980001207983 */ /* 0x000f280000300a00 */
[----:B------:R4:W-:Y:S04]  /*ab4c0*/  LDGSTS.E [R34+0x47b80], desc[UR14][R120.64], P3 ;  /* 0x47b8000078227fae */ /* 0x0009e8000992184e */
[----:B------:R-:W4:Y:S04]  /*ab4d0*/  LDL.LU.64 R34, [R1+0xd90] ;  /* 0x000d900001227983 */ /* 0x000f280000300a00 */
        /* <DEDUP_REMOVED lines=23> */
[----:B--2---:R-:W-:-:S03]  /*ab650*/  LOP3.LUT R251, R251, 0x1f, RZ, 0xc0, !PT ;  /* 0x0000001ffbfb7812 */ /* 0x004fc600078ec0ff */
[----:B------:R-:W2:Y:S04]  /*ab660*/  LDL.LU R179, [R1+0x204] ;  /* 0x0002040001b37983 */ /* 0x000ea80000300800 */
[----:B------:R-:W2:Y:S04]  /*ab670*/  LDL.LU R176, [R1+0x208] ;  /* 0x0002080001b07983 */ /* 0x000ea80000300800 */
[----:B------:R-:W2:Y:S01]  /*ab680*/  LDL.LU R177, [R1+0x20c] ;  /* 0x00020c0001b17983 */ /* 0x000ea20000300800 */
[----:B------:R-:W-:-:S03]  /*ab690*/  SHF.L.U32 R251, R251, 0x2, RZ ;  /* 0x00000002fbfb7819 */ /* 0x000fc600000006ff */
[----:B------:R-:W2:Y:S01]  /*ab6a0*/  LDL.LU R248, [R1+0x220] ;  /* 0x0002200001f87983 */ /* 0x000ea20000300800 */
[----:B------:R-:W-:-:S03]  /*ab6b0*/  LOP3.LUT R143, R251, 0x60, RZ, 0x3c, !PT ;  /* 0x00000060fb8f7812 */ /* 0x000fc600078e3cff */
[----:B------:R-:W2:Y:S04]  /*ab6c0*/  LDL.LU R175, [R1+0x224] ;  /* 0x0002240001af7983 */ /* 0x000ea80000300800 */
[----:B------:R-:W2:Y:S04]  /*ab6d0*/  LDL.LU R252, [R1+0x228] ;  /* 0x0002280001fc7983 */ /* 0x000ea80000300800 */
[----:B------:R-:W2:Y:S04]  /*ab6e0*/  LDL.LU R249, [R1+0x22c] ;  /* 0x00022c0001f97983 */ /* 0x000ea80000300800 */
[----:B------:R-:W2:Y:S04]  /*ab6f0*/  LDL.LU R250, [R1+0x240] ;  /* 0x0002400001fa7983 */ /* 0x000ea80000300800 */
[----:B------:R-:W2:Y:S01]  /*ab700*/  LDL.LU R251, [R1+0x244] ;  /* 0x0002440001fb7983 */ /* 0x000ea20000300800 */
        /* <DEDUP_REMOVED lines=48> */
[----:B------:R-:W-:Y:S04]  /*aba10*/  STL.64 [R1+0xa38], R190 ;  /* 0x000a38be01007387 */ /* 0x000fe80000100a00 */
        /* <DEDUP_REMOVED lines=8> */
[----:B--2---:R-:W-:Y:S02]  /*abaa0*/  LOP3.LUT R179, R179, R178, RZ, 0x3c, !PT ;  /* 0x000000b2b3b37212 */ /* 0x004fe400078e3cff */
        /* <DEDUP_REMOVED lines=18> */
[----:B------:R-:W-:Y:S02]  /*abbd0*/  MOV R168, R4 ;  /* 0x0000000400a87202 */ /* 0x000fe40000000f00 */
[----:B------:R-:W-:Y:S01]  /*abbe0*/  MOV R170, R251 ;  /* 0x000000fb00aa7202 */ /* 0x000fe20000000f00 */
[----:B------:R-:W-:Y:S01]  /*abbf0*/  STL.64 [R1+0xb00], R176 ;  /* 0x000b00b001007387 */ /* 0x000fe20000100a00 */
[----:B------:R-:W-:Y:S01]  /*abc00*/  IMAD.MOV.U32 R169, RZ, RZ, R5 ;  /* 0x000000ffffa97224 */ /* 0x000fe200078e0005 */
[----:B------:R-:W-:Y:S01]  /*abc10*/  IADD3 R32, P4, R34, UR17, RZ ;  /* 0x0000001122207c10 */ /* 0x000fe2000ff9e0ff */
[----:B------:R-:W-:Y:S01]  /*abc20*/  IMAD.MOV.U32 R147, RZ, RZ, R7 ;  /* 0x000000ffff937224 */ /* 0x000fe200078e0007 */
[----:B------:R-:W-:Y:S01]  /*abc30*/  STL.64 [R1+0xaf8], R174 ;  /* 0x000af8ae01007387 */ /* 0x000fe20000100a00 */
[----:B------:R-:W-:Y:S01]  /*abc40*/  MOV R146, R6 ;  /* 0x0000000600927202 */ /* 0x000fe20000000f00 */
[----:B------:R-:W-:Y:S01]  /*abc50*/  VIADD R34, R143, UR12 ;  /* 0x0000000c8f227c36 */ /* 0x000fe20008000000 */
[----:B------:R-:W-:Y:S01]  /*abc60*/  MOV R144, R8 ;  /* 0x0000000800907202 */ /* 0x000fe20000000f00 */
[----:B------:R-:W-:Y:S01]  /*abc70*/  STL.64 [R1+0xaf0], R172 ;  /* 0x000af0ac01007387 */ /* 0x000fe20000100a00 */
[----:B------:R-:W-:Y:S01]  /*abc80*/  IMAD.MOV.U32 R145, RZ, RZ, R9 ;  /* 0x000000ffff917224 */ /* 0x000fe200078e0009 */
[----:B------:R-:W-:Y:S01]  /*abc90*/  MOV R142, R10 ;  /* 0x0000000a008e7202 */ /* 0x000fe20000000f00 */
[----:B------:R-:W-:Y:S01]  /*abca0*/  IMAD.MOV.U32 R143, RZ, RZ, R11 ;  /* 0x000000ffff8f7224 */ /* 0x000fe200078e000b */
[----:B------:R1:W-:Y:S01]  /*abcb0*/  STL.64 [R1+0xae8], R170 ;  /* 0x000ae8aa01007387 */ /* 0x0003e20000100a00 */
[----:B------:R-:W-:Y:S01]  /*abcc0*/  MOV R140, R12 ;  /* 0x0000000c008c7202 */ /* 0x000fe20000000f00 */
[----:B------:R-:W-:Y:S01]  /*abcd0*/  IMAD.MOV.U32 R141, RZ, RZ, R13 ;  /* 0x000000ffff8d7224 */ /* 0x000fe200078e000d */
[----:B------:R-:W-:Y:S01]  /*abce0*/  MOV R138, R14 ;  /* 0x0000000e008a7202 */ /* 0x000fe20000000f00 */
[----:B------:R-:W-:Y:S01]  /*abcf0*/  STL.64 [R1+0xf88], R2 ;  /* 0x000f880201007387 */ /* 0x000fe20000100a00 */
        /* <DEDUP_REMOVED lines=28> */
[----:B------:R4:W-:Y:S04]  /*abec0*/  STL.64 [R1+0xde0], R132 ;  /* 0x000de08401007387 */ /* 0x0009e80000100a00 */
[----:B------:R4:W-:Y:S04]  /*abed0*/  STL.64 [R1+0xdd8], R130 ;  /* 0x000dd88201007387 */ /* 0x0009e80000100a00 */
[----:B------:R4:W-:Y:S04]  /*abee0*/  STL.64 [R1+0xdd0], R128 ;  /* 0x000dd08001007387 */ /* 0x0009e80000100a00 */
[----:B------:R4:W-:Y:S04]  /*abef0*/  STL.64 [R1+0xda8], R126 ;  /* 0x000da87e01007387 */ /* 0x0009e80000100a00 */
[----:B------:R4:W-:Y:S04]  /*abf00*/  STL.64 [R1+0xda0], R124 ;  /* 0x000da07c01007387 */ /* 0x0009e80000100a00 */
[----:B------:R4:W-:Y:S04]  /*abf10*/  STL.64 [R1+0xd98], R122 ;  /* 0x000d987a01007387 */ /* 0x0009e80000100a00 */
[----:B------:R4:W-:Y:S04]  /*abf20*/  STL.64 [R1+0xd90], R120 ;  /* 0x000d907801007387 */ /* 0x0009e80000100a00 */
[----:B------:R-:W4:Y:S04]  /*abf30*/  LDL.LU.64 R4, [R1+0xf08] ;  /* 0x000f080001047983 */ /* 0x000f280000300a00 */
[----:B------:R-:W4:Y:S04]  /*abf40*/  LDL.LU.64 R6, [R1+0xf00] ;  /* 0x000f000001067983 */ /* 0x000f280000300a00 */
[----:B------:R-:W4:Y:S04]  /*abf50*/  LDL.LU.64 R8, [R1+0xef8] ;  /* 0x000ef80001087983 */ /* 0x000f280000300a00 */
[----:B------:R-:W4:Y:S04]  /*abf60*/  LDL.LU.64 R10, [R1+0xef0] ;  /* 0x000ef000010a7983 */ /* 0x000f280000300a00 */
[----:B------:R-:W4:Y:S04]  /*abf70*/  LDL.LU.64 R12, [R1+0xe48] ;  /* 0x000e4800010c7983 */ /* 0x000f280000300a00 */
        /* <DEDUP_REMOVED lines=24> */
[----:B------:R4:W-:Y:S04]  /*ac100*/  LDGSTS.E [R34+0x45c00], desc[UR14][R142.64], P1 ;  /* 0x45c000008e227fae */ /* 0x0009e8000892184e */
[----:B------:R-:W-:Y:S04]  /*ac110*/  LDGSTS.E [R34+0x45c80], desc[UR14][R140.64], P2 ;  /* 0x45c800008c227fae */ /* 0x000fe8000912184e */
[----:B------:R-:W4:Y:S04]  /*ac120*/  LDL.LU.64 R22, [R1+0xdc0] ;  /* 0x000dc00001167983 */ /* 0x000f280000300a00 */
[----:B------:R-:W-:Y:S01]  /*ac130*/  LDGSTS.E [R34+0x45d00], desc[UR14][R138.64], P0 ;  /* 0x45d000008a227fae */ /* 0x000fe2000812184e */
[----:B------:R-:W4:Y:S03]  /*ac140*/  S2R R251, SR_TID.X ;  /* 0x0000000000fb7919 */ /* 0x000f260000002100 */
[----:B------:R-:W-:Y:S04]  /*ac150*/  LDGSTS.E [R34+0x45d80], desc[UR14][R136.64], P3 ;  /* 0x45d8000088227fae */ /* 0x000fe8000992184e */
[----:B------:R-:W-:Y:S04]  /*ac160*/  LDGSTS.E [R34+0x46c00], desc[UR14][R134.64], P1 ;  /* 0x46c0000086227fae */ /* 0x000fe8000892184e */
[----:B------:R-:W-:Y:S04]  /*ac170*/  LDGSTS.E [R34+0x46c80], desc[UR14][R132.64], P2 ;  /* 0x46c8000084227fae */ /* 0x000fe8000912184e */
        /* <DEDUP_REMOVED lines=14> */
[----:B--2---:R-:W2:Y:S04]  /*ac260*/  LDL.LU R168, [R1+0x254] ;  /* 0x0002540001a87983 */ /* 0x004ea80000300800 */
[----:B------:R-:W2:Y:S04]  /*ac270*/  LDL.LU R169, [R1+0x258] ;  /* 0x0002580001a97983 */ /* 0x000ea80000300800 */
[----:B---3--:R-:W3:Y:S04]  /*ac280*/  LDL.LU R146, [R1+0x25c] ;  /* 0x00025c0001927983 */ /* 0x008ee80000300800 */
        /* <DEDUP_REMOVED lines=13> */
[----:B------:R-:W-:-:S03]  /*ac360*/  LOP3.LUT R251, R251, 0x1f, RZ, 0xc0, !PT ;  /* 0x0000001ffbfb7812 */ /* 0x000fc600078ec0ff */
[----:B------:R-:W4:Y:S04]  /*ac370*/  LDL.LU R178, [R1+0x2c4] ;  /* 0x0002c40001b27983 */ /* 0x000f280000300800 */
[----:B------:R-:W4:Y:S04]  /*ac380*/  LDL.LU R179, [R1+0x2c8] ;  /* 0x0002c80001b37983 */ /* 0x000f280000300800 */
[----:B------:R-:W4:Y:S04]  /*ac390*/  LDL.LU R180, [R1+0x2cc] ;  /* 0x0002cc0001b47983 */ /* 0x000f280000300800 */
[----:B------:R-:W4:Y:S01]  /*ac3a0*/  LDL.LU R181, [R1+0x2d0] ;  /* 0x0002d00001b57983 */ /* 0x000f220000300800 */
[----:B------:R-:W-:-:S03]  /*ac3b0*/  SHF.L.U32 R251, R251, 0x2, RZ ;  /* 0x00000002fbfb7819 */ /* 0x000fc600000006ff */
        /* <DEDUP_REMOVED lines=9> */
[----:B------:R-:W4:Y:S04]  /*ac450*/  LDL.LU R250, [R1+0x2f4] ;  /* 0x0002f40001fa7983 */ /* 0x000f280000300800 */
[----:B------:R-:W4:Y:S01]  /*ac460*/  LDL.LU R251, [R1+0x2f8] ;  /* 0x0002f80001fb7983 */ /* 0x000f220000300800 */
        /* <DEDUP_REMOVED lines=30> */
[----:B------:R-:W-:-:S04]  /*ac650*/  LOP3.LUT R171, R171, R170, RZ, 0x3c, !PT ;  /* 0x000000aaabab7212 */ /* 0x000fc800078e3cff */
[----:B------:R-:W-:Y:S02]  /*ac660*/  LOP3.LUT R170, R171, R170, RZ, 0x3c, !PT ;  /* 0x000000aaabaa7212 */ /* 0x000fe400078e3cff */
[----:B--2---:R-:W-:-:S04]  /*ac670*/  LOP3.LUT R169, R169, R168, RZ, 0x3c, !PT ;  /* 0x000000a8a9a97212 */ /* 0x004fc800078e3cff */
[----:B------:R-:W-:Y:S02]  /*ac680*/  LOP3.LUT R168, R169, R168, RZ, 0x3c, !PT ;  /* 0x000000a8a9a87212 */ /* 0x000fe400078e3cff */
[----:B---3--:R-:W-:Y:S02]  /*ac690*/  LOP3.LUT R147, R147, R146, RZ, 0x3c, !PT ;  /* 0x0000009293937212 */ /* 0x008fe400078e3cff */
[----:B------:R-:W-:Y:S02]  /*ac6a0*/  LOP3.LUT R171, R171, R170, RZ, 0x3c, !PT ;  /* 0x000000aaabab7212 */ /* 0x000fe400078e3cff */
[----:B------:R-:W-:Y:S02]  /*ac6b0*/  LOP3.LUT R146, R147, R146, RZ, 0x3c, !PT ;  /* 0x0000009293927212 */ /* 0x000fe400078e3cff */
[----:B----4-:R-:W-:Y:S02]  /*ac6c0*/  LOP3.LUT R145, R145, R144, RZ, 0x3c, !PT ;  /* 0x0000009091917212 */ /* 0x010fe400078e3cff */
[----:B------:R-:W-:-:S02]  /*ac6d0*/  LOP3.LUT R169, R169, R168, RZ, 0x3c, !PT ;  /* 0x000000a8a9a97212 */ /* 0x000fc400078e3cff */
[----:B------:R-:W-:Y:S02]  /*ac6e0*/  LOP3.LUT R144, R145, R144, RZ, 0x3c, !PT ;  /* 0x0000009091907212 */ /* 0x000fe400078e3cff */
[----:B------:R-:W-:Y:S01]  /*ac6f0*/  IADD3 R32, P4, R34, UR17, RZ ;  /* 0x0000001122207c10 */ /* 0x000fe2000ff9e0ff */
[----:B------:R-:W-:Y:S01]  /*ac700*/  VIADD R34, R143, UR12 ;  /* 0x0000000c8f227c36 */ /* 0x000fe20008000000 */
[----:B------:R-:W-:Y:S01]  /*ac710*/  LOP3.LUT R147, R147, R146, RZ, 0x3c, !PT ;  /* 0x0000009293937212 */ /* 0x000fe200078e3cff */
[----:B------:R-:W-:Y:S01]  /*ac720*/  IMAD.MOV.U32 R143, RZ, RZ, R172 ;  /* 0x000000ffff8f7224 */ /* 0x000fe200078e00ac */
[----:B------:R-:W-:Y:S01]  /*ac730*/  LOP3.LUT R145, R145, R144, RZ, 0x3c, !PT ;  /* 0x0000009091917212 */ /* 0x000fe200078e3cff */
[----:B------:R1:W-:Y:S01]  /*ac740*/  STL.64 [R1+0x9c0], R170 ;  /* 0x0009c0aa01007387 */ /* 0x0003e20000100a00 */
[----:B------:R-:W-:Y:S01]  /*ac750*/  MOV R142, R174 ;  /* 0x000000ae008e7202 */ /* 0x000fe20000000f00 */
[----:B------:R-:W-:Y:S02]  /*ac760*/  IMAD.MOV.U32 R141, RZ, RZ, R240 ;  /* 0x000000ffff8d7224 */ /* 0x000fe400078e00f0 */
[----:B------:R1:W-:Y:S01]  /*ac770*/  STL.64 [R1+0x9b8], R168 ;  /* 0x0009b8a801007387 */ /* 0x0003e20000100a00 */
[----:B------:R-:W-:-:S03]  /*ac780*/  MOV R140, R241 ;  /* 0x000000f1008c7202 */ /* 0x000fc60000000f00 */
[----:B------:R1:W-:Y:S01]  /*ac790*/  STL.64 [R1+0x9b0], R146 ;  /* 0x0009b09201007387 */ /* 0x0003e20000100a00 */
[----:B------:R-:W-:Y:S01]  /*ac7a0*/  IMAD.MOV.U32 R139, RZ, RZ, R242 ;  /* 0x000000ffff8b7224 */ /* 0x000fe200078e00f2 */
[----:B------:R-:W-:Y:S02]  /*ac7b0*/  MOV R138, R243 ;  /* 0x000000f3008a7202 */ /* 0x000fe40000000f00 */
[----:B------:R1:W-:Y:S01]  /*ac7c0*/  STL.64 [R1+0x958], R144 ;  /* 0x0009589001007387 */ /* 0x0003e20000100a00 */
[----:B------:R-:W-:-:S03]  /*ac7d0*/  IMAD.MOV.U32 R137, RZ, RZ, R248 ;  /* 0x000000ffff897224 */ /* 0x000fc600078e00f8 */
[----:B------:R1:W-:Y:S01]  /*ac7e0*/  STL.64 [R1+0x9e0], R142 ;  /* 0x0009e08e01007387 */ /* 0x0003e20000100a00 */
[----:B------:R-:W-:-:S03]  /*ac7f0*/  MOV R136, R175 ;  /* 0x000000af00887202 */ /* 0x000fc60000000f00 */
[----:B------:R1:W-:Y:S01]  /*ac800*/  STL.64 [R1+0x9d8], R140 ;  /* 0x0009d88c01007387 */ /* 0x0003e20000100a00 */
[----:B------:R-:W-:-:S03]  /*ac810*/  IMAD.MOV.U32 R135, RZ, RZ, R176 ;  /* 0x000000ffff877224 */ /* 0x000fc600078e00b0 */
[----:B------:R1:W-:Y:S01]  /*ac820*/  LDGSTS.E [R34+0x40e00], desc[UR14][R170.64], P1 ;  /* 0x40e00000aa227fae */ /* 0x0003e2000892184e */
        /* <DEDUP_REMOVED lines=29> */
[----:B------:R1:W-:Y:S04]  /*aca00*/  STL.64 [R1+0xa98], R124 ;  /* 0x000a987c01007387 */ /* 0x0003e80000100a00 */
[----:B------:R1:W-:Y:S04]  /*aca10*/  LDGSTS.E [R34+0x42e00], desc[UR14][R134.64], P1 ;  /* 0x42e0000086227fae */ /* 0x0003e8000892184e */
        /* <DEDUP_REMOVED lines=17> */
[----:B------:R1:W-:Y:S01]  /*acb30*/  LDGSTS.E [R34+0x44e80], desc[UR14][R4.64], P2 ;  /* 0x44e8000004227fae */ /* 0x0003e2000912184e */
[----:B------:R-:W-:-:S03]  /*acb40*/  IADD3.X R33, R35, UR8, RZ, P4, !PT ;  /* 0x0000000823217c10 */ /* 0x000fc6000a7fe4ff */
[----:B------:R1:W-:Y:S01]  /*acb50*/  STL.64 [R1+0xe30], R16 ;  /* 0x000e301001007387 */ /* 0x0003e20000100a00 */
[----:B------:R-:W-:-:S03]  /*acb60*/  UIADD3 UR4, UR4, 0x1, URZ ;  /* 0x0000000104047890 */ /* 0x000fc6000fffe03f */
[----:B------:R1:W-:Y:S04]  /*acb70*/  LDGSTS.E [R34+0x44f00], desc[UR14][R6.64], P0 ;  /* 0x44f0000006227fae */ /* 0x0003e8000812184e */
[----:B------:R1:W-:Y:S04]  /*acb80*/  STL.64 [R1+0xdc8], R18 ;  /* 0x000dc81201007387 */ /* 0x0003e80000100a00 */
[----:B------:R1:W-:Y:S04]  /*acb90*/  LDGSTS.E [R34+0x44f80], desc[UR14][R8.64], P3 ;  /* 0x44f8000008227fae */ /* 0x0003e8000992184e */
[----:B------:R1:W-:Y:S04]  /*acba0*/  STL.64 [R1+0xdc0], R20 ;  /* 0x000dc01401007387 */ /* 0x0003e80000100a00 */
[----:B------:R1:W-:Y:S04]  /*acbb0*/  LDGSTS.E [R34+0x45e00], desc[UR14][R10.64], P1 ;  /* 0x45e000000a227fae */ /* 0x0003e8000892184e */
[----:B------:R1:W-:Y:S04]  /*acbc0*/  STL.64 [R1+0xdb8], R22 ;  /* 0x000db81601007387 */ /* 0x0003e80000100a00 */
[----:B------:R1:W-:Y:S01]  /*acbd0*/  LDGSTS.E [R34+0x45e80], desc[UR14][R12.64], P2 ;  /* 0x45e800000c227fae */ /* 0x0003e2000912184e */
[----:B------:R-:W-:-:S03]  /*acbe0*/  UISETP.NE.U32.AND UP0, UPT, UR4, UR9, UPT ;  /* 0x000000090400728c */ /* 0x000fc6000bf05070 */
        /* <DEDUP_REMOVED lines=10> */
[----:B------:R1:W-:Y:S04]  /*acc90*/  LDGSTS.E [R34+0x46f80], desc[UR14][R24.64], P3 ;  /* 0x46f8000018227fae */ /* 0x0003e8000992184e */
[----:B------:R1:W-:Y:S04]  /*acca0*/  LDGSTS.E [R34+0x47e00], desc[UR14][R26.64], P1 ;  /* 0x47e000001a227fae */ /* 0x0003e8000892184e */
[----:B------:R1:W-:Y:S04]  /*accb0*/  LDGSTS.E [R34+0x47e80], desc[UR14][R28.64], P2 ;  /* 0x47e800001c227fae */ /* 0x0003e8000912184e */
[----:B------:R1:W-:Y:S01]  /*accc0*/  LDGSTS.E [R34+0x47f00], desc[UR14][R30.64], P0 ;  /* 0x47f000001e227fae */ /* 0x0003e2000812184e */
[----:B------:R-:W-:-:S03]  /*accd0*/  PLOP3.LUT P0, PT, PT, PT, UP0, 0x80, 0x0 ;  /* 0x000000000000781c */ /* 0x000fc60003f0f008 */
[----:B------:R1:W-:Y:S04]  /*acce0*/  LDGSTS.E [R34+0x47f80], desc[UR14][R32.64], P3 ;  /* 0x47f8000020227fae */ /* 0x0003e8000992184e */
[----:B------:R-:W0:Y:S06]  /*accf0*/  LDGDEPBAR ;  /* 0x00000000000079af */ /* 0x000e2c0000000000 */
[----:B------:R-:W-:Y:S05]  /*acd00*/  @P0 BRA `(.L_x_1) ;  /* 0xfffff96c00840947 */ /* 0x000fea000383ffff */
.L_x_0:
[----:B-1----:R-:W2:Y:S01]  /*acd10*/  LDL.LU R4, [R1+0x5c0] ;  /* 0x0005c00001047983 */ /* 0x002ea20000300800 */
[----:B------:R-:W-:-:S04]  /*acd20*/  DEPBAR.LE SB0, 0x0 ;  /* 0x000080000000791a */ /* 0x000fc80000000000 */
[----:B------:R-:W2:Y:S01]  /*acd30*/  LDL.LU R5, [R1+0x5c8] ;  /* 0x0005c80001057983 */ /* 0x000ea20000300800 */
[----:B------:R-:W1:Y:S01]  /*acd40*/  S2R R2, SR_TID.X ;  /* 0x0000000000027919 */ /* 0x000e620000002100 */
[----:B-----5:R-:W-:Y:S01]  /*acd50*/  IMAD.MOV.U32 R16, RZ, RZ, R153 ;  /* 0x000000ffff107224 */ /* 0x020fe200078e0099 */
[----:B------:R-:W-:Y:S01]  /*acd60*/  MOV R17, R155 ;  /* 0x0000009b00117202 */ /* 0x000fe20000000f00 */
[----:B------:R-:W-:Y:S01]  /*acd70*/  IMAD.MOV.U32 R24, RZ, RZ, R49 ;  /* 0x000000ffff187224 */ /* 0x000fe200078e0031 */
[----:B------:R-:W2:Y:S01]  /*acd80*/  LDL.LU R6, [R1+0x580] ;  /* 0x0005800001067983 */ /* 0x000ea20000300800 */
[----:B------:R-:W-:Y:S01]  /*acd90*/  MOV R25, R51 ;  /* 0x0000003300197202 */ /* 0x000fe20000000f00 */
[----:B------:R-:W-:Y:S01]  /*acda0*/  IMAD.MOV.U32 R32, RZ, RZ, R85 ;  /* 0x000000ffff207224 */ /* 0x000fe200078e0055 */
[----:B------:R-:W-:Y:S01]  /*acdb0*/  MOV R33, R87 ;  /* 0x0000005700217202 */ /* 0x000fe20000000f00 */
[----:B------:R-:W2:Y:S01]  /*acdc0*/  LDL.LU R7, [R1+0x588] ;  /* 0x0005880001077983 */ /* 0x000ea20000300800 */
        /* <DEDUP_REMOVED lines=23> */
[----:B-1----:R-:W-:-:S02]  /*acf40*/  LOP3.LUT R2, R2, 0x1f, RZ, 0xc0, !PT ;  /* 0x0000001f02027812 */ /* 0x002fc400078ec0ff */
[----:B------:R-:W-:Y:S01]  /*acf50*/  MOV R221, R247 ;  /* 0x000000f700dd7202 */ /* 0x000fe20000000f00 */
[----:B------:R-:W-:Y:S01]  /*acf60*/  IMAD.MOV.U32 R236, RZ, RZ, R165 ;  /* 0x000000ffffec7224 */ /* 0x000fe200078e00a5 */
[----:B------:R-:W-:Y:S01]  /*acf70*/  LEA R252, R2, UR5, 0x4 ;  /* 0x0000000502fc7c11 */ /* 0x000fe2000f8e20ff */
[----:B------:R-:W-:Y:S01]  /*acf80*/  BAR.SYNC.DEFER_BLOCKING 0x0 ;  /* 0x0000000000007b1d */ /* 0x000fe20000010000 */
[----:B------:R-:W-:-:S05]  /*acf90*/  MOV R237, R167 ;  /* 0x000000a700ed7202 */ /* 0x000fca0000000f00 */
[----:B------:R-:W-:Y:S01]  /*acfa0*/  ULDC UR4, c[0x0][0x244] ;  /* 0x0000910000047ab9 */ /* 0x000fe20000000800 */
[----:B------:R-:W-:Y:S01]  /*acfb0*/  ULDC.64 UR8, c[0x0][0x228] ;  /* 0x00008a0000087ab9 */ /* 0x000fe20000000a00 */
        /* <DEDUP_REMOVED lines=12> */
[----:B--2---:R1:W-:Y:S01]  /*ad080*/  STSM.16.M88.4 [R252], R4 ;  /* 0x00000004fc007844 */ /* 0x0043e20000000200 */
[----:B------:R-:W-:-:S03]  /*ad090*/  NOP ;  /* 0x0000000000007918 */ /* 0x000fc60000000000 */
[----:B------:R-:W2:Y:S04]  /*ad0a0*/  LDS.128 R8, [R252] ;  /* 0x00000000fc087984 */ /* 0x000ea80000000c00 */
[----:B-1----:R-:W3:Y:S04]  /*ad0b0*/  LDL.LU R4, [R1+0x3c0] ;  /* 0x0003c00001047983 */ /* 0x002ee80000300800 */
[----:B------:R-:W3:Y:S04]  /*ad0c0*/  LDL.LU R5, [R1+0x3c8] ;  /* 0x0003c80001057983 */ /* 0x000ee80000300800 */
[----:B------:R-:W3:Y:S04]  /*ad0d0*/  LDL.LU R6, [R1+0x5d0] ;  /* 0x0005d00001067983 */ /* 0x000ee80000300800 */
[----:B------:R-:W3:Y:S01]  /*ad0e0*/  LDL.LU R7, [R1+0x5d8] ;  /* 0x0005d80001077983 */ /* 0x000ee20000300800 */
[----:B------:R-:W-:-:S03]  /*ad0f0*/  NOP ;  /* 0x0000000000007918 */ /* 0x000fc60000000000 */
[----:B--2---:R-:W-:Y:S04]  /*ad100*/  STL [R1+0x174], R9 ;  /* 0x0001740901007387 */ /* 0x004fe80000100800 */
[----:B------:R-:W-:Y:S01]  /*ad110*/  STL.64 [R1+0x178], R10 ;  /* 0x0001780a01007387 */ /* 0x000fe20000100a00 */
[----:B------:R-:W-:-:S03]  /*ad120*/  MOV R0, R8 ;  /* 0x0000000800007202 */ /* 0x000fc60000000f00 */
[----:B---3--:R1:W-:Y:S01]  /*ad130*/  STSM.16.M88.4 [R252], R4 ;  /* 0x00000004fc007844 */ /* 0x0083e20000000200 */
[----:B------:R-:W-:-:S03]  /*ad140*/  NOP ;  /* 0x0000000000007918 */ /* 0x000fc60000000000 */
[----:B------:R-:W2:Y:S04]  /*ad150*/  LDS.128 R8, [R252] ;  /* 0x00000000fc087984 */ /* 0x000ea80000000c00 */
[----:B-1----:R-:W3:Y:S04]  /*ad160*/  LDL.LU R4, [R1+0x5b0] ;  /* 0x0005b00001047983 */ /* 0x002ee80000300800 */
[----:B------:R-:W3:Y:S04]  /*ad170*/  LDL.LU R5, [R1+0x5b8] ;  /* 0x0005b80001057983 */ /* 0x000ee80000300800 */
[----:B------:R-:W3:Y:S04]  /*ad180*/  LDL.LU R6, [R1+0x5a0] ;  /* 0x0005a00001067983 */ /* 0x000ee80000300800 */
[----:B------:R-:W3:Y:S01]  /*ad190*/  LDL.LU R7, [R1+0x5a8] ;  /* 0x0005a80001077983 */ /* 0x000ee20000300800 */
[----:B------:R-:W-:-:S03]  /*ad1a0*/  NOP ;  /* 0x0000000000007918 */ /* 0x000fc60000000000 */
[----:B--2---:R-:W-:Y:S04]  /*ad1b0*/  STL.64 [R1+0x140], R8 ;  /* 0x0001400801007387 */ /* 0x004fe80000100a00 */
[----:B------:R-:W-:Y:S04]  /*ad1c0*/  STL.64 [R1+0x148], R10 ;  /* 0x0001480a01007387 */ /* 0x000fe80000100a00 */
        /* <DEDUP_REMOVED lines=19> */
[----:B------:R-:W-:Y:S04]  /*ad300*/  STL [R1+0x3ff0], R250 ;  /* 0x003ff0fa01007387 */ /* 0x000fe80000100800 */
[----:B------:R-:W-:Y:S04]  /*ad310*/  STL [R1+0x3fec], R251 ;  /* 0x003fecfb01007387 */ /* 0x000fe80000100800 */
[----:B---3--:R1:W-:Y:S01]  /*ad320*/  STSM.16.M88.4 [R252], R4 ;  /* 0x00000004fc007844 */ /* 0x0083e20000000200 */
[----:B------:R-:W-:-:S03]  /*ad330*/  NOP ;  /* 0x0000000000007918 */ /* 0x000fc60000000000 */
[----:B------:R-:W2:Y:S04]  /*ad340*/  LDS.128 R8, [R252] ;  /* 0x00000000fc087984 */ /* 0x000ea80000000c00 */
[----:B-1----:R-:W3:Y:S04]  /*ad350*/  LDL.LU R6, [R1+0x650] ;  /* 0x0006500001067983 */ /* 0x002ee80000300800 */
[----:B------:R-:W3:Y:S01]  /*ad360*/  LDL.LU R7, [R1+0x658] ;  /* 0x0006580001077983 */ /* 0x000ee20000300800 */
[----:B------:R-:W-:Y:S01]  /*ad370*/  IMAD.MOV.U32 R4, RZ, RZ, R228 ;  /* 0x000000ffff047224 */ /* 0x000fe200078e00e4 */
[----:B------:R-:W-:Y:S01]  /*ad380*/  MOV R5, R230 ;  /* 0x000000e600057202 */ /* 0x000fe20000000f00 */
[----:B------:R-:W-:Y:S01]  /*ad390*/  NOP ;  /* 0x0000000000007918 */ /* 0x000fe20000000000 */
        /* <DEDUP_REMOVED lines=11> */
[----:B------:R1:W-:Y:S04]  /*ad450*/  STL.64 [R1+0x188], R10 ;  /* 0x0001880a01007387 */ /* 0x0003e80000100a00 */
[----:B-1----:R-:W2:Y:S04]  /*ad460*/  LDL.LU R10, [R1+0x660] ;  /* 0x00066000010a7983 */ /* 0x002ea80000300800 */
[----:B------:R-:W2:Y:S04]  /*ad470*/  LDL.LU R11, [R1+0x668] ;  /* 0x00066800010b7983 */ /* 0x000ea80000300800 */
[----:B---3--:R-:W-:Y:S01]  /*ad480*/  STSM.16.M88.4 [R252], R4 ;  /* 0x00000004fc007844 */ /* 0x008fe20000000200 */
[----:B------:R-:W-:-:S03]  /*ad490*/  NOP ;  /* 0x0000000000007918 */ /* 0x000fc60000000000 */
[----:B------:R-:W1:Y:S04]  /*ad4a0*/  LDS.128 R4, [R252] ;  /* 0x00000000fc047984 */ /* 0x000e680000000c00 */
[----:B-1----:R1:W-:Y:S04]  /*ad4b0*/  STL.64 [R1+0x150], R4 ;  /* 0x0001500401007387 */ /* 0x0023e80000100a00 */
[----:B------:R3:W-:Y:S04]  /*ad4c0*/  STL.64 [R1+0x158], R6 ;  /* 0x0001580601007387 */ /* 0x0007e80000100a00 */
[----:B-1----:R-:W4:Y:S04]  /*ad4d0*/  LDL.LU R4, [R1+0x5c4] ;  /* 0x0005c40001047983 */ /* 0x002f280000300800 */
[----:B------:R-:W4:Y:S04]  /*ad4e0*/  LDL.LU R5, [R1+0x5cc] ;  /* 0x0005cc0001057983 */ /* 0x000f280000300800 */
[----:B---3--:R-:W4:Y:S04]  /*ad4f0*/  LDL.LU R6, [R1+0x584] ;  /* 0x0005840001067983 */ /* 0x008f280000300800 */
[----:B------:R-:W4:Y:S01]  /*ad500*/  LDL.LU R7, [R1+0x58c] ;  /* 0x00058c0001077983 */ /* 0x000f220000300800 */
[----:B------:R-:W-:Y:S01]  /*ad510*/  IMAD.MOV.U32 R8, RZ, RZ, R68 ;  /* 0x000000ffff087224 */ /* 0x000fe200078e0044 */
[----:B------:R-:W-:Y:S01]  /*ad520*/  MOV R9, R70 ;  /* 0x0000004600097202 */ /* 0x000fe20000000f00 */
[----:B------:R-:W-:-:S04]  /*ad530*/  NOP ;  /* 0x0000000000007918 */ /* 0x000fc80000000000 */
[----:B--2---:R-:W-:Y:S01]  /*ad540*/  STSM.16.M88.4 [R252], R8 ;  /* 0x00000008fc007844 */ /* 0x004fe20000000200 */
[----:B------:R-:W-:-:S03]  /*ad550*/  NOP ;  /* 0x0000000000007918 */ /* 0x000fc60000000000 */
[----:B------:R-:W1:Y:S01]  /*ad560*/  LDS.128 R8, [R252] ;  /* 0x00000000fc087984 */ /* 0x000e620000000c00 */
[----:B------:R-:W-:-:S03]  /*ad570*/  NOP ;  /* 0x0000000000007918 */ /* 0x000fc60000000000 */
[----:B-1----:R-:W-:Y:S04]  /*ad580*/  STL.64 [R1+0xa0], R8 ;  /* 0x0000a00801007387 */ /* 0x002fe80000100a00 */
[----:B------:R-:W-:Y:S04]  /*ad590*/  STL.64 [R1+0xa8], R10 ;  /* 0x0000a80a01007387 */ /* 0x000fe80000100a00 */
[----:B----4-:R1:W-:Y:S01]  /*ad5a0*/  STSM.16.M88.4 [R252], R4 ;  /* 0x00000004fc007844 */ /* 0x0103e20000000200 */
        /* <DEDUP_REMOVED lines=68> */
[----:B------:R-:W-:Y:S01]  /*ad9f0*/  STL [R1+0x1c], R11 ;  /* 0x00001c0b01007387 */ /* 0x000fe20000100800 */
[----:B------:R-:W-:-:S03]  /*ada00*/  IMAD.MOV.U32 R251, RZ, RZ, R10 ;  /* 0x000000fffffb7224 */ /* 0x000fc600078e000a */
        /* <DEDUP_REMOVED lines=8> */
[----:B--2---:R-:W-:Y:S01]  /*ada90*/  STL.64 [R1+0x8], R10 ;  /* 0x0000080a01007387 */ /* 0x004fe20000100a00 */
[----:B------:R-:W-:Y:S01]  /*adaa0*/  MOV R249, R8 ;  /* 0x0000000800f97202 */ /* 0x000fe20000000f00 */
[----:B------:R-:W-:Y:S02]  /*adab0*/  IMAD.MOV.U32 R250, RZ, RZ, R9 ;  /* 0x000000fffffa7224 */ /* 0x000fe400078e0009 */
        /* <DEDUP_REMOVED lines=51> */
[----:B------:R-:W-:Y:S01]  /*addf0*/  MOV R8, R36 ;  /* 0x0000002400087202 */ /* 0x000fe20000000f00 */
[----:B------:R-:W-:Y:S01]  /*ade00*/  IMAD.MOV.U32 R9, RZ, RZ, R38 ;  /* 0x000000ffff097224 */ /* 0x000fe200078e0026 */
        /* <DEDUP_REMOVED lines=12> */
[----:B------:R-:W-:Y:S01]  /*aded0*/  MOV R4, R72 ;  /* 0x0000004800047202 */ /* 0x000fe20000000f00 */
[----:B------:R-:W-:Y:S01]  /*adee0*/  IMAD.MOV.U32 R5, RZ, RZ, R74 ;  /* 0x000000ffff057224 */ /* 0x000fe200078e004a */
        /* <DEDUP_REMOVED lines=81> */
[----:B--2---:R-:W-:Y:S04]  /*ae400*/  STL [R1+0x3fe0], R228 ;  /* 0x003fe0e401007387 */ /* 0x004fe80000100800 */
[----:B------:R-:W-:Y:S04]  /*ae410*/  STL [R1+0x3fdc], R229 ;  /* 0x003fdce501007387 */ /* 0x000fe80000100800 */
[----:B------:R-:W-:Y:S04]  /*ae420*/  STL [R1+0x3fd8], R230 ;  /* 0x003fd8e601007387 */ /* 0x000fe80000100800 */
[----:B------:R-:W-:Y:S04]  /*ae430*/  STL [R1+0x3fd4], R231 ;  /* 0x003fd4e701007387 */ /* 0x000fe80000100800 */
[----:B---3--:R1:W-:Y:S01]  /*ae440*/  STSM.16.M88.4 [R252], R4 ;  /* 0x00000004fc007844 */ /* 0x0083e20000000200 */
[----:B------:R-:W-:-:S03]  /*ae450*/  NOP ;  /* 0x0000000000007918 */ /* 0x000fc60000000000 */
[----:B------:R-:W2:Y:S04]  /*ae460*/  LDS.128 R8, [R252] ;  /* 0x00000000fc087984 */ /* 0x000ea80000000c00 */
[----:B-1----:R-:W3:Y:S04]  /*ae470*/  LDL.LU R4, [R1+0x770] ;  /* 0x0007700001047983 */ /* 0x002ee80000300800 */
[----:B------:R-:W3:Y:S04]  /*ae480*/  LDL.LU R5, [R1+0x778] ;  /* 0x0007780001057983 */ /* 0x000ee80000300800 */
[----:B------:R-:W3:Y:S04]  /*ae490*/  LDL.LU R6, [R1+0x6f0] ;  /* 0x0006f00001067983 */ /* 0x000ee80000300800 */
[----:B------:R-:W3:Y:S01]  /*ae4a0*/  LDL.LU R7, [R1+0x6f8] ;  /* 0x0006f80001077983 */ /* 0x000ee20000300800 */
[----:B------:R-:W-:Y:S01]  /*ae4b0*/  NOP ;  /* 0x0000000000007918 */ /* 0x000fe20000000000 */
[----:B--2---:R-:W-:Y:S01]  /*ae4c0*/  IMAD.MOV.U32 R230, RZ, RZ, R9 ;  /* 0x000000ffffe67224 */ /* 0x004fe200078e0009 */
[----:B------:R-:W-:Y:S01]  /*ae4d0*/  MOV R229, R8 ;  /* 0x0000000800e57202 */ /* 0x000fe20000000f00 */
[----:B------:R-:W-:Y:S04]  /*ae4e0*/  STL [R1+0x10c], R11 ;  /* 0x00010c0b01007387 */ /* 0x000fe80000100800 */
[----:B------:R-:W-:Y:S04]  /*ae4f0*/  STL [R1+0x3fe8], R230 ;  /* 0x003fe8e601007387 */ /* 0x000fe80000100800 */
[----:B------:R-:W-:Y:S01]  /*ae500*/  STL [R1+0x3fe4], R229 ;  /* 0x003fe4e501007387 */ /* 0x000fe20000100800 */
        /* <DEDUP_REMOVED lines=63> */
[----:B------:R-:W2:Y:S01]  /*ae900*/  LDS.128 R8, [R252] ;  /* 0x00000000fc087984 */ /* 0x000ea20000000c00 */
[----:B-1----:R-:W-:Y:S01]  /*ae910*/  IMAD.MOV.U32 R4, RZ, RZ, R76 ;  /* 0x000000ffff047224 */ /* 0x002fe200078e004c */
[----:B------:R-:W-:Y:S01]  /*ae920*/  MOV R5, R78 ;  /* 0x0000004e00057202 */ /* 0x000fe20000000f00 */
[----:B------:R-:W-:Y:S01]  /*ae930*/  IMAD.MOV.U32 R6, RZ, RZ, R100 ;  /* 0x000000ffff067224 */ /* 0x000fe200078e0064 */
[----:B------:R-:W-:Y:S01]  /*ae940*/  MOV R7, R102 ;  /* 0x0000006600077202 */ /* 0x000fe20000000f00 */
[----:B------:R-:W-:-:S04]  /*ae950*/  NOP ;  /* 0x0000000000007918 */ /* 0x000fc80000000000 */
[----:B------:R1:W-:Y:S04]  /*ae960*/  STSM.16.M88.4 [R252], R4 ;  /* 0x00000004fc007844 */ /* 0x0003e80000000200 */
[----:B--2---:R-:W-:Y:S04]  /*ae970*/  STL.64 [R1+0x330], R8 ;  /* 0x0003300801007387 */ /* 0x004fe80000100a00 */
[----:B------:R-:W-:Y:S01]  /*ae980*/  STL.64 [R1+0x338], R10 ;  /* 0x0003380a01007387 */ /* 0x000fe20000100a00 */
[----:B------:R-:W-:-:S03]  /*ae990*/  NOP ;  /* 0x0000000000007918 */ /* 0x000fc60000000000 */
[----:B-1----:R-:W2:Y:S04]  /*ae9a0*/  LDL.LU R4, [R1+0x774] ;  /* 0x0007740001047983 */ /* 0x002ea80000300800 */
[----:B------:R-:W2:Y:S04]  /*ae9b0*/  LDL.LU R5, [R1+0x77c] ;  /* 0x00077c0001057983 */ /* 0x000ea80000300800 */
[----:B------:R-:W2:Y:S04]  /*ae9c0*/  LDL.LU R6, [R1+0x6f4] ;  /* 0x0006f40001067983 */ /* 0x000ea80000300800 */
[----:B------:R-:W2:Y:S04]  /*ae9d0*/  LDL.LU R7, [R1+0x6fc] ;  /* 0x0006fc0001077983 */ /* 0x000ea80000300800 */
[----:B------:R-:W1:Y:S01]  /*ae9e0*/  LDS.128 R8, [R252] ;  /* 0x00000000fc087984 */ /* 0x000e620000000c00 */
[----:B------:R-:W-:-:S03]  /*ae9f0*/  NOP ;  /* 0x0000000000007918 */ /* 0x000fc60000000000 */
[----:B-1----:R-:W-:Y:S04]  /*aea00*/  STL.64 [R1+0x300], R8 ;  /* 0x0003000801007387 */ /* 0x002fe80000100a00 */
[----:B------:R-:W-:Y:S04]  /*aea10*/  STL.64 [R1+0x308], R10 ;  /* 0x0003080a01007387 */ /* 0x000fe80000100a00 */
        /* <DEDUP_REMOVED lines=140> */
[----:B---3--:R-:W-:Y:S01]  /*af2e0*/  STSM.16.M88.4 [R252], R4 ;  /* 0x00000004fc007844 */ /* 0x008fe20000000200 */
[----:B------:R-:W-:-:S03]  /*af2f0*/  NOP ;  /* 0x0000000000007918 */ /* 0x000fc60000000000 */
[----:B------:R-:W1:Y:S04]  /*af300*/  LDS.128 R4, [R252] ;  /* 0x00000000fc047984 */ /* 0x000e680000000c00 */
[----:B-1----:R1:W-:Y:S04]  /*af310*/  STL.64 [R1+0x440], R4 ;  /* 0x0004400401007387 */ /* 0x0023e80000100a00 */
[----:B------:R2:W-:Y:S04]  /*af320*/  STL.64 [R1+0x448], R6 ;  /* 0x0004480601007387 */ /* 0x0005e80000100a00 */
[----:B-1----:R-:W3:Y:S04]  /*af330*/  LDL.LU R4, [R1+0x874] ;  /* 0x0008740001047983 */ /* 0x002ee80000300800 */
[----:B------:R-:W3:Y:S04]  /*af340*/  LDL.LU R5, [R1+0x87c] ;  /* 0x00087c0001057983 */ /* 0x000ee80000300800 */
[----:B--2---:R-:W3:Y:S04]  /*af350*/  LDL.LU R6, [R1+0x6c4] ;  /* 0x0006c40001067983 */ /* 0x004ee80000300800 */
[----:B------:R-:W3:Y:S01]  /*af360*/  LDL.LU R7, [R1+0x6cc] ;  /* 0x0006cc0001077983 */ /* 0x000ee20000300800 */
[----:B------:R-:W-:Y:S01]  /*af370*/  IMAD.MOV.U32 R8, RZ, RZ, R80 ;  /* 0x000000ffff087224 */ /* 0x000fe200078e0050 */
[----:B------:R-:W-:Y:S01]  /*af380*/  MOV R9, R82 ;  /* 0x0000005200097202 */ /* 0x000fe20000000f00 */
[----:B------:R-:W-:Y:S01]  /*af390*/  IMAD.MOV.U32 R10, RZ, RZ, R104 ;  /* 0x000000ffff0a7224 */ /* 0x000fe200078e0068 */
[----:B------:R-:W-:Y:S01]  /*af3a0*/  MOV R11, R106 ;  /* 0x0000006a000b7202 */ /* 0x000fe20000000f00 */
[----:B------:R-:W-:-:S04]  /*af3b0*/  NOP ;  /* 0x0000000000007918 */ /* 0x000fc80000000000 */
[----:B------:R-:W-:Y:S01]  /*af3c0*/  STSM.16.M88.4 [R252], R8 ;  /* 0x00000008fc007844 */ /* 0x000fe20000000200 */
[----:B------:R-:W-:-:S03]  /*af3d0*/  NOP ;  /* 0x0000000000007918 */ /* 0x000fc60000000000 */
[----:B------:R-:W1:Y:S01]  /*af3e0*/  LDS.128 R8, [R252] ;  /* 0x00000000fc087984 */ /* 0x000e620000000c00 */
[----:B------:R-:W-:-:S03]  /*af3f0*/  NOP ;  /* 0x0000000000007918 */ /* 0x000fc60000000000 */
[----:B-1----:R-:W-:Y:S04]  /*af400*/  STL.64 [R1+0x410], R8 ;  /* 0x0004100801007387 */ /* 0x002fe80000100a00 */
        /* <DEDUP_REMOVED lines=81> */
[----:B------:R-:W2:Y:S04]  /*af920*/  LDL.LU R12, [R1+0x280] ;  /* 0x00028000010c7983 */ /* 0x000ea80000300800 */
[----:B------:R-:W2:Y:S04]  /*af930*/  LDL.LU R13, [R1+0x288] ;  /* 0x00028800010d7983 */ /* 0x000ea80000300800 */
[----:B------:R-:W2:Y:S04]  /*af940*/  LDL.LU R14, [R1+0x980] ;  /* 0x00098000010e7983 */ /* 0x000ea80000300800 */
[----:B------:R-:W2:Y:S04]  /*af950*/  LDL.LU R15, [R1+0x988] ;  /* 0x00098800010f7983 */ /* 0x000ea80000300800 */
[----:B---3--:R-:W-:Y:S01]  /*af960*/  STSM.16.M88.4 [R252], R4 ;  /* 0x00000004fc007844 */ /* 0x008fe20000000200 */
[----:B------:R-:W-:-:S03]  /*af970*/  NOP ;  /* 0x0000000000007918 */ /* 0x000fc60000000000 */
[----:B------:R-:W1:Y:S01]  /*af980*/  LDS.128 R4, [R252] ;  /* 0x00000000fc047984 */ /* 0x000e620000000c00 */
[----:B------:R-:W-:-:S03]  /*af990*/  NOP ;  /* 0x0000000000007918 */ /* 0x000fc60000000000 */
[----:B-1----:R1:W-:Y:S04]  /*af9a0*/  STL.64 [R1+0x510], R4 ;  /* 0x0005100401007387 */ /* 0x0023e80000100a00 */
[----:B------:R3:W-:Y:S04]  /*af9b0*/  STL.64 [R1+0x518], R6 ;  /* 0x0005180601007387 */ /* 0x0007e80000100a00 */
[----:B-1----:R-:W4:Y:S04]  /*af9c0*/  LDL.LU R4, [R1+0x860] ;  /* 0x0008600001047983 */ /* 0x002f280000300800 */
[----:B------:R-:W4:Y:S04]  /*af9d0*/  LDL.LU R5, [R1+0x868] ;  /* 0x0008680001057983 */ /* 0x000f280000300800 */
[----:B---3--:R-:W4:Y:S04]  /*af9e0*/  LDL.LU R6, [R1+0x570] ;  /* 0x0005700001067983 */ /* 0x008f280000300800 */
[----:B------:R-:W4:Y:S04]  /*af9f0*/  LDL.LU R7, [R1+0x578] ;  /* 0x0005780001077983 */ /* 0x000f280000300800 */
        /* <DEDUP_REMOVED lines=74> */
[----:B-1----:R-:W-:Y:S04]  /*afea0*/  STL [R1+0x3fd0], R6 ;  /* 0x003fd00601007387 */ /* 0x002fe80000100800 */
        /* <DEDUP_REMOVED lines=17> */
[----:B----4-:R-:W-:Y:S01]  /*affc0*/  STSM.16.M88.4 [R252], R8 ;  /* 0x00000008fc007844 */ /* 0x010fe20000000200 */
[----:B------:R-:W-:-:S03]  /*affd0*/  NOP ;  /* 0x0000000000007918 */ /* 0x000fc60000000000 */
[----:B------:R-:W-:Y:S01]  /*affe0*/  LDS.128 R8, [R252] ;  /* 0x00000000fc087984 */ /* 0x000fe20000000c00 */
[----:B------:R-:W-:-:S03]  /*afff0*/  NOP ;  /* 0x0000000000007918 */ /* 0x000fc60000000000 */
[----:B------:R-:W4:Y:S04]  /*b0000*/  LDL.LU R36, [R1+0x8a0] ;  /* 0x0008a00001247983 */ /* 0x000f280000300800 */
[----:B------:R-:W4:Y:S04]  /*b0010*/  LDL.LU R37, [R1+0x8a8] ;  /* 0x0008a80001257983 */ /* 0x000f280000300800 */
[----:B------:R-:W4:Y:S04]  /*b0020*/  LDL.LU R38, [R1+0x670] ;  /* 0x0006700001267983 */ /* 0x000f280000300800 */
[----:B------:R-:W4:Y:S04]  /*b0030*/  LDL.LU R39, [R1+0x678] ;  /* 0x0006780001277983 */ /* 0x000f280000300800 */
[----:B--2---:R-:W-:Y:S01]  /*b0040*/  STSM.16.M88.4 [R252], R12 ;  /* 0x0000000cfc007844 */ /* 0x004fe20000000200 */
[----:B------:R-:W-:-:S03]  /*b0050*/  NOP ;  /* 0x0000000000007918 */ /* 0x000fc60000000000 */
[----:B------:R-:W-:Y:S01]  /*b0060*/  LDS.128 R12, [R252] ;  /* 0x00000000fc0c7984 */ /* 0x000fe20000000c00 */
[----:B------:R-:W-:-:S03]  /*b0070*/  NOP ;  /* 0x0000000000007918 */ /* 0x000fc60000000000 */
[----:B---3--:R-:W-:Y:S01]  /*b0080*/  STSM.16.M88.4 [R252], R16 ;  /* 0x00000010fc007844 */ /* 0x008fe20000000200 */
[----:B------:R-:W-:-:S03]  /*b0090*/  NOP ;  /* 0x0000000000007918 */ /* 0x000fc60000000000 */
[----:B------:R-:W-:Y:S01]  /*b00a0*/  LDS.128 R16, [R252] ;  /* 0x00000000fc107984 */ /* 0x000fe20000000c00 */
[----:B------:R-:W-:-:S03]  /*b00b0*/  NOP ;  /* 0x0000000000007918 */ /* 0x000fc60000000000 */
[----:B------:R-:W-:Y:S01]  /*b00c0*/  STSM.16.M88.4 [R252], R20 ;  /* 0x00000014fc007844 */ /* 0x000fe20000000200 */
[----:B------:R-:W-:-:S03]  /*b00d0*/  NOP ;  /* 0x0000000000007918 */ /* 0x000fc60000000000 */
[----:B------:R-:W-:Y:S01]  /*b00e0*/  LDS.128 R20, [R252] ;  /* 0x00000000fc147984 */ /* 0x000fe20000000c00 */
[----:B------:R-:W-:-:S03]  /*b00f0*/  NOP ;  /* 0x0000000000007918 */ /* 0x000fc60000000000 */
[----:B------:R-:W-:Y:S01]  /*b0100*/  STSM.16.M88.4 [R252], R24 ;  /* 0x00000018fc007844 */ /* 0x000fe20000000200 */
[----:B------:R-:W-:-:S03]  /*b0110*/  NOP ;  /* 0x0000000000007918 */ /* 0x000fc60000000000 */
[----:B------:R-:W-:Y:S01]  /*b0120*/  LDS.128 R24, [R252] ;  /* 0x00000000fc187984 */ /* 0x000fe20000000c00 */
[----:B------:R-:W-:-:S03]  /*b0130*/  NOP ;  /* 0x0000000000007918 */ /* 0x000fc60000000000 */
[----:B------:R1:W-:Y:S01]  /*b0140*/  STSM.16.M88.4 [R252], R28 ;  /* 0x0000001cfc007844 */ /* 0x0003e20000000200 */
[----:B------:R-:W-:-:S03]  /*b0150*/  NOP ;  /* 0x0000000000007918 */ /* 0x000fc60000000000 */
[----:B------:R-:W-:Y:S01]  /*b0160*/  LDS.128 R76, [R252] ;  /* 0x00000000fc4c7984 */ /* 0x000fe20000000c00 */
[----:B------:R-:W-:-:S03]  /*b0170*/  NOP ;  /* 0x0000000000007918 */ /* 0x000fc60000000000 */
[----:B-1----:R-:W2:Y:S04]  /*b0180*/  LDL.LU R28, [R1+0x230] ;  /* 0x00023000011c7983 */ /* 0x002ea80000300800 */
[----:B------:R-:W2:Y:S04]  /*b0190*/  LDL.LU R29, [R1+0x238] ;  /* 0x00023800011d7983 */ /* 0x000ea80000300800 */
[----:B------:R-:W2:Y:S04]  /*b01a0*/  LDL.LU R30, [R1+0x970] ;  /* 0x00097000011e7983 */ /* 0x000ea80000300800 */
[----:B------:R-:W2:Y:S04]  /*b01b0*/  LDL.LU R31, [R1+0x978] ;  /* 0x00097800011f7983 */ /* 0x000ea80000300800 */
[----:B------:R-:W-:Y:S01]  /*b01c0*/  STSM.16.M88.4 [R252], R32 ;  /* 0x00000020fc007844 */ /* 0x000fe20000000200 */
[----:B------:R-:W-:-:S03]  /*b01d0*/  NOP ;  /* 0x0000000000007918 */ /* 0x000fc60000000000 */
[----:B------:R-:W-:Y:S01]  /*b01e0*/  LDS.128 R72, [R252] ;  /* 0x00000000fc487984 */ /* 0x000fe20000000c00 */
[----:B------:R-:W-:-:S03]  /*b01f0*/  NOP ;  /* 0x0000000000007918 */ /* 0x000fc60000000000 */
[----:B----4-:R-:W-:Y:S01]  /*b0200*/  STSM.16.M88.4 [R252], R36 ;  /* 0x00000024fc007844 */ /* 0x010fe20000000200 */
[----:B------:R-:W-:-:S03]  /*b0210*/  NOP ;  /* 0x0000000000007918 */ /* 0x000fc60000000000 */
[----:B------:R-:W-:Y:S01]  /*b0220*/  LDS.128 R44, [R252] ;  /* 0x00000000fc2c7984 */ /* 0x000fe20000000c00 */
[----:B------:R-:W-:-:S03]  /*b0230*/  NOP ;  /* 0x0000000000007918 */ /* 0x000fc60000000000 */
[----:B--2---:R1:W-:Y:S01]  /*b0240*/  STSM.16.M88.4 [R252], R28 ;  /* 0x0000001cfc007844 */ /* 0x0043e20000000200 */
[----:B------:R-:W-:-:S03]  /*b0250*/  NOP ;  /* 0x0000000000007918 */ /* 0x000fc60000000000 */
[----:B------:R-:W-:Y:S04]  /*b0260*/  LDS.128 R68, [R252] ;  /* 0x00000000fc447984 */ /* 0x000fe80000000c00 */
[----:B-1----:R-:W2:Y:S04]  /*b0270*/  LDL.LU R28, [R1+0x850] ;  /* 0x00085000011c7983 */ /* 0x002ea80000300800 */
[----:B------:R-:W2:Y:S04]  /*b0280*/  LDL.LU R29, [R1+0x858] ;  /* 0x00085800011d7983 */ /* 0x000ea80000300800 */
[----:B------:R-:W2:Y:S04]  /*b0290*/  LDL.LU R30, [R1+0x560] ;  /* 0x00056000011e7983 */ /* 0x000ea80000300800 */
[----:B------:R-:W2:Y:S01]  /*b02a0*/  LDL.LU R31, [R1+0x568] ;  /* 0x00056800011f7983 */ /* 0x000ea20000300800 */
[----:B------:R-:W-:-:S03]  /*b02b0*/  NOP ;  /* 0x0000000000007918 */ /* 0x000fc60000000000 */
[----:B------:R-:W3:Y:S04]  /*b02c0*/  LDL.LU R34, [R1+0x930] ;  /* 0x0009300001227983 */ /* 0x000ee80000300800 */
[----:B------:R-:W3:Y:S04]  /*b02d0*/  LDL.LU R35, [R1+0x938] ;  /* 0x0009380001237983 */ /* 0x000ee80000300800 */
[----:B--2---:R1:W-:Y:S01]  /*b02e0*/  STSM.16.M88.4 [R252], R28 ;  /* 0x0000001cfc007844 */ /* 0x0043e20000000200 */
[----:B------:R-:W-:Y:S01]  /*b02f0*/  IMAD.MOV.U32 R32, RZ, RZ, R156 ;  /* 0x000000ffff207224 */ /* 0x000fe200078e009c */
[----:B------:R-:W-:Y:S01]  /*b0300*/  MOV R33, R158 ;  /* 0x0000009e00217202 */ /* 0x000fe20000000f00 */
[----:B------:R-:W-:Y:S01]  /*b0310*/  NOP ;  /* 0x0000000000007918 */ /* 0x000fe20000000000 */
[----:B------:R-:W-:Y:S01]  /*b0320*/  LDS.128 R48, [R252] ;  /* 0x00000000fc307984 */ /* 0x000fe20000000c00 */
[----:B------:R-:W-:-:S03]  /*b0330*/  NOP ;  /* 0x0000000000007918 */ /* 0x000fc60000000000 */
[----:B-1----:R-:W2:Y:S04]  /*b0340*/  LDL.LU R28, [R1+0x7f0] ;  /* 0x0007f000011c7983 */ /* 0x002ea80000300800 */
[----:B------:R-:W2:Y:S04]  /*b0350*/  LDL.LU R29, [R1+0x7f8] ;  /* 0x0007f800011d7983 */ /* 0x000ea80000300800 */
[----:B------:R-:W2:Y:S04]  /*b0360*/  LDL.LU R30, [R1+0xc0] ;  /* 0x0000c000011e7983 */ /* 0x000ea80000300800 */
[----:B------:R-:W2:Y:S04]  /*b0370*/  LDL.LU R31, [R1+0xc8] ;  /* 0x0000c800011f7983 */ /* 0x000ea80000300800 */
[----:B---3--:R-:W-:Y:S01]  /*b0380*/  STSM.16.M88.4 [R252], R32 ;  /* 0x00000020fc007844 */ /* 0x008fe20000000200 */
        /* <DEDUP_REMOVED lines=8> */
[----:B------:R-:W3:Y:S04]  /*b0410*/  LDL.LU R36, [R1+0x740] ;  /* 0x0007400001247983 */ /* 0x000ee80000300800 */
[----:B------:R-:W3:Y:S04]  /*b0420*/  LDL.LU R37, [R1+0x748] ;  /* 0x0007480001257983 */ /* 0x000ee80000300800 */
[----:B------:R-:W3:Y:S04]  /*b0430*/  LDL.LU R38, [R1+0x4e0] ;  /* 0x0004e00001267983 */ /* 0x000ee80000300800 */
[----:B------:R-:W3:Y:S01]  /*b0440*/  LDL.LU R39, [R1+0x4e8] ;  /* 0x0004e80001277983 */ /* 0x000ee20000300800 */
[----:B------:R-:W-:Y:S01]  /*b0450*/  IMAD.MOV.U32 R28, RZ, RZ, R52 ;  /* 0x000000ffff1c7224 */ /* 0x000fe200078e0034 */
[----:B------:R-:W-:Y:S01]  /*b0460*/  MOV R29, R54 ;  /* 0x00000036001d7202 */ /* 0x000fe20000000f00 */
[----:B------:R-:W-:Y:S01]  /*b0470*/  NOP ;  /* 0x0000000000007918 */ /* 0x000fe20000000000 */
[----:B------:R-:W-:Y:S01]  /*b0480*/  IMAD.MOV.U32 R80, RZ, RZ, R88 ;  /* 0x000000ffff507224 */ /* 0x000fe200078e0058 */
[----:B------:R-:W-:Y:S01]  /*b0490*/  MOV R81, R90 ;  /* 0x0000005a00517202 */ /* 0x000fe20000000f00 */
[----:B------:R-:W-:Y:S01]  /*b04a0*/  IMAD.MOV.U32 R82, RZ, RZ, R112 ;  /* 0x000000ffff527224 */ /* 0x000fe200078e0070 */
[----:B------:R-:W-:Y:S01]  /*b04b0*/  MOV R83, R114 ;  /* 0x0000007200537202 */ /* 0x000fe20000000f00 */
        /* <DEDUP_REMOVED lines=8> */
[----:B------:R1:W-:Y:S01]  /*b0540*/  STSM.16.M88.4 [R252], R80 ;  /* 0x00000050fc007844 */ /* 0x0003e20000000200 */
        /* <DEDUP_REMOVED lines=23> */
[----:B------:R-:W-:Y:S01]  /*b06c0*/  IMAD.MOV.U32 R108, RZ, RZ, R157 ;  /* 0x000000ffff6c7224 */ /* 0x000fe200078e009d */
[----:B------:R-:W-:-:S02]  /*b06d0*/  MOV R109, R159 ;  /* 0x0000009f006d7202 */ /* 0x000fc40000000f00 */
        /* <DEDUP_REMOVED lines=8> */
[----:B----4-:R-:W-:Y:S01]  /*b0760*/  STSM.16.M88.4 [R252], R104 ;  /* 0x00000068fc007844 */ /* 0x010fe20000000200 */
        /* <DEDUP_REMOVED lines=23> */
[----:B--2---:R-:W-:Y:S01]  /*b08e0*/  STSM.16.M88.4 [R252], R124 ;  /* 0x0000007cfc007844 */ /* 0x004fe20000000200 */
[----:B------:R-:W-:-:S03]  /*b08f0*/  NOP ;  /* 0x0000000000007918 */ /* 0x000fc60000000000 */
[----:B------:R-:W-:Y:S01]  /*b0900*/  LDS.128 R148, [R252] ;  /* 0x00000000fc947984 */ /* 0x000fe20000000c00 */
[----:B------:R-:W-:-:S03]  /*b0910*/  NOP ;  /* 0x0000000000007918 */ /* 0x000fc60000000000 */
[----:B------:R-:W-:Y:S01]  /*b0920*/  STSM.16.M88.4 [R252], R128 ;  /* 0x00000080fc007844 */ /* 0x000fe20000000200 */
[----:B------:R-:W-:-:S03]  /*b0930*/  NOP ;  /* 0x0000000000007918 */ /* 0x000fc60000000000 */
[----:B------:R-:W-:Y:S01]  /*b0940*/  LDS.128 R144, [R252] ;  /* 0x00000000fc907984 */ /* 0x000fe20000000c00 */
[----:B------:R-:W-:-:S03]  /*b0950*/  NOP ;  /* 0x0000000000007918 */ /* 0x000fc60000000000 */
[----:B---3--:R1:W-:Y:S01]  /*b0960*/  STSM.16.M88.4 [R252], R88 ;  /* 0x00000058fc007844 */ /* 0x0083e20000000200 */
[----:B------:R-:W-:-:S03]  /*b0970*/  NOP ;  /* 0x0000000000007918 */ /* 0x000fc60000000000 */
[----:B------:R-:W-:Y:S04]  /*b0980*/  LDS.128 R132, [R252] ;  /* 0x00000000fc847984 */ /* 0x000fe80000000c00 */
[----:B-1----:R-:W2:Y:S04]  /*b0990*/  LDL.LU R88, [R1+0x210] ;  /* 0x0002100001587983 */ /* 0x002ea80000300800 */
[----:B------:R-:W2:Y:S04]  /*b09a0*/  LDL.LU R89, [R1+0x218] ;  /* 0x0002180001597983 */ /* 0x000ea80000300800 */
[----:B------:R-:W2:Y:S04]  /*b09b0*/  LDL.LU R90, [R1+0x960] ;  /* 0x00096000015a7983 */ /* 0x000ea80000300800 */
[----:B------:R-:W2:Y:S01]  /*b09c0*/  LDL.LU R91, [R1+0x968] ;  /* 0x00096800015b7983 */ /* 0x000ea20000300800 */
        /* <DEDUP_REMOVED lines=89> */
[----:B--2---:R-:W-:Y:S01]  /*b0f60*/  STSM.16.M88.4 [R252], R176 ;  /* 0x000000b0fc007844 */ /* 0x004fe20000000200 */
        /* <DEDUP_REMOVED lines=31> */
[----:B--2---:R-:W-:Y:S04]  /*b1160*/  STL [R1+0x3fc8], R211 ;  /* 0x003fc8d301007387 */ /* 0x004fe80000100800 */
        /* <DEDUP_REMOVED lines=10> */
[----:B------:R-:W4:Y:S04]  /*b1210*/  LDL.LU R180, [R1+0x130] ;  /* 0x0001300001b47983 */ /* 0x000f280000300800 */
[----:B------:R-:W4:Y:S01]  /*b1220*/  LDL.LU R181, [R1+0x138] ;  /* 0x0001380001b57983 */ /* 0x000f220000300800 */
[----:B------:R-:W-:Y:S01]  /*b1230*/  IMAD.MOV.U32 R116, RZ, RZ, R164 ;  /* 0x000000ffff747224 */ /* 0x000fe200078e00a4 */
[----:B------:R-:W-:Y:S01]  /*b1240*/  MOV R117, R166 ;  /* 0x000000a600757202 */ /* 0x000fe20000000f00 */
[----:B------:R-:W-:Y:S01]  /*b1250*/  IMAD.MOV.U32 R182, RZ, RZ, R224 ;  /* 0x000000ffffb67224 */ /* 0x000fe200078e00e0 */
[----:B------:R-:W-:Y:S01]  /*b1260*/  MOV R183, R226 ;  /* 0x000000e200b77202 */ /* 0x000fe20000000f00 */
        /* <DEDUP_REMOVED lines=12> */
[----:B------:R-:W1:Y:S04]  /*b1330*/  LDS.128 R180, [R252] ;  /* 0x00000000fcb47984 */ /* 0x000e680000000c00 */
[----:B-1----:R-:W-:Y:S04]  /*b1340*/  STL [R1+0x3fc4], R183 ;  /* 0x003fc4b701007387 */ /* 0x002fe80000100800 */
[----:B------:R-:W2:Y:S04]  /*b1350*/  LDL.LU R216, [R1+0x540] ;  /* 0x0005400001d87983 */ /* 0x000ea80000300800 */
[----:B------:R-:W2:Y:S01]  /*b1360*/  LDL.LU R217, [R1+0x548] ;  /* 0x0005480001d97983 */ /* 0x000ea20000300800 */
[----:B------:R-:W-:Y:S01]  /*b1370*/  IMAD.MOV.U32 R184, RZ, RZ, R60 ;  /* 0x000000ffffb87224 */ /* 0x000fe200078e003c */
[----:B------:R-:W-:Y:S01]  /*b1380*/  MOV R185, R62 ;  /* 0x0000003e00b97202 */ /* 0x000fe20000000f00 */
[----:B------:R-:W-:-:S04]  /*b1390*/  NOP ;  /* 0x0000000000007918 */ /* 0x000fc80000000000 */
[----:B------:R-:W-:Y:S01]  /*b13a0*/  STSM.16.M88.4 [R252], R184 ;  /* 0x000000b8fc007844 */ /* 0x000fe20000000200 */
[----:B------:R-:W-:-:S03]  /*b13b0*/  NOP ;  /* 0x0000000000007918 */ /* 0x000fc60000000000 */
[----:B------:R-:W-:Y:S01]  /*b13c0*/  LDS.128 R184, [R252] ;  /* 0x00000000fcb87984 */ /* 0x000fe20000000c00 */
[----:B------:R-:W-:-:S03]  /*b13d0*/  NOP ;  /* 0x0000000000007918 */ /* 0x000fc60000000000 */
[----:B--2---:R-:W-:Y:S01]  /*b13e0*/  STSM.16.M88.4 [R252], R216 ;  /* 0x000000d8fc007844 */ /* 0x004fe20000000200 */
[----:B------:R-:W-:-:S03]  /*b13f0*/  NOP ;  /* 0x0000000000007918 */ /* 0x000fc60000000000 */
[----:B------:R-:W1:Y:S01]  /*b1400*/  LDS.128 R196, [R252] ;  /* 0x00000000fcc47984 */ /* 0x000e620000000c00 */
[----:B------:R-:W-:-:S03]  /*b1410*/  NOP ;  /* 0x0000000000007918 */ /* 0x000fc60000000000 */
[----:B------:R2:W-:Y:S01]  /*b1420*/  STSM.16.M88.4 [R252], R188 ;  /* 0x000000bcfc007844 */ /* 0x0005e20000000200 */
[----:B------:R-:W-:-:S03]  /*b1430*/  NOP ;  /* 0x0000000000007918 */ /* 0x000fc60000000000 */
[----:B------:R-:W3:Y:S04]  /*b1440*/  LDS.128 R216, [R252] ;  /* 0x00000000fcd87984 */ /* 0x000ee80000000c00 */
[----:B-1----:R-:W-:Y:S04]  /*b1450*/  STL [R1+0x3fc0], R199 ;  /* 0x003fc0c701007387 */ /* 0x002fe80000100800 */
[----:B--2---:R-:W2:Y:S04]  /*b1460*/  LDL.LU R188, [R1+0x704] ;  /* 0x0007040001bc7983 */ /* 0x004ea80000300800 */
[----:B------:R-:W2:Y:S04]  /*b1470*/  LDL.LU R189, [R1+0x70c] ;  /* 0x00070c0001bd7983 */ /* 0x000ea80000300800 */
[----:B------:R-:W2:Y:S04]  /*b1480*/  LDL.LU R190, [R1+0x404] ;  /* 0x0004040001be7983 */ /* 0x000ea80000300800 */
[----:B------:R-:W2:Y:S01]  /*b1490*/  LDL.LU R191, [R1+0x40c] ;  /* 0x00040c0001bf7983 */ /* 0x000ea20000300800 */
[----:B------:R-:W-:-:S03]  /*b14a0*/  NOP ;  /* 0x0000000000007918 */ /* 0x000fc60000000000 */
[----:B---3--:R-:W-:Y:S04]  /*b14b0*/  STL [R1+0x3fbc], R219 ;  /* 0x003fbcdb01007387 */ /* 0x008fe80000100800 */
        /* <DEDUP_REMOVED lines=15> */
[----:B------:R-:W2:Y:S04]  /*b15b0*/  LDL.LU R238, [R1+0x994] ;  /* 0x0009940001ee7983 */ /* 0x000ea80000300800 */
[----:B------:R-:W2:Y:S01]  /*b15c0*/  LDL.LU R239, [R1+0x99c] ;  /* 0x00099c0001ef7983 */ /* 0x000ea20000300800 */
[----:B------:R-:W-:Y:S01]  /*b15d0*/  IMAD.MOV.U32 R60, RZ, RZ, R61 ;  /* 0x000000ffff3c7224 */ /* 0x000fe200078e003d */
[----:B------:R-:W-:-:S02]  /*b15e0*/  MOV R61, R63 ;  /* 0x0000003f003d7202 */ /* 0x000fc40000000f00 */
[----:B---3--:R-:W-:Y:S01]  /*b15f0*/  STSM.16.M88.4 [R252], R220 ;  /* 0x000000dcfc007844 */ /* 0x008fe20000000200 */
[----:B------:R-:W-:-:S03]  /*b1600*/  NOP ;  /* 0x0000000000007918 */ /* 0x000fc60000000000 */
[----:B------:R-:W1:Y:S01]  /*b1610*/  LDS.128 R164, [R252] ;  /* 0x00000000fca47984 */ /* 0x000e620000000c00 */
[----:B------:R-:W-:-:S03]  /*b1620*/  NOP ;  /* 0x0000000000007918 */ /* 0x000fc60000000000 */
[----:B--2---:R2:W-:Y:S01]  /*b1630*/  STSM.16.M88.4 [R252], R236 ;  /* 0x000000ecfc007844 */ /* 0x0045e20000000200 */
[----:B------:R-:W-:-:S03]  /*b1640*/  NOP ;  /* 0x0000000000007918 */ /* 0x000fc60000000000 */
[----:B------:R-:W3:Y:S04]  /*b1650*/  LDS.128 R220, [R252] ;  /* 0x00000000fcdc7984 */ /* 0x000ee80000000c00 */
[----:B-1----:R-:W-:Y:S04]  /*b1660*/  STL [R1+0x3fac], R167 ;  /* 0x003faca701007387 */ /* 0x002fe80000100800 */
[----:B--2---:R-:W2:Y:S04]  /*b1670*/  LDL.LU R236, [R1+0x134] ;  /* 0x0001340001ec7983 */ /* 0x004ea80000300800 */
[----:B------:R-:W2:Y:S04]  /*b1680*/  LDL.LU R237, [R1+0x13c] ;  /* 0x00013c0001ed7983 */ /* 0x000ea80000300800 */
[----:B---3--:R-:W-:Y:S04]  /*b1690*/  STL [R1+0x3fb4], R223 ;  /* 0x003fb4df01007387 */ /* 0x008fe80000100800 */
[----:B------:R-:W3:Y:S04]  /*b16a0*/  LDL.LU R62, [R1+0x7b4] ;  /* 0x0007b400013e7983 */ /* 0x000ee80000300800 */
[----:B------:R-:W3:Y:S01]  /*b16b0*/  LDL.LU R63, [R1+0x7bc] ;  /* 0x0007bc00013f7983 */ /* 0x000ee20000300800 */
[----:B------:R-:W-:Y:S01]  /*b16c0*/  IMAD.MOV.U32 R238, RZ, RZ, R225 ;  /* 0x000000ffffee7224 */ /* 0x000fe200078e00e1 */
[----:B------:R-:W-:Y:S01]  /*b16d0*/  MOV R239, R227 ;  /* 0x000000e300ef7202 */ /* 0x000fe20000000f00 */
[----:B------:R-:W-:-:S04]  /*b16e0*/  NOP ;  /* 0x0000000000007918 */ /* 0x000fc80000000000 */
[----:B--2---:R-:W-:Y:S01]  /*b16f0*/  STSM.16.M88.4 [R252], R236 ;  /* 0x000000ecfc007844 */ /* 0x004fe20000000200 */
[----:B------:R-:W-:-:S03]  /*b1700*/  NOP ;  /* 0x0000000000007918 */ /* 0x000fc60000000000 */
[----:B------:R-:W1:Y:S01]  /*b1710*/  LDS.128 R224, [R252] ;  /* 0x00000000fce07984 */ /* 0x000e620000000c00 */
[----:B------:R-:W-:-:S03]  /*b1720*/  NOP ;  /* 0x0000000000007918 */ /* 0x000fc60000000000 */
[----:B---3--:R2:W-:Y:S01]  /*b1730*/  STSM.16.M88.4 [R252], R60 ;  /* 0x0000003cfc007844 */ /* 0x0085e20000000200 */
[----:B------:R-:W-:-:S03]  /*b1740*/  NOP ;  /* 0x0000000000007918 */ /* 0x000fc60000000000 */
[----:B------:R-:W3:Y:S04]  /*b1750*/  LDS.128 R236, [R252] ;  /* 0x00000000fcec7984 */ /* 0x000ee80000000c00 */
[----:B-1----:R1:W-:Y:S04]  /*b1760*/  STL [R1+0x3fa8], R227 ;  /* 0x003fa8e301007387 */ /* 0x0023e80000100800 */
[----:B--2---:R-:W2:Y:S04]  /*b1770*/  LDL.LU R60, [R1+0x544] ;  /* 0x00054400013c7983 */ /* 0x004ea80000300800 */
[----:B------:R-:W2:Y:S04]  /*b1780*/  LDL.LU R61, [R1+0x54c] ;  /* 0x00054c00013d7983 */ /* 0x000ea80000300800 */
        /* <DEDUP_REMOVED lines=8> */
[----:B------:R-:W-:Y:S01]  /*b1810*/  NOP ;  /* 0x0000000000007918 */ /* 0x000fe20000000000 */
[----:B------:R-:W4:Y:S04]  /*b1820*/  LDL.LU R223, [R1+0x1994] ;  /* 0x0019940001df7983 */ /* 0x000f280000300800 */
[----:B------:R-:W4:Y:S04]  /*b1830*/  LDL.LU R235, [R1+0x1990] ;  /* 0x0019900001eb7983 */ /* 0x000f280000300800 */
[----:B------:R-:W4:Y:S04]  /*b1840*/  LDL.LU R167, [R1+0x198c] ;  /* 0x00198c0001a77983 */ /* 0x000f280000300800 */
[----:B-1----:R-:W4:Y:S04]  /*b1850*/  LDL.LU R227, [R1+0x1988] ;  /* 0x0019880001e37983 */ /* 0x002f280000300800 */
[----:B---3--:R1:W-:Y:S01]  /*b1860*/  STL [R1+0x3fb8], R239 ;  /* 0x003fb8ef01007387 */ /* 0x0083e20000100800 */
[----:B------:R-:W-:-:S03]  /*b1870*/  IMAD.MOV.U32 R64, RZ, RZ, R97 ;  /* 0x000000ffff407224 */ /* 0x000fc600078e0061 */
[----:B-1----:R-:W3:Y:S01]  /*b1880*/  LDL.LU R239, [R1+0x197c] ;  /* 0x00197c0001ef7983 */ /* 0x002ee20000300800 */
[----:B------:R-:W-:Y:S01]  /*b1890*/  MOV R65, R99 ;  /* 0x0000006300417202 */ /* 0x000fe20000000f00 */
[----:B------:R-:W-:Y:S01]  /*b18a0*/  IMAD.MOV.U32 R66, RZ, RZ, R193 ;  /* 0x000000ffff427224 */ /* 0x000fe200078e00c1 */
[----:B------:R-:W-:Y:S01]  /*b18b0*/  MOV R67, R195 ;  /* 0x000000c300437202 */ /* 0x000fe20000000f00 */
[----:B--2---:R4:W-:Y:S01]  /*b18c0*/  STSM.16.M88.4 [R252], R60 ;  /* 0x0000003cfc007844 */ /* 0x0049e20000000200 */
[----:B------:R-:W-:-:S03]  /*b18d0*/  NOP ;  /* 0x0000000000007918 */ /* 0x000fc60000000000 */
[----:B------:R-:W1:Y:S01]  /*b18e0*/  LDS.128 R96, [R252] ;  /* 0x00000000fc607984 */ /* 0x000e620000000c00 */
[----:B------:R-:W-:Y:S01]  /*b18f0*/  NOP ;  /* 0x0000000000007918 */ /* 0x000fe20000000000 */
[C---:B----4-:R-:W-:Y:S01]  /*b1900*/  IMAD R62, R183.reuse, UR4, RZ ;  /* 0x00000004b73e7c24 */ /* 0x050fe2000f8e02ff */
[----:B------:R-:W-:Y:S01]  /*b1910*/  ISETP.GE.AND P0, PT, R183, UR8, PT ;  /* 0x00000008b7007c0c */ /* 0x000fe2000bf06270 */
[----:B------:R-:W-:Y:S01]  /*b1920*/  ULDC UR4, c[0x0][0x248] ;  /* 0x0000920000047ab9 */ /* 0x000fe20000000800 */
[----:B------:R-:W2:Y:S02]  /*b1930*/  LDC R63, c[0x0][0x244] ;  /* 0x00009100ff3f7b82 */ /* 0x000ea40000000800 */
[C---:B------:R-:W-:Y:S02]  /*b1940*/  LEA R242, P1, R62.reuse, UR6, 0x2 ;  /* 0x000000063ef27c11 */ /* 0x040fe4000f8210ff */
[C---:B------:R-:W-:Y:S01]  /*b1950*/  ISETP.LT.AND P0, PT, R211.reuse, UR25, !P0 ;  /* 0x00000019d3007c0c */ /* 0x040fe2000c701270 */
[----:B------:R-:W-:Y:S01]  /*b1960*/  IMAD R244, R211, UR4, RZ ;  /* 0x00000004d3f47c24 */ /* 0x000fe2000f8e02ff */
[----:B------:R-:W-:Y:S01]  /*b1970*/  LEA.HI.X.SX32 R243, R62, UR7, 0x2, P1 ;  /* 0x000000073ef37c11 */ /* 0x000fe200088f16ff */
[----:B------:R4:W-:Y:S01]  /*b1980*/  STSM.16.M88.4 [R252], R64 ;  /* 0x00000040fc007844 */ /* 0x0009e20000000200 */
[----:B------:R-:W-:Y:S01]  /*b1990*/  ULDC UR4, c[0x0][0x244] ;  /* 0x0000910000047ab9 */ /* 0x000fe20000000800 */
[----:B------:R-:W-:Y:S01]  /*b19a0*/  ULDC.64 UR6, c[0x0][0x220] ;  /* 0x0000880000067ab9 */ /* 0x000fe20000000a00 */
[----:B------:R-:W-:Y:S01]  /*b19b0*/  IMAD.WIDE R2, R244, 0x4, R242 ;  /* 0x00000004f4027825 */ /* 0x000fe200078e02f2 */
[----:B------:R-:W-:-:S06]  /*b19c0*/  NOP ;  /* 0x0000000000007918 */ /* 0x000fcc0000000000 */
[----:B------:R1:W-:Y:S01]  /*b19d0*/  @P0 STG.E desc[UR14][R2.64], R0 ;  /* 0x0000000002000986 */ /* 0x0003e2000c10190e */
[----:B------:R-:W-:-:S04]  /*b19e0*/  ISETP.GE.AND P0, PT, R199, UR16, PT ;  /* 0x00000010c7007c0c */ /* 0x000fc8000bf06270 */
[----:B------:R-:W-:Y:S01]  /*b19f0*/  ISETP.LT.AND P0, PT, R211, UR29, !P0 ;  /* 0x0000001dd3007c0c */ /* 0x000fe2000c701270 */
[----:B----4-:R-:W4:Y:S01]  /*b1a00*/  LDC R64, c[0x0][0x244] ;  /* 0x00009100ff407b82 */ /* 0x010f220000000800 */
[----:B-1----:R-:W-:Y:S01]  /*b1a10*/  IMAD R0, R199, UR4, RZ ;  /* 0x00000004c7007c24 */ /* 0x002fe2000f8e02ff */
[----:B------:R-:W-:-:S04]  /*b1a20*/  ULDC.64 UR4, c[0x0][0x220] ;  /* 0x0000880000047ab9 */ /* 0x000fc80000000a00 */
[----:B------:R-:W-:Y:S01]  /*b1a30*/  LEA R240, P1, R0, UR4, 0x2 ;  /* 0x0000000400f07c11 */ /* 0x000fe2000f8210ff */
[----:B------:R-:W-:-:S03]  /*b1a40*/  ULDC UR4, c[0x0][0x244] ;  /* 0x0000910000047ab9 */ /* 0x000fc60000000800 */
[----:B------:R-:W-:-:S03]  /*b1a50*/  LEA.HI.X.SX32 R241, R0, UR5, 0x2, P1 ;  /* 0x0000000500f17c11 */ /* 0x000fc600088f16ff */
[----:B------:R-:W-:-:S05]  /*b1a60*/  IMAD.WIDE R2, R244, 0x4, R240 ;  /* 0x00000004f4027825 */ /* 0x000fca00078e02f0 */
[----:B------:R1:W-:Y:S04]  /*b1a70*/  @P0 STG.E desc[UR14][R2.64], R230 ;  /* 0x000000e602000986 */ /* 0x0003e8000c10190e */
[----:B-1----:R-:W4:Y:S01]  /*b1a80*/  LDL.LU R230, [R1+0x160] ;  /* 0x0001600001e67983 */ /* 0x002f220000300800 */
[C---:B------:R-:W-:Y:S01]  /*b1a90*/  IMAD R0, R219.reuse, UR4, RZ ;  /* 0x00000004db007c24 */ /* 0x040fe2000f8e02ff */
[----:B------:R-:W-:Y:S01]  /*b1aa0*/  ISETP.GE.AND P0, PT, R219, UR26, PT ;  /* 0x0000001adb007c0c */ /* 0x000fe2000bf06270 */
[----:B------:R-:W-:-:S03]  /*b1ab0*/  ULDC.64 UR4, c[0x0][0x220] ;  /* 0x0000880000047ab9 */ /* 0x000fc60000000a00 */
[C---:B------:R-:W-:Y:S01]  /*b1ac0*/  LEA R60, P1, R0.reuse, UR4, 0x2 ;  /* 0x00000004003c7c11 */ /* 0x040fe2000f8210ff */
[----:B------:R-:W-:Y:S01]  /*b1ad0*/  ULDC UR4, c[0x0][0x244] ;  /* 0x0000910000047ab9 */ /* 0x000fe20000000800 */
[----:B------:R-:W-:Y:S02]  /*b1ae0*/  ISETP.LT.AND P0, PT, R211, UR31, !P0 ;  /* 0x0000001fd3007c0c */ /* 0x000fe4000c701270 */
[----:B------:R-:W-:-:S03]  /*b1af0*/  LEA.HI.X.SX32 R61, R0, UR5, 0x2, P1 ;  /* 0x00000005003d7c11 */ /* 0x000fc600088f16ff */
[----:B------:R-:W-:-:S08]  /*b1b00*/  IMAD.WIDE R2, R244, 0x4, R60 ;  /* 0x00000004f4027825 */ /* 0x000fd000078e023c */
[----:B------:R1:W-:Y:S04]  /*b1b10*/  @P0 STG.E desc[UR14][R2.64], R228 ;  /* 0x000000e402000986 */ /* 0x0003e8000c10190e */
[----:B-1----:R-:W4:Y:S01]  /*b1b20*/  LDL.LU R228, [R1+0x180] ;  /* 0x0001800001e47983 */ /* 0x002f220000300800 */
[C---:B---3--:R-:W-:Y:S01]  /*b1b30*/  IMAD R0, R239.reuse, UR4, RZ ;  /* 0x00000004ef007c24 */ /* 0x048fe2000f8e02ff */
[----:B------:R-:W-:Y:S01]  /*b1b40*/  ISETP.GE.AND P0, PT, R239, UR22, PT ;  /* 0x00000016ef007c0c */ /* 0x000fe2000bf06270 */
[----:B------:R-:W-:Y:S01]  /*b1b50*/  ULDC.64 UR4, c[0x0][0x228] ;  /* 0x00008a0000047ab9 */ /* 0x000fe20000000a00 */
[----:B------:R-:W3:Y:S02]  /*b1b60*/  LDL.LU R229, [R1+0x150] ;  /* 0x0001500001e57983 */ /* 0x000ee40000300800 */
[----:B------:R-:W-:-:S02]  /*b1b70*/  LEA R194, P1, R0, UR6, 0x2 ;  /* 0x0000000600c27c11 */ /* 0x000fc4000f8210ff */
[----:B------:R-:W-:Y:S02]  /*b1b80*/  ISETP.LT.AND P0, PT, R211, UR33, !P0 ;  /* 0x00000021d3007c0c */ /* 0x000fe4000c701270 */
[----:B------:R-:W-:Y:S01]  /*b1b90*/  LEA.HI.X.SX32 R195, R0, UR7, 0x2, P1 ;  /* 0x0000000700c37c11 */ /* 0x000fe200088f16ff */
[----:B--2---:R-:W-:Y:S01]  /*b1ba0*/  IMAD R0, R63, 0x80, R62 ;  /* 0x000000803f007824 */ /* 0x004fe200078e023e */
[----:B------:R-:W-:Y:S01]  /*b1bb0*/  ULDC.64 UR6, c[0x0][0x220] ;  /* 0x0000880000067ab9 */ /* 0x000fe20000000a00 */
[----:B------:R-:W1:Y:S01]  /*b1bc0*/  LDC R62, c[0x0][0x244] ;  /* 0x00009100ff3e7b82 */ /* 0x000e620000000800 */
[----:B------:R-:W-:Y:S02]  /*b1bd0*/  IMAD.WIDE R2, R244, 0x4, R194 ;  /* 0x00000004f4027825 */ /* 0x000fe400078e02c2 */
[----:B------:R-:W-:-:S05]  /*b1be0*/  LEA R192, P1, R0, UR6, 0x2 ;  /* 0x0000000600c07c11 */ /* 0x000fca000f8210ff */
[----:B------:R2:W-:Y:S01]  /*b1bf0*/  @P0 STG.E desc[UR14][R2.64], R248 ;  /* 0x000000f802000986 */ /* 0x0005e2000c10190e */
[----:B------:R-:W-:Y:S01]  /*b1c00*/  ISETP.GE.AND P0, PT, R211, UR9, PT ;  /* 0x00000009d3007c0c */ /* 0x000fe2000bf06270 */
[----:B------:R-:W-:Y:S01]  /*b1c10*/  ULDC.64 UR8, c[0x0][0x220] ;  /* 0x0000880000087ab9 */ /* 0x000fe20000000a00 */
[----:B------:R-:W1:Y:S02]  /*b1c20*/  LDC R63, c[0x0][0x244] ;  /* 0x00009100ff3f7b82 */ /* 0x000e640000000800 */
[----:B------:R-:W-:Y:S01]  /*b1c30*/  ISETP.LT.AND P2, PT, R223, UR4, !P0 ;  /* 0x00000004df007c0c */ /* 0x000fe2000c741270 */
[----:B------:R-:W-:Y:S01]  /*b1c40*/  ULDC UR4, c[0x0][0x248] ;  /* 0x0000920000047ab9 */ /* 0x000fe20000000800 */
[----:B------:R-:W-:Y:S01]  /*b1c50*/  LEA.HI.X.SX32 R193, R0, UR7, 0x2, P1 ;  /* 0x0000000700c17c11 */ /* 0x000fe200088f16ff */
[----:B------:R-:W-:Y:S02]  /*b1c60*/  ULDC.64 UR6, c[0x0][0x228] ;  /* 0x00008a0000067ab9 */ /* 0x000fe40000000a00 */
[----:B--2---:R-:W-:Y:S01]  /*b1c70*/  IMAD.WIDE R2, R244, 0x4, R192 ;  /* 0x00000004f4027825 */ /* 0x004fe200078e02c0 */
[----:B----4-:R-:W-:-:S04]  /*b1c80*/  LEA R0, R64, R0, 0x5 ;  /* 0x0000000040007211 */ /* 0x010fc800078e28ff */
[----:B------:R-:W-:-:S04]  /*b1c90*/  LEA R66, P1, R0, UR8, 0x2 ;  /* 0x0000000800427c11 */ /* 0x000fc8000f8210ff */
[----:B------:R-:W-:Y:S01]  /*b1ca0*/  LEA.HI.X.SX32 R67, R0, UR9, 0x2, P1 ;  /* 0x0000000900437c11 */ /* 0x000fe200088f16ff */
[----:B------:R2:W-:Y:S01]  /*b1cb0*/  @P2 STG.E desc[UR14][R2.64], R230 ;  /* 0x000000e602002986 */ /* 0x0005e2000c10190e */
[----:B-1----:R-:W-:Y:S01]  /*b1cc0*/  IMAD R0, R62, 0x20, R0 ;  /* 0x000000203e007824 */ /* 0x002fe200078e0200 */
[----:B------:R-:W-:Y:S02]  /*b1cd0*/  ULDC.64 UR8, c[0x0][0x228] ;  /* 0x00008a0000087ab9 */ /* 0x000fe40000000a00 */
[----:B--2---:R-:W2:Y:S01]  /*b1ce0*/  LDL.LU R230, [R1+0xa0] ;  /* 0x0000a00001e67983 */ /* 0x004ea20000300800 */
[----:B------:R-:W-:Y:S01]  /*b1cf0*/  ISETP.LT.AND P2, PT, R235, UR6, !P0 ;  /* 0x00000006eb007c0c */ /* 0x000fe2000c741270 */
[----:B------:R-:W-:Y:S01]  /*b1d00*/  IMAD.WIDE R2, R244, 0x4, R66 ;  /* 0x00000004f4027825 */ /* 0x000fe200078e0242 */
[----:B------:R-:W-:Y:S01]  /*b1d10*/  LEA R64, P1, R0, UR10, 0x2 ;  /* 0x0000000a00407c11 */ /* 0x000fe2000f8210ff */
[----:B------:R-:W4:Y:S01]  /*b1d20*/  LDL.LU R245, [R1+0x70] ;  /* 0x0000700001f57983 */ /* 0x000f220000300800 */
[----:B------:R-:W-:-:S09]  /*b1d30*/  ULDC UR6, c[0x0][0x228] ;  /* 0x00008a0000067ab9 */ /* 0x000fd20000000800 */
[----:B------:R1:W-:Y:S04]  /*b1d40*/  @P2 STG.E desc[UR14][R2.64], R228 ;  /* 0x000000e402002986 */ /* 0x0003e8000c10190e */
[----:B-1----:R-:W4:Y:S04]  /*b1d50*/  LDL.LU R228, [R1+0x50] ;  /* 0x0000500001e47983 */ /* 0x002f280000300800 */
[----:B------:R-:W4:Y:S01]  /*b1d60*/  LDL.LU R246, [R1+0x60] ;  /* 0x0000600001f67983 */ /* 0x000f220000300800 */
[----:B------:R-:W-:Y:S01]  /*b1d70*/  ISETP.LT.AND P2, PT, R167, UR8, !P0 ;  /* 0x00000008a7007c0c */ /* 0x000fe2000c741270 */
[----:B------:R-:W-:Y:S01]  /*b1d80*/  ULDC UR8, c[0x0][0x228] ;  /* 0x00008a0000087ab9 */ /* 0x000fe20000000800 */
[----:B------:R-:W-:Y:S01]  /*b1d90*/  LEA.HI.X.SX32 R65, R0, UR11, 0x2, P1 ;  /* 0x0000000b00417c11 */ /* 0x000fe200088f16ff */
[----:B------:R-:W4:Y:S01]  /*b1da0*/  LDL.LU R7, [R1+0x40] ;  /* 0x0000400001077983 */ /* 0x000f220000300800 */
[----:B------:R-:W-:Y:S01]  /*b1db0*/  LEA R0, R63, R0, 0x5 ;  /* 0x000000003f007211 */ /* 0x000fe200078e28ff */
[----:B------:R-:W-:-:S02]  /*b1dc0*/  ULDC.64 UR10, c[0x0][0x228] ;  /* 0x00008a00000a7ab9 */ /* 0x000fc40000000a00 */
[----:B------:R-:W4:Y:S01]  /*b1dd0*/  LDL.LU R6, [R1+0x30] ;  /* 0x0000300001067983 */ /* 0x000f220000300800 */
[----:B------:R-:W-:Y:S02]  /*b1de0*/  LEA R62, P1, R0, UR12, 0x2 ;  /* 0x0000000c003e7c11 */ /* 0x000fe4000f8210ff */
[----:B------:R-:W-:Y:S01]  /*b1df0*/  ISETP.LT.AND P0, PT, R227, UR10, !P0 ;  /* 0x0000000ae3007c0c */ /* 0x000fe2000c701270 */
[----:B------:R-:W-:Y:S01]  /*b1e00*/  IMAD.WIDE R2, R244, 0x4, R64 ;  /* 0x00000004f4027825 */ /* 0x000fe200078e0240 */
[----:B------:R-:W-:Y:S01]  /*b1e10*/  LEA.HI.X.SX32 R63, R0, UR13, 0x2, P1 ;  /* 0x0000000d003f7c11 */ /* 0x000fe200088f16ff */
[----:B------:R-:W-:Y:S01]  /*b1e20*/  ULDC.64 UR12, c[0x0][0x228] ;  /* 0x00008a00000c7ab9 */ /* 0x000fe20000000a00 */
[----:B------:R-:W-:Y:S02]  /*b1e30*/  ULDC UR10, c[0x0][0x228] ;  /* 0x00008a00000a7ab9 */ /* 0x000fe40000000800 */
[----:B---3--:R1:W-:Y:S01]  /*b1e40*/  @P2 STG.E desc[UR14][R2.64], R229 ;  /* 0x000000e502002986 */ /* 0x0083e2000c10190e */
[----:B------:R-:W-:-:S03]  /*b1e50*/  VIADD R0, R211, 0x1 ;  /* 0x00000001d3007836 */ /* 0x000fc60000000000 */
[----:B-1----:R-:W3:Y:S01]  /*b1e60*/  LDL.LU R229, [R1+0x20] ;  /* 0x0000200001e57983 */ /* 0x002ee20000300800 */
[----:B------:R-:W-:-:S05]  /*b1e70*/  IMAD.WIDE R2, R244, 0x4, R62 ;  /* 0x00000004f4027825 */ /* 0x000fca00078e023e */
[----:B--2---:R1:W-:Y:S01]  /*b1e80*/  @P0 STG.E desc[UR14][R2.64], R230 ;  /* 0x000000e602000986 */ /* 0x0043e2000c10190e */
[----:B------:R-:W-:Y:S01]  /*b1e90*/  ISETP.GE.AND P0, PT, R0, UR17, PT ;  /* 0x0000001100007c0c */ /* 0x000fe2000bf06270 */
[----:B------:R-:W-:Y:S02]  /*b1ea0*/  ULDC.64 UR16, c[0x0][0x228] ;  /* 0x00008a0000107ab9 */ /* 0x000fe40000000a00 */
[----:B-1----:R-:W2:Y:S01]  /*b1eb0*/  LDL.LU R230, [R1+0x10] ;  /* 0x0000100001e67983 */ /* 0x002ea20000300800 */
[----:B------:R-:W-:Y:S01]  /*b1ec0*/  ISETP.LT.AND P1, PT, R183, UR12, !P0 ;  /* 0x0000000cb7007c0c */ /* 0x000fe2000c721270 */
[----:B------:R-:W-:Y:S01]  /*b1ed0*/  ULDC UR12, c[0x0][0x228] ;  /* 0x00008a00000c7ab9 */ /* 0x000fe20000000800 */
[----:B------:R-:W-:Y:S01]  /*b1ee0*/  IADD3 R0, R244, UR4, RZ ;  /* 0x00000004f4007c10 */ /* 0x000fe2000fffe0ff */
[----:B------:R-:W-:Y:S01]  /*b1ef0*/  ULDC UR4, c[0x0][0x228] ;  /* 0x00008a0000047ab9 */ /* 0x000fe20000000800 */
[----:B------:R-:W-:-:S03]  /*b1f00*/  ISETP.LT.AND P2, PT, R199, UR20, !P0 ;  /* 0x00000014c7007c0c */ /* 0x000fc6000c741270 */
[----:B------:R-:W-:-:S06]  /*b1f10*/  IMAD.WIDE R2, R0, 0x4, R242 ;  /* 0x0000000400027825 */ /* 0x000fcc00078e02f2 */
[----:B----4-:R1:W-:Y:S02]  /*b1f20*/  @P1 STG.E desc[UR14][R2.64], R245 ;  /* 0x000000f502001986 */ /* 0x0103e4000c10190e */
[----:B-1----:R-:W-:-:S05]  /*b1f30*/  IMAD.WIDE R2, R0, 0x4, R240 ;  /* 0x0000000400027825 */ /* 0x002fca00078e02f0 */
[----:B------:R1:W-:Y:S04]  /*b1f40*/  @P2 STG.E desc[UR14][R2.64], R228 ;  /* 0x000000e402002986 */ /* 0x0003e8000c10190e */
[----:B-1----:R-:W4:Y:S01]  /*b1f50*/  LDL.LU R228, [R1+0x174] ;  /* 0x0001740001e47983 */ /* 0x002f220000300800 */
[----:B------:R-:W-:Y:S01]  /*b1f60*/  ISETP.LT.AND P1, PT, R219, UR18, !P0 ;  /* 0x00000012db007c0c */ /* 0x000fe2000c721270 */
[----:B------:R-:W-:Y:S01]  /*b1f70*/  IMAD.WIDE R2, R0, 0x4, R60 ;  /* 0x0000000400027825 */ /* 0x000fe200078e023c */
[----:B------:R-:W-:Y:S01]  /*b1f80*/  ISETP.LT.AND P2, PT, R239, UR16, !P0 ;  /* 0x00000010ef007c0c */ /* 0x000fe2000c741270 */
[----:B------:R-:W-:-:S10]  /*b1f90*/  ULDC UR16, c[0x0][0x228] ;  /* 0x00008a0000107ab9 */ /* 0x000fd40000000800 */
[----:B------:R1:W-:Y:S01]  /*b1fa0*/  @P1 STG.E desc[UR14][R2.64], R246 ;  /* 0x000000f602001986 */ /* 0x0003e2000c10190e */
[----:B------:R-:W-:Y:S01]  /*b1fb0*/  ISETP.LT.AND P1, PT, R223, UR24, !P0 ;  /* 0x00000018df007c0c */ /* 0x000fe2000c721270 */
[C---:B-1----:R-:W-:Y:S02]  /*b1fc0*/  IMAD.WIDE R2, R0.reuse, 0x4, R194 ;  /* 0x0000000400027825 */ /* 0x042fe400078e02c2 */
[----:B------:R-:W4:Y:S04]  /*b1fd0*/  LDL.LU R246, [R1+0x144] ;  /* 0x0001440001f67983 */ /* 0x000f280000300800 */
[----:B------:R1:W-:Y:S01]  /*b1fe0*/  @P2 STG.E desc[UR14][R2.64], R7 ;  /* 0x0000000702002986 */ /* 0x0003e2000c10190e */
[----:B------:R-:W-:Y:S01]  /*b1ff0*/  ISETP.LT.AND P2, PT, R235, UR28, !P0 ;  /* 0x0000001ceb007c0c */ /* 0x000fe2000c741270 */
[----:B-1----:R-:W-:-:S02]  /*b2000*/  IMAD.WIDE R2, R0, 0x4, R192 ;  /* 0x0000000400027825 */ /* 0x002fc400078e02c0 */
[----:B------:R-:W4:Y:S04]  /*b2010*/  LDL.LU R7, [R1+0x124] ;  /* 0x0001240001077983 */ /* 0x000f280000300800 */
[----:B------:R1:W-:Y:S01]  /*b2020*/  @P1 STG.E desc[UR14][R2.64], R6 ;  /* 0x0000000602001986 */ /* 0x0003e2000c10190e */
[----:B------:R-:W-:Y:S02]  /*b2030*/  ISETP.LT.AND P1, PT, R167, UR30, !P0 ;  /* 0x0000001ea7007c0c */ /* 0x000fe4000c721270 */
[----:B------:R-:W-:Y:S01]  /*b2040*/  ISETP.LT.AND P0, PT, R227, UR32, !P0 ;  /* 0x00000020e3007c0c */ /* 0x000fe2000c701270 */
[----:B-1----:R-:W-:-:S05]  /*b2050*/  IMAD.WIDE R2, R0, 0x4, R66 ;  /* 0x0000000400027825 */ /* 0x002fca00078e0242 */
[----:B---3--:R1:W-:Y:S02]  /*b2060*/  @P2 STG.E desc[UR14][R2.64], R229 ;  /* 0x000000e502002986 */ /* 0x0083e4000c10190e */
[----:B-1----:R-:W-:-:S05]  /*b2070*/  IMAD.WIDE R2, R0, 0x4, R64 ;  /* 0x0000000400027825 */ /* 0x002fca00078e0240 */
[----:B--2---:R1:W-:Y:S02]  /*b2080*/  @P1 STG.E desc[UR14][R2.64], R230 ;  /* 0x000000e602001986 */ /* 0x0043e4000c10190e */
[----:B-1----:R-:W-:-:S05]  /*b2090*/  IMAD.WIDE R2, R0, 0x4, R62 ;  /* 0x0000000400027825 */ /* 0x002fca00078e023e */
[----:B------:R1:W-:Y:S04]  /*b20a0*/  @P0 STG.E desc[UR14][R2.64], R249 ;  /* 0x000000f902000986 */ /* 0x0003e8000c10190e */
[----:B-1----:R-:W2:Y:S01]  /*b20b0*/  LDL.LU R249, [R1+0x3ff4] ;  /* 0x003ff40001f97983 */ /* 0x002ea20000300800 */
[----:B------:R-:W-:-:S03]  /*b20c0*/  VIADD R2, R211, 0x2 ;  /* 0x00000002d3027836 */ /* 0x000fc60000000000 */
[----:B------:R-:W3:Y:S02]  /*b20d0*/  LDL.LU R6, [R1+0x164] ;  /* 0x0001640001067983 */ /* 0x000ee40000300800 */
[----:B------:R-:W-:Y:S02]  /*b20e0*/  ISETP.GE.AND P0, PT, R2, UR27, PT ;  /* 0x0000001b02007c0c */ /* 0x000fe4000bf06270 */
[----:B------:R-:W3:Y:S02]  /*b20f0*/  LDL.LU R229, [R1+0x184] ;  /* 0x0001840001e57983 */ /* 0x000ee40000300800 */
[----:B------:R-:W-:Y:S01]  /*b2100*/  ISETP.LT.AND P1, PT, R183, UR4, !P0 ;  /* 0x00000004b7007c0c */ /* 0x000fe2000c721270 */
[----:B------:R-:W-:Y:S01]  /*b2110*/  ULDC UR4, c[0x0][0x248] ;  /* 0x0000920000047ab9 */ /* 0x000fe20000000800 */
[----:B------:R-:W3:Y:S01]  /*b2120*/  LDL.LU R230, [R1+0x154] ;  /* 0x0001540001e67983 */ /* 0x000ee20000300800 */
[----:B------:R-:W-:Y:S01]  /*b2130*/  IADD3 R0, R0, UR4, RZ ;  /* 0x0000000400007c10 */ /* 0x000fe2000fffe0ff */
[----:B------:R-:W-:-:S04]  /*b2140*/  ULDC UR4, c[0x0][0x228] ;  /* 0x00008a0000047ab9 */ /* 0x000fc80000000800 */
[----:B------:R-:W-:-:S05]  /*b2150*/  IMAD.WIDE R2, R0, 0x4, R242 ;  /* 0x0000000400027825 */ /* 0x000fca00078e02f2 */
[----:B----4-:R1:W-:Y:S04]  /*b2160*/  @P1 STG.E desc[UR14][R2.64], R228 ;  /* 0x000000e402001986 */ /* 0x0103e8000c10190e */
[----:B-1----:R-:W4:Y:S01]  /*b2170*/  LDL.LU R228, [R1+0xa4] ;  /* 0x0000a40001e47983 */ /* 0x002f220000300800 */
[----:B------:R-:W-:Y:S01]  /*b2180*/  ISETP.LT.AND P2, PT, R199, UR4, !P0 ;  /* 0x00000004c7007c0c */ /* 0x000fe2000c741270 */
[----:B------:R-:W-:Y:S01]  /*b2190*/  ULDC UR4, c[0x0][0x228] ;  /* 0x00008a0000047ab9 */ /* 0x000fe20000000800 */
[C---:B------:R-:W-:Y:S01]  /*b21a0*/  IMAD.WIDE R2, R0.reuse, 0x4, R240 ;  /* 0x0000000400027825 */ /* 0x040fe200078e02f0 */
[----:B------:R-:W-:Y:S01]  /*b21b0*/  ISETP.LT.AND P1, PT, R219, UR4, !P0 ;  /* 0x00000004db007c0c */ /* 0x000fe2000c721270 */
[----:B------:R-:W-:Y:S01]  /*b21c0*/  ULDC UR4, c[0x0][0x228] ;  /* 0x00008a0000047ab9 */ /* 0x000fe20000000800 */
[----:B------:R-:W4:Y:S08]  /*b21d0*/  LDL.LU R245, [R1+0x74] ;  /* 0x0000740001f57983 */ /* 0x000f300000300800 */
[----:B------:R1:W-:Y:S01]  /*b21e0*/  @P2 STG.E desc[UR14][R2.64], R246 ;  /* 0x000000f602002986 */ /* 0x0003e2000c10190e */
[----:B------:R-:W-:Y:S01]  /*b21f0*/  ISETP.LT.AND P2, PT, R239, UR4, !P0 ;  /* 0x00000004ef007c0c */ /* 0x000fe2000c741270 */
[----:B------:R-:W-:Y:S01]  /*b2200*/  ULDC UR4, c[0x0][0x228] ;  /* 0x00008a0000047ab9 */ /* 0x000fe20000000800 */
[C---:B-1----:R-:W-:Y:S01]  /*b2210*/  IMAD.WIDE R2, R0.reuse, 0x4, R60 ;  /* 0x0000000400027825 */ /* 0x042fe200078e023c */
[----:B------:R-:W4:Y:S04]  /*b2220*/  LDL.LU R246, [R1+0x54] ;  /* 0x0000540001f67983 */ /* 0x000f280000300800 */
[----:B------:R1:W-:Y:S01]  /*b2230*/  @P1 STG.E desc[UR14][R2.64], R7 ;  /* 0x0000000702001986 */ /* 0x0003e2000c10190e */
[----:B------:R-:W-:Y:S01]  /*b2240*/  ISETP.LT.AND P1, PT, R223, UR4, !P0 ;  /* 0x00000004df007c0c */ /* 0x000fe2000c721270 */
[----:B------:R-:W-:Y:S01]  /*b2250*/  ULDC UR4, c[0x0][0x228] ;  /* 0x00008a0000047ab9 */ /* 0x000fe20000000800 */
[C---:B-1----:R-:W-:Y:S01]  /*b2260*/  IMAD.WIDE R2, R0.reuse, 0x4, R194 ;  /* 0x0000000400027825 */ /* 0x042fe200078e02c2 */
[----:B------:R-:W4:Y:S04]  /*b2270*/  LDL.LU R7, [R1+0x64] ;  /* 0x0000640001077983 */ /* 0x000f280000300800 */
[----:B--2---:R1:W-:Y:S01]  /*b2280*/  @P2 STG.E desc[UR14][R2.64], R249 ;  /* 0x000000f902002986 */ /* 0x0043e2000c10190e */
[----:B------:R-:W-:Y:S01]  /*b2290*/  ISETP.LT.AND P2, PT, R235, UR4, !P0 ;  /* 0x00000004eb007c0c */ /* 0x000fe2000c741270 */
[----:B------:R-:W-:Y:S01]  /*b22a0*/  ULDC UR4, c[0x0][0x228] ;  /* 0x00008a0000047ab9 */ /* 0x000fe20000000800 */
[----:B-1----:R-:W-:-:S05]  /*b22b0*/  IMAD.WIDE R2, R0, 0x4, R192 ;  /* 0x0000000400027825 */ /* 0x002fca00078e02c0 */
[----:B---3--:R1:W-:Y:S01]  /*b22c0*/  @P1 STG.E desc[UR14][R2.64], R6 ;  /* 0x0000000602001986 */ /* 0x0083e2000c10190e */
[----:B------:R-:W-:Y:S01]  /*b22d0*/  ISETP.LT.AND P1, PT, R167, UR4, !P0 ;  /* 0x00000004a7007c0c */ /* 0x000fe2000c721270 */
[----:B------:R-:W-:Y:S02]  /*b22e0*/  ULDC UR4, c[0x0][0x228] ;  /* 0x00008a0000047ab9 */ /* 0x000fe40000000800 */
[----:B------:R-:W-:Y:S01]  /*b22f0*/  ISETP.LT.AND P0, PT, R227, UR4, !P0 ;  /* 0x00000004e3007c0c */ /* 0x000fe2000c701270 */
[----:B------:R-:W-:Y:S01]  /*b2300*/  ULDC UR4, c[0x0][0x228] ;  /* 0x00008a0000047ab9 */ /* 0x000fe20000000800 */
[C---:B-1----:R-:W-:Y:S01]  /*b2310*/  IMAD.WIDE R2, R0.reuse, 0x4, R66 ;  /* 0x0000000400027825 */ /* 0x042fe200078e0242 */
[----:B------:R-:W2:Y:S04]  /*b2320*/  LDL.LU R6, [R1+0x44] ;  /* 0x0000440001067983 */ /* 0x000ea80000300800 */
[----:B------:R1:W-:Y:S04]  /*b2330*/  @P2 STG.E desc[UR14][R2.64], R229 ;  /* 0x000000e502002986 */ /* 0x0003e8000c10190e */
[----:B-1----:R-:W3:Y:S01]  /*b2340*/  LDL.LU R229, [R1+0x34] ;  /* 0x0000340001e57983 */ /* 0x002ee20000300800 */
[----:B------:R-:W-:-:S05]  /*b2350*/  IMAD.WIDE R2, R0, 0x4, R64 ;  /* 0x0000000400027825 */ /* 0x000fca00078e0240 */
[----:B------:R1:W-:Y:S02]  /*b2360*/  @P1 STG.E desc[UR14][R2.64], R230 ;  /* 0x000000e602001986 */ /* 0x0003e4000c10190e */
[----:B-1----:R-:W-:Y:S02]  /*b2370*/  IMAD.WIDE R2, R0, 0x4, R62 ;  /* 0x0000000400027825 */ /* 0x002fe400078e023e */
[----:B------:R-:W3:Y:S04]  /*b2380*/  LDL.LU R230, [R1+0x24] ;  /* 0x0000240001e67983 */ /* 0x000ee80000300800 */
[----:B----4-:R1:W-:Y:S04]  /*b2390*/  @P0 STG.E desc[UR14][R2.64], R228 ;  /* 0x000000e402000986 */ /* 0x0103e8000c10190e */
[----:B-1----:R-:W4:Y:S01]  /*b23a0*/  LDL.LU R228, [R1+0x14] ;  /* 0x0000140001e47983 */ /* 0x002f220000300800 */
[----:B------:R-:W-:-:S05]  /*b23b0*/  VIADD R2, R211, 0x3 ;  /* 0x00000003d3027836 */ /* 0x000fca0000000000 */
[----:B------:R-:W-:-:S04]  /*b23c0*/  ISETP.GE.AND P0, PT, R2, UR23, PT ;  /* 0x0000001702007c0c */ /* 0x000fc8000bf06270 */
[----:B------:R-:W-:Y:S01]  /*b23d0*/  ISETP.LT.AND P1, PT, R183, UR4, !P0 ;  /* 0x00000004b7007c0c */ /* 0x000fe2000c721270 */
[----:B------:R-:W-:Y:S02]  /*b23e0*/  ULDC UR4, c[0x0][0x248] ;  /* 0x0000920000047ab9 */ /* 0x000fe40000000800 */
[----:B------:R-:W-:Y:S01]  /*b23f0*/  IADD3 R0, R0, UR4, RZ ;  /* 0x0000000400007c10 */ /* 0x000fe2000fffe0ff */
[----:B------:R-:W-:Y:S02]  /*b2400*/  ULDC UR4, c[0x0][0x228] ;  /* 0x00008a0000047ab9 */ /* 0x000fe40000000800 */
[----:B------:R-:W-:Y:S01]  /*b2410*/  ISETP.LT.AND P2, PT, R199, UR4, !P0 ;  /* 0x00000004c7007c0c */ /* 0x000fe2000c741270 */
[----:B------:R-:W-:Y:S01]  /*b2420*/  ULDC UR4, c[0x0][0x228] ;  /* 0x00008a0000047ab9 */ /* 0x000fe20000000800 */
[----:B------:R-:W-:-:S05]  /*b2430*/  IMAD.WIDE R2, R0, 0x4, R242 ;  /* 0x0000000400027825 */ /* 0x000fca00078e02f2 */
        /* <DEDUP_REMOVED lines=13> */
[----:B-1----:R-:W-:-:S05]  /*b2510*/  IMAD.WIDE R2, R0, 0x4, R194 ;  /* 0x0000000400027825 */ /* 0x002fca00078e02c2 */
[----:B--2---:R1:W-:Y:S01]  /*b2520*/  @P2 STG.E desc[UR14][R2.64], R6 ;  /* 0x0000000602002986 */ /* 0x0043e2000c10190e */
[----:B------:R-:W-:Y:S01]  /*b2530*/  ISETP.LT.AND P2, PT, R235, UR4, !P0 ;  /* 0x00000004eb007c0c */ /* 0x000fe2000c741270 */
[----:B------:R-:W-:Y:S01]  /*b2540*/  ULDC UR4, c[0x0][0x228] ;  /* 0x00008a0000047ab9 */ /* 0x000fe20000000800 */
[----:B-1----:R-:W-:Y:S01]  /*b2550*/  IMAD.WIDE R2, R0, 0x4, R192 ;  /* 0x0000000400027825 */ /* 0x002fe200078e02c0 */
[----:B------:R-:W2:Y:S04]  /*b2560*/  LDL.LU R6, [R1+0x128] ;  /* 0x0001280001067983 */ /* 0x000ea80000300800 */
[----:B---3--:R1:W-:Y:S01]  /*b2570*/  @P1 STG.E desc[UR14][R2.64], R229 ;  /* 0x000000e502001986 */ /* 0x0083e2000c10190e */
[----:B------:R-:W-:Y:S01]  /*b2580*/  ISETP.LT.AND P1, PT, R167, UR4, !P0 ;  /* 0x00000004a7007c0c */ /* 0x000fe2000c721270 */
[----:B------:R-:W-:-:S02]  /*b2590*/  ULDC UR4, c[0x0][0x228] ;  /* 0x00008a0000047ab9 */ /* 0x000fc40000000800 */
[----:B------:R-:W-:Y:S01]  /*b25a0*/  ISETP.LT.AND P0, PT, R227, UR4, !P0 ;  /* 0x00000004e3007c0c */ /* 0x000fe2000c701270 */
[----:B------:R-:W-:Y:S01]  /*b25b0*/  ULDC UR4, c[0x0][0x22c] ;  /* 0x00008b0000047ab9 */ /* 0x000fe20000000800 */
[----:B-1----:R-:W-:-:S05]  /*b25c0*/  IMAD.WIDE R2, R0, 0x4, R66 ;  /* 0x0000000400027825 */ /* 0x002fca00078e0242 */
[----:B------:R1:W-:Y:S02]  /*b25d0*/  @P2 STG.E desc[UR14][R2.64], R230 ;  /* 0x000000e602002986 */ /* 0x0003e4000c10190e */
[----:B-1----:R-:W-:-:S05]  /*b25e0*/  IMAD.WIDE R2, R0, 0x4, R64 ;  /* 0x0000000400027825 */ /* 0x002fca00078e0240 */
[----:B----4-:R1:W-:Y:S02]  /*b25f0*/  @P1 STG.E desc[UR14][R2.64], R228 ;  /* 0x000000e402001986 */ /* 0x0103e4000c10190e */
[----:B-1----:R-:W-:-:S05]  /*b2600*/  IMAD.WIDE R2, R0, 0x4, R62 ;  /* 0x0000000400027825 */ /* 0x002fca00078e023e */
[----:B------:R1:W-:Y:S04]  /*b2610*/  @P0 STG.E desc[UR14][R2.64], R250 ;  /* 0x000000fa02000986 */ /* 0x0003e8000c10190e */
[----:B-1----:R-:W3:Y:S04]  /*b2620*/  LDL.LU R250, [R1+0x3ff0] ;  /* 0x003ff00001fa7983 */ /* 0x002ee80000300800 */
[----:B------:R-:W4:Y:S04]  /*b2630*/  LDL.LU R229, [R1+0x168] ;  /* 0x0001680001e57983 */ /* 0x000f280000300800 */
[----:B------:R-:W4:Y:S04]  /*b2640*/  LDL.LU R230, [R1+0x188] ;  /* 0x0001880001e67983 */ /* 0x000f280000300800 */
[----:B------:R-:W4:Y:S01]  /*b2650*/  LDL.LU R228, [R1+0x158] ;  /* 0x0001580001e47983 */ /* 0x000f220000300800 */
[----:B------:R-:W-:-:S03]  /*b2660*/  VIADD R2, R211, 0x4 ;  /* 0x00000004d3027836 */ /* 0x000fc60000000000 */
[----:B------:R-:W4:Y:S02]  /*b2670*/  LDL.LU R7, [R1+0xa8] ;  /* 0x0000a80001077983 */ /* 0x000f240000300800 */
[----:B------:R-:W-:Y:S01]  /*b2680*/  ISETP.GE.AND P0, PT, R2, UR4, PT ;  /* 0x0000000402007c0c */ /* 0x000fe2000bf06270 */
[----:B------:R-:W-:-:S03]  /*b2690*/  ULDC UR4, c[0x0][0x228] ;  /* 0x00008a0000047ab9 */ /* 0x000fc60000000800 */
        /* <DEDUP_REMOVED lines=10> */
[----:B-1----:R-:W-:-:S05]  /*b2740*/  IMAD.WIDE R2, R0, 0x4, R240 ;  /* 0x0000000400027825 */ /* 0x002fca00078e02f0 */
[----:B------:R1:W-:Y:S01]  /*b2750*/  @P2 STG.E desc[UR14][R2.64], R246 ;  /* 0x000000f602002986 */ /* 0x0003e2000c10190e */
[----:B------:R-:W-:Y:S01]  /*b2760*/  ISETP.LT.AND P2, PT, R239, UR4, !P0 ;  /* 0x00000004ef007c0c */ /* 0x000fe2000c741270 */
[----:B------:R-:W-:Y:S01]  /*b2770*/  ULDC UR4, c[0x0][0x228] ;  /* 0x00008a0000047ab9 */ /* 0x000fe20000000800 */
[----:B-1----:R-:W-:-:S05]  /*b2780*/  IMAD.WIDE R2, R0, 0x4, R60 ;  /* 0x0000000400027825 */ /* 0x002fca00078e023c */
[----:B--2---:R1:W-:Y:S01]  /*b2790*/  @P1 STG.E desc[UR14][R2.64], R6 ;  /* 0x0000000602001986 */ /* 0x0043e2000c10190e */
[----:B------:R-:W-:Y:S01]  /*b27a0*/  ISETP.LT.AND P1, PT, R223, UR4, !P0 ;  /* 0x00000004df007c0c */ /* 0x000fe2000c721270 */
[----:B------:R-:W-:Y:S01]  /*b27b0*/  ULDC UR4, c[0x0][0x228] ;  /* 0x00008a0000047ab9 */ /* 0x000fe20000000800 */
[C---:B-1----:R-:W-:Y:S01]  /*b27c0*/  IMAD.WIDE R2, R0.reuse, 0x4, R194 ;  /* 0x0000000400027825 */ /* 0x042fe200078e02c2 */
[----:B------:R-:W2:Y:S04]  /*b27d0*/  LDL.LU R6, [R1+0x78] ;  /* 0x0000780001067983 */ /* 0x000ea80000300800 */
[----:B---3--:R1:W-:Y:S01]  /*b27e0*/  @P2 STG.E desc[UR14][R2.64], R250 ;  /* 0x000000fa02002986 */ /* 0x0083e2000c10190e */
[----:B------:R-:W-:Y:S01]  /*b27f0*/  ISETP.LT.AND P2, PT, R235, UR4, !P0 ;  /* 0x00000004eb007c0c */ /* 0x000fe2000c741270 */
[----:B------:R-:W-:Y:S01]  /*b2800*/  ULDC UR4, c[0x0][0x228] ;  /* 0x00008a0000047ab9 */ /* 0x000fe20000000800 */
[----:B-1----:R-:W-:-:S05]  /*b2810*/  IMAD.WIDE R2, R0, 0x4, R192 ;  /* 0x0000000400027825 */ /* 0x002fca00078e02c0 */
[----:B----4-:R1:W-:Y:S01]  /*b2820*/  @P1 STG.E desc[UR14][R2.64], R229 ;  /* 0x000000e502001986 */ /* 0x0103e2000c10190e */
[----:B------:R-:W-:Y:S01]  /*b2830*/  ISETP.LT.AND P1, PT, R167, UR4, !P0 ;  /* 0x00000004a7007c0c */ /* 0x000fe2000c721270 */
[----:B------:R-:W-:Y:S01]  /*b2840*/  ULDC UR4, c[0x0][0x228] ;  /* 0x00008a0000047ab9 */ /* 0x000fe20000000800 */
[C---:B-1----:R-:W-:Y:S01]  /*b2850*/  IMAD.WIDE R2, R0.reuse, 0x4, R66 ;  /* 0x0000000400027825 */ /* 0x042fe200078e0242 */
[----:B------:R-:W3:Y:S04]  /*b2860*/  LDL.LU R229, [R1+0x58] ;  /* 0x0000580001e57983 */ /* 0x000ee80000300800 */
[----:B------:R1:W-:Y:S02]  /*b2870*/  @P2 STG.E desc[UR14][R2.64], R230 ;  /* 0x000000e602002986 */ /* 0x0003e4000c10190e */
[----:B-1----:R-:W-:-:S02]  /*b2880*/  IMAD.WIDE R2, R0, 0x4, R64 ;  /* 0x0000000400027825 */ /* 0x002fc400078e0240 */
[----:B------:R-:W4:Y:S04]  /*b2890*/  LDL.LU R230, [R1+0x68] ;  /* 0x0000680001e67983 */ /* 0x000f280000300800 */
[----:B------:R1:W-:Y:S04]  /*b28a0*/  @P1 STG.E desc[UR14][R2.64], R228 ;  /* 0x000000e402001986 */ /* 0x0003e8000c10190e */
[----:B-1----:R-:W4:Y:S01]  /*b28b0*/  LDL.LU R228, [R1+0x48] ;  /* 0x0000480001e47983 */ /* 0x002f220000300800 */
[----:B------:R-:W-:Y:S01]  /*b28c0*/  ISETP.LT.AND P0, PT, R227, UR4, !P0 ;  /* 0x00000004e3007c0c */ /* 0x000fe2000c701270 */
[----:B------:R-:W-:Y:S01]  /*b28d0*/  IMAD.WIDE R2, R0, 0x4, R62 ;  /* 0x0000000400027825 */ /* 0x000fe200078e023e */
[----:B------:R-:W-:Y:S01]  /*b28e0*/  ULDC UR4, c[0x0][0x22c] ;  /* 0x00008b0000047ab9 */ /* 0x000fe20000000800 */
[----:B------:R-:W4:Y:S10]  /*b28f0*/  LDL.LU R249, [R1+0x38] ;  /* 0x0000380001f97983 */ /* 0x000f340000300800 */
[----:B------:R1:W-:Y:S02]  /*b2900*/  @P0 STG.E desc[UR14][R2.64], R7 ;  /* 0x0000000702000986 */ /* 0x0003e4000c10190e */
[----:B-1----:R-:W-:-:S02]  /*b2910*/  VIADD R2, R211, 0x5 ;  /* 0x00000005d3027836 */ /* 0x002fc40000000000 */
[----:B------:R-:W4:Y:S03]  /*b2920*/  LDL.LU R7, [R1+0x28] ;  /* 0x0000280001077983 */ /* 0x000f260000300800 */
        /* <DEDUP_REMOVED lines=8> */
[----:B------:R-:W-:Y:S01]  /*b29b0*/  IMAD.WIDE R2, R248, 0x4, R242 ;  /* 0x00000004f8027825 */ /* 0x000fe200078e02f2 */
[----:B------:R-:W-:Y:S01]  /*b29c0*/  ISETP.LT.AND P3, PT, R239, UR6, !P0 ;  /* 0x00000006ef007c0c */ /* 0x000fe2000c761270 */
[----:B------:R-:W-:-:S02]  /*b29d0*/  ULDC UR6, c[0x0][0x228] ;  /* 0x00008a0000067ab9 */ /* 0x000fc40000000800 */
[C---:B------:R-:W-:Y:S01]  /*b29e0*/  IMAD.WIDE R244, R248.reuse, 0x4, R194 ;  /* 0x00000004f8f47825 */ /* 0x040fe200078e02c2 */
[----:B--2---:R1:W-:Y:S01]  /*b29f0*/  @P1 STG.E desc[UR14][R2.64], R6 ;  /* 0x0000000602001986 */ /* 0x0043e2000c10190e */
[----:B------:R-:W-:Y:S01]  /*b2a00*/  ISETP.LT.AND P1, PT, R219, UR4, !P0 ;  /* 0x00000004db007c0c */ /* 0x000fe2000c721270 */
[----:B------:R-:W-:Y:S01]  /*b2a10*/  ULDC UR4, c[0x0][0x228] ;  /* 0x00008a0000047ab9 */ /* 0x000fe20000000800 */
[C---:B-1----:R-:W-:Y:S01]  /*b2a20*/  IMAD.WIDE R2, R248.reuse, 0x4, R240 ;  /* 0x00000004f8027825 */ /* 0x042fe200078e02f0 */
[----:B------:R-:W2:Y:S04]  /*b2a30*/  LDL.LU R6, [R1+0x8] ;  /* 0x0000080001067983 */ /* 0x000ea80000300800 */
[----:B---3--:R1:W-:Y:S02]  /*b2a40*/  @P2 STG.E desc[UR14][R2.64], R229 ;  /* 0x000000e502002986 */ /* 0x0083e4000c10190e */
[----:B-1----:R-:W-:-:S05]  /*b2a50*/  IMAD.WIDE R2, R248, 0x4, R60 ;  /* 0x00000004f8027825 */ /* 0x002fca00078e023c */
[----:B----4-:R-:W-:Y:S04]  /*b2a60*/  @P1 STG.E desc[UR14][R2.64], R230 ;  /* 0x000000e602001986 */ /* 0x010fe8000c10190e */
[----:B------:R1:W-:Y:S04]  /*b2a70*/  @P3 STG.E desc[UR14][R244.64], R228 ;  /* 0x000000e4f4003986 */ /* 0x0003e8000c10190e */
[----:B-1----:R-:W3:Y:S01]  /*b2a80*/  LDL.LU R228, [R1+0x17c] ;  /* 0x00017c0001e47983 */ /* 0x002ee20000300800 */
[----:B------:R-:W-:Y:S02]  /*b2a90*/  ISETP.LT.AND P2, PT, R223, UR4, !P0 ;  /* 0x00000004df007c0c */ /* 0x000fe4000c741270 */
[----:B------:R-:W-:Y:S01]  /*b2aa0*/  ISETP.LT.AND P4, PT, R235, UR6, !P0 ;  /* 0x00000006eb007c0c */ /* 0x000fe2000c781270 */
[----:B------:R-:W-:Y:S01]  /*b2ab0*/  VIADD R0, R211, 0x6 ;  /* 0x00000006d3007836 */ /* 0x000fe20000000000 */
[----:B------:R-:W-:Y:S01]  /*b2ac0*/  ISETP.LT.AND P5, PT, R167, UR8, !P0 ;  /* 0x00000008a7007c0c */ /* 0x000fe2000c7a1270 */
[----:B------:R-:W-:Y:S01]  /*b2ad0*/  IMAD.WIDE R2, R248, 0x4, R192 ;  /* 0x00000004f8027825 */ /* 0x000fe200078e02c0 */
[----:B------:R-:W-:Y:S01]  /*b2ae0*/  ULDC UR4, c[0x0][0x22c] ;  /* 0x00008b0000047ab9 */ /* 0x000fe20000000800 */
[----:B------:R-:W4:Y:S01]  /*b2af0*/  LDL.LU R229, [R1+0x14c] ;  /* 0x00014c0001e57983 */ /* 0x000f220000300800 */
[----:B------:R-:W-:Y:S01]  /*b2b00*/  ISETP.GE.AND P1, PT, R0, UR4, PT ;  /* 0x0000000400007c0c */ /* 0x000fe2000bf26270 */
[C---:B------:R-:W-:Y:S01]  /*b2b10*/  IMAD.WIDE R244, R248.reuse, 0x4, R66 ;  /* 0x00000004f8f47825 */ /* 0x040fe200078e0242 */
[----:B------:R-:W-:Y:S01]  /*b2b20*/  ULDC UR6, c[0x0][0x228] ;  /* 0x00008a0000067ab9 */ /* 0x000fe20000000800 */
[----:B------:R-:W-:Y:S01]  /*b2b30*/  ULDC UR8, c[0x0][0x228] ;  /* 0x00008a0000087ab9 */ /* 0x000fe20000000800 */
[----:B------:R-:W-:Y:S01]  /*b2b40*/  ULDC UR4, c[0x0][0x248] ;  /* 0x0000920000047ab9 */ /* 0x000fe20000000800 */
[C---:B------:R-:W-:Y:S01]  /*b2b50*/  IMAD.WIDE R246, R248.reuse, 0x4, R64 ;  /* 0x00000004f8f67825 */ /* 0x040fe200078e0240 */
[----:B------:R1:W-:Y:S01]  /*b2b60*/  @P2 STG.E desc[UR14][R2.64], R249 ;  /* 0x000000f902002986 */ /* 0x0003e2000c10190e */
[----:B------:R-:W-:Y:S01]  /*b2b70*/  ISETP.LT.AND P2, PT, R227, UR6, !P0 ;  /* 0x00000006e3007c0c */ /* 0x000fe2000c741270 */
[----:B------:R-:W-:Y:S01]  /*b2b80*/  ULDC UR6, c[0x0][0x228] ;  /* 0x00008a0000067ab9 */ /* 0x000fe20000000800 */
[----:B------:R-:W-:Y:S01]  /*b2b90*/  ISETP.LT.AND P3, PT, R183, UR8, !P1 ;  /* 0x00000008b7007c0c */ /* 0x000fe2000cf61270 */
[----:B------:R-:W-:Y:S01]  /*b2ba0*/  @P4 STG.E desc[UR14][R244.64], R7 ;  /* 0x00000007f4004986 */ /* 0x000fe2000c10190e */
[----:B------:R-:W-:Y:S01]  /*b2bb0*/  VIADD R0, R248, UR4 ;  /* 0x00000004f8007c36 */ /* 0x000fe20008000000 */
[----:B------:R-:W-:-:S02]  /*b2bc0*/  ULDC UR4, c[0x0][0x22c] ;  /* 0x00008b0000047ab9 */ /* 0x000fc40000000800 */
[----:B------:R-:W4:Y:S01]  /*b2bd0*/  LDL.LU R230, [R1+0x12c] ;  /* 0x00012c0001e67983 */ /* 0x000f220000300800 */
[----:B------:R-:W-:Y:S01]  /*b2be0*/  ISETP.LT.AND P6, PT, R239, UR16, !P1 ;  /* 0x00000010ef007c0c */ /* 0x000fe2000cfc1270 */
[----:B------:R-:W-:Y:S01]  /*b2bf0*/  ULDC UR8, c[0x0][0x228] ;  /* 0x00008a0000087ab9 */ /* 0x000fe20000000800 */
[----:B-1----:R-:W-:Y:S01]  /*b2c00*/  IADD3 R2, R211, 0x7, RZ ;  /* 0x00000007d3027810 */ /* 0x002fe20007ffe0ff */
[----:B------:R1:W-:Y:S01]  /*b2c10*/  @P5 STG.E desc[UR14][R246.64], R251 ;  /* 0x000000fbf6005986 */ /* 0x0003e2000c10190e */
[----:B------:R-:W-:Y:S01]  /*b2c20*/  IMAD.WIDE R248, R248, 0x4, R62 ;  /* 0x00000004f8f87825 */ /* 0x000fe200078e023e */
[----:B------:R-:W-:Y:S01]  /*b2c30*/  ISETP.LT.AND P4, PT, R199, UR10, !P1 ;  /* 0x0000000ac7007c0c */ /* 0x000fe2000cf81270 */
[----:B------:R-:W-:Y:S01]  /*b2c40*/  ULDC UR10, c[0x0][0x228] ;  /* 0x00008a00000a7ab9 */ /* 0x000fe20000000800 */
[----:B------:R-:W-:Y:S01]  /*b2c50*/  ISETP.GE.AND P0, PT, R2, UR4, PT ;  /* 0x0000000402007c0c */ /* 0x000fe2000bf06270 */
[C---:B------:R-:W-:Y:S01]  /*b2c60*/  IMAD.WIDE R2, R0.reuse, 0x4, R242 ;  /* 0x0000000400027825 */ /* 0x040fe200078e02f2 */
[----:B------:R-:W-:Y:S01]  /*b2c70*/  ULDC UR16, c[0x0][0x228] ;  /* 0x00008a0000107ab9 */ /* 0x000fe20000000800 */
[----:B-1----:R-:W4:Y:S01]  /*b2c80*/  LDL.LU R251, [R1+0x3fec] ;  /* 0x003fec0001fb7983 */ /* 0x002f220000300800 */
[----:B------:R-:W-:Y:S01]  /*b2c90*/  ISETP.LT.AND P5, PT, R219, UR12, !P1 ;  /* 0x0000000cdb007c0c */ /* 0x000fe2000cfa1270 */
[----:B------:R-:W-:Y:S01]  /*b2ca0*/  IMAD.WIDE R244, R0, 0x4, R240 ;  /* 0x0000000400f47825 */ /* 0x000fe200078e02f0 */
[----:B------:R-:W-:Y:S01]  /*b2cb0*/  ULDC UR4, c[0x0][0x228] ;  /* 0x00008a0000047ab9 */ /* 0x000fe20000000800 */
[----:B------:R-:W4:Y:S01]  /*b2cc0*/  LDL.LU R7, [R1+0x16c] ;  /* 0x00016c0001077983 */ /* 0x000f220000300800 */
[----:B------:R-:W-:-:S03]  /*b2cd0*/  ULDC UR12, c[0x0][0x228] ;  /* 0x00008a00000c7ab9 */ /* 0x000fc60000000800 */
[----:B--2---:R1:W-:Y:S04]  /*b2ce0*/  @P2 STG.E desc[UR14][R248.64], R6 ;  /* 0x00000006f8002986 */ /* 0x0043e8000c10190e */
[----:B-1----:R-:W2:Y:S04]  /*b2cf0*/  LDL.LU R6, [R1+0x18c] ;  /* 0x00018c0001067983 */ /* 0x002ea80000300800 */
[----:B---3--:R1:W-:Y:S04]  /*b2d00*/  @P3 STG.E desc[UR14][R2.64], R228 ;  /* 0x000000e402003986 */ /* 0x0083e8000c10190e */
[----:B-1----:R-:W3:Y:S01]  /*b2d10*/  LDL.LU R228, [R1+0x15c] ;  /* 0x00015c0001e47983 */ /* 0x002ee20000300800 */
[----:B------:R-:W-:-:S03]  /*b2d20*/  IMAD.WIDE R246, R0, 0x4, R60 ;  /* 0x0000000400f67825 */ /* 0x000fc600078e023c */
[----:B----4-:R1:W-:Y:S01]  /*b2d30*/  @P4 STG.E desc[UR14][R244.64], R229 ;  /* 0x000000e5f4004986 */ /* 0x0103e2000c10190e */
[----:B------:R-:W-:Y:S01]  /*b2d40*/  ISETP.LT.AND P4, PT, R223, UR4, !P1 ;  /* 0x00000004df007c0c */ /* 0x000fe2000cf81270 */
[C---:B------:R-:W-:Y:S01]  /*b2d50*/  IMAD.WIDE R248, R0.reuse, 0x4, R194 ;  /* 0x0000000400f87825 */ /* 0x040fe200078e02c2 */
[----:B------:R-:W-:Y:S01]  /*b2d60*/  ISETP.LT.AND P3, PT, R235, UR6, !P1 ;  /* 0x00000006eb007c0c */ /* 0x000fe2000cf61270 */
[----:B------:R-:W-:Y:S01]  /*b2d70*/  ULDC UR4, c[0x0][0x248] ;  /* 0x0000920000047ab9 */ /* 0x000fe20000000800 */
[----:B------:R-:W-:Y:S01]  /*b2d80*/  ISETP.LT.AND P2, PT, R167, UR8, !P1 ;  /* 0x00000008a7007c0c */ /* 0x000fe2000cf41270 */
[----:B------:R-:W-:Y:S01]  /*b2d90*/  ULDC UR6, c[0x0][0x228] ;  /* 0x00008a0000067ab9 */ /* 0x000fe20000000800 */
[----:B------:R4:W-:Y:S01]  /*b2da0*/  @P5 STG.E desc[UR14][R246.64], R230 ;  /* 0x000000e6f6005986 */ /* 0x0009e2000c10190e */
[C---:B------:R-:W-:Y:S01]  /*b2db0*/  IADD3 R2, R0.reuse, UR4, RZ ;  /* 0x0000000400027c10 */ /* 0x040fe2000fffe0ff */
[----:B------:R-:W-:Y:S01]  /*b2dc0*/  ULDC UR4, c[0x0][0x228] ;  /* 0x00008a0000047ab9 */ /* 0x000fe20000000800 */
[----:B------:R-:W-:Y:S01]  /*b2dd0*/  ULDC UR8, c[0x0][0x228] ;  /* 0x00008a0000087ab9 */ /* 0x000fe20000000800 */
[C---:B-1----:R-:W-:Y:S01]  /*b2de0*/  IMAD.WIDE R244, R0.reuse, 0x4, R66 ;  /* 0x0000000400f47825 */ /* 0x042fe200078e0242 */
[----:B------:R-:W3:Y:S03]  /*b2df0*/  LDL.LU R229, [R1+0x5c] ;  /* 0x00005c0001e57983 */ /* 0x000ee60000300800 */
[C---:B----4-:R-:W-:Y:S01]  /*b2e00*/  IMAD.WIDE R246, R0.reuse, 0x4, R64 ;  /* 0x0000000400f67825 */ /* 0x050fe200078e0240 */
[----:B------:R-:W4:Y:S04]  /*b2e10*/  LDL.LU R230, [R1+0x6c] ;  /* 0x00006c0001e67983 */ /* 0x000f280000300800 */
[----:B------:R1:W-:Y:S02]  /*b2e20*/  @P6 STG.E desc[UR14][R248.64], R251 ;  /* 0x000000fbf8006986 */ /* 0x0003e4000c10190e */
[----:B-1----:R-:W-:-:S05]  /*b2e30*/  IMAD.WIDE R248, R0, 0x4, R192 ;  /* 0x0000000400f87825 */ /* 0x002fca00078e02c0 */
[----:B------:R1:W-:Y:S04]  /*b2e40*/  @P4 STG.E desc[UR14][R248.64], R7 ;  /* 0x00000007f8004986 */ /* 0x0003e8000c10190e */
[----:B-1----:R-:W4:Y:S01]  /*b2e50*/  LDL.LU R7, [R1+0x4c] ;  /* 0x00004c0001077983 */ /* 0x002f220000300800 */
[----:B------:R-:W-:-:S03]  /*b2e60*/  IMAD.WIDE R248, R0, 0x4, R62 ;  /* 0x0000000400f87825 */ /* 0x000fc600078e023e */
[----:B------:R-:W4:Y:S04]  /*b2e70*/  LDL.LU R0, [R1+0x7c] ;  /* 0x00007c0001007983 */ /* 0x000f280000300800 */
[----:B------:R-:W4:Y:S04]  /*b2e80*/  LDL.LU R3, [R1+0x3c] ;  /* 0x00003c0001037983 */ /* 0x000f280000300800 */
[----:B--2---:R1:W-:Y:S04]  /*b2e90*/  @P3 STG.E desc[UR14][R244.64], R6 ;  /* 0x00000006f4003986 */ /* 0x0043e8000c10190e */
[----:B-1----:R-:W2:Y:S04]  /*b2ea0*/  LDL.LU R6, [R1+0x2c] ;  /* 0x00002c0001067983 */ /* 0x002ea80000300800 */
[----:B---3--:R1:W-:Y:S04]  /*b2eb0*/  @P2 STG.E desc[UR14][R246.64], R228 ;  /* 0x000000e4f6002986 */ /* 0x0083e8000c10190e */
[----:B-1----:R-:W3:Y:S04]  /*b2ec0*/  LDL.LU R247, [R1+0xac] ;  /* 0x0000ac0001f77983 */ /* 0x002ee80000300800 */
[----:B------:R-:W2:Y:S01]  /*b2ed0*/  LDL.LU R228, [R1+0x1c] ;  /* 0x00001c0001e47983 */ /* 0x000ea20000300800 */
[----:B------:R-:W-:-:S02]  /*b2ee0*/  ISETP.LT.AND P1, PT, R227, UR10, !P1 ;  /* 0x0000000ae3007c0c */ /* 0x000fc4000cf21270 */
[----:B------:R-:W-:Y:S02]  /*b2ef0*/  ISETP.LT.AND P5, PT, R183, UR12, !P0 ;  /* 0x0000000cb7007c0c */ /* 0x000fe4000c7a1270 */
[----:B------:R-:W-:Y:S01]  /*b2f00*/  ISETP.LT.AND P6, PT, R199, UR6, !P0 ;  /* 0x00000006c7007c0c */ /* 0x000fe2000c7c1270 */
[C---:B------:R-:W-:Y:S01]  /*b2f10*/  IMAD.WIDE R250, R2.reuse, 0x4, R242 ;  /* 0x0000000402fa7825 */ /* 0x040fe200078e02f2 */
[----:B------:R-:W-:Y:S01]  /*b2f20*/  ISETP.LT.AND P2, PT, R219, UR4, !P0 ;  /* 0x00000004db007c0c */ /* 0x000fe2000c741270 */
[----:B------:R-:W-:Y:S01]  /*b2f30*/  ULDC UR6, c[0x0][0x228] ;  /* 0x00008a0000067ab9 */ /* 0x000fe20000000800 */
[----:B------:R-:W-:Y:S01]  /*b2f40*/  ULDC UR10, c[0x0][0x228] ;  /* 0x00008a00000a7ab9 */ /* 0x000fe20000000800 */
[----:B------:R-:W-:Y:S01]  /*b2f50*/  IMAD.WIDE R244, R2, 0x4, R240 ;  /* 0x0000000402f47825 */ /* 0x000fe200078e02f0 */
[----:B------:R-:W-:Y:S01]  /*b2f60*/  ISETP.LT.AND P3, PT, R239, UR6, !P0 ;  /* 0x00000006ef007c0c */ /* 0x000fe2000c761270 */
[----:B------:R-:W-:Y:S01]  /*b2f70*/  ULDC UR4, c[0x0][0x228] ;  /* 0x00008a0000047ab9 */ /* 0x000fe20000000800 */
[----:B------:R-:W-:Y:S01]  /*b2f80*/  ISETP.LT.AND P4, PT, R223, UR8, !P0 ;  /* 0x00000008df007c0c */ /* 0x000fe2000c781270 */
[----:B------:R-:W-:Y:S01]  /*b2f90*/  ULDC UR6, c[0x0][0x228] ;  /* 0x00008a0000067ab9 */ /* 0x000fe20000000800 */
[----:B------:R-:W-:Y:S01]  /*b2fa0*/  ULDC UR8, c[0x0][0x228] ;  /* 0x00008a0000087ab9 */ /* 0x000fe20000000800 */
[----:B------:R-:W-:Y:S01]  /*b2fb0*/  ULDC UR12, c[0x0][0x228] ;  /* 0x00008a00000c7ab9 */ /* 0x000fe20000000800 */
[----:B---3--:R1:W-:Y:S04]  /*b2fc0*/  @P1 STG.E desc[UR14][R248.64], R247 ;  /* 0x000000f7f8001986 */ /* 0x0083e8000c10190e */
[----:B----4-:R3:W-:Y:S01]  /*b2fd0*/  @P5 STG.E desc[UR14][R250.64], R0 ;  /* 0x00000000fa005986 */ /* 0x0107e2000c10190e */
[----:B------:R-:W-:Y:S01]  /*b2fe0*/  ISETP.LT.AND P5, PT, R235, UR10, !P0 ;  /* 0x0000000aeb007c0c */ /* 0x000fe2000c7a1270 */
[----:B------:R-:W-:-:S02]  /*b2ff0*/  ULDC UR10, c[0x0][0x228] ;  /* 0x00008a00000a7ab9 */ /* 0x000fc40000000800 */
[----:B------:R4:W-:Y:S01]  /*b3000*/  @P6 STG.E desc[UR14][R244.64], R229 ;  /* 0x000000e5f4006986 */ /* 0x0009e2000c10190e */
[----:B------:R-:W-:Y:S01]  /*b3010*/  ISETP.LT.AND P6, PT, R167, UR4, !P0 ;  /* 0x00000004a7007c0c */ /* 0x000fe2000c7c1270 */
[----:B------:R-:W-:Y:S01]  /*b3020*/  ULDC UR4, c[0x0][0x22c] ;  /* 0x00008b0000047ab9 */ /* 0x000fe20000000800 */
[----:B-1----:R-:W-:-:S04]  /*b3030*/  IMAD.WIDE R248, R2, 0x4, R194 ;  /* 0x0000000402f87825 */ /* 0x002fc800078e02c2 */
[----:B---3--:R-:W-:-:S04]  /*b3040*/  IMAD.WIDE R250, R2, 0x4, R60 ;  /* 0x0000000402fa7825 */ /* 0x008fc800078e023c */
[C---:B------:R-:W-:Y:S01]  /*b3050*/  IMAD.WIDE R246, R2.reuse, 0x4, R192 ;  /* 0x0000000402f67825 */ /* 0x040fe200078e02c0 */
[----:B------:R1:W-:Y:S03]  /*b3060*/  @P2 STG.E desc[UR14][R250.64], R230 ;  /* 0x000000e6fa002986 */ /* 0x0003e6000c10190e */
[C---:B----4-:R-:W-:Y:S01]  /*b3070*/  IMAD.WIDE R244, R2.reuse, 0x4, R66 ;  /* 0x0000000402f47825 */ /* 0x050fe200078e0242 */
[----:B------:R3:W-:Y:S04]  /*b3080*/  @P3 STG.E desc[UR14][R248.64], R7 ;  /* 0x00000007f8003986 */ /* 0x0007e8000c10190e */
[----:B------:R-:W-:Y:S01]  /*b3090*/  @P4 STG.E desc[UR14][R246.64], R3 ;  /* 0x00000003f6004986 */ /* 0x000fe2000c10190e */
[----:B-1----:R-:W-:-:S03]  /*b30a0*/  IMAD.WIDE R250, R2, 0x4, R64 ;  /* 0x0000000402fa7825 */ /* 0x002fc600078e0240 */
[----:B------:R-:W4:Y:S04]  /*b30b0*/  LDL.LU R230, [R1+0xc] ;  /* 0x00000c0001e67983 */ /* 0x000f280000300800 */
[----:B------:R-:W4:Y:S04]  /*b30c0*/  LDL.LU R229, [R1+0x250] ;  /* 0x0002500001e57983 */ /* 0x000f280000300800 */
[----:B--2---:R-:W-:Y:S04]  /*b30d0*/  @P5 STG.E desc[UR14][R244.64], R6 ;  /* 0x00000006f4005986 */ /* 0x004fe8000c10190e */
[----:B---3--:R-:W2:Y:S04]  /*b30e0*/  LDL.LU R7, [R1+0x1d0] ;  /* 0x0001d00001077983 */ /* 0x008ea80000300800 */
[----:B------:R1:W-:Y:S04]  /*b30f0*/  @P6 STG.E desc[UR14][R250.64], R228 ;  /* 0x000000e4fa006986 */ /* 0x0003e8000c10190e */
[----:B-1----:R-:W3:Y:S04]  /*b3100*/  LDL.LU R250, [R1+0x200] ;  /* 0x0002000001fa7983 */ /* 0x002ee80000300800 */
[----:B------:R-:W2:Y:S04]  /*b3110*/  LDL.LU R251, [R1+0x1f0] ;  /* 0x0001f00001fb7983 */ /* 0x000ea80000300800 */
[----:B------:R-:W2:Y:S04]  /*b3120*/  LDL.LU R6, [R1+0x240] ;  /* 0x0002400001067983 */ /* 0x000ea80000300800 */
[----:B------:R-:W2:Y:S01]  /*b3130*/  LDL.LU R228, [R1+0x260] ;  /* 0x0002600001e47983 */ /* 0x000ea20000300800 */
[----:B------:R-:W-:Y:S01]  /*b3140*/  VIADD R0, R211, 0x8 ;  /* 0x00000008d3007836 */ /* 0x000fe20000000000 */
[----:B------:R-:W-:Y:S01]  /*b3150*/  ISETP.LT.AND P2, PT, R227, UR6, !P0 ;  /* 0x00000006e3007c0c */ /* 0x000fe2000c741270 */
[----:B------:R-:W-:-:S03]  /*b3160*/  ULDC UR6, c[0x0][0x228] ;  /* 0x00008a0000067ab9 */ /* 0x000fc60000000800 */
[----:B------:R-:W-:Y:S01]  /*b3170*/  ISETP.GE.AND P1, PT, R0, UR4, PT ;  /* 0x0000000400007c0c */ /* 0x000fe2000bf26270 */
[----:B------:R-:W-:-:S03]  /*b3180*/  ULDC UR4, c[0x0][0x248] ;  /* 0x0000920000047ab9 */ /* 0x000fc60000000800 */
[----:B------:R-:W-:Y:S02]  /*b3190*/  ISETP.LT.AND P3, PT, R183, UR8, !P1 ;  /* 0x00000008b7007c0c */ /* 0x000fe4000cf61270 */
[----:B------:R-:W-:Y:S01]  /*b31a0*/  ISETP.LT.AND P4, PT, R199, UR10, !P1 ;  /* 0x0000000ac7007c0c */ /* 0x000fe2000cf81270 */
[C---:B------:R-:W-:Y:S01]  /*b31b0*/  VIADD R0, R2.reuse, UR4 ;  /* 0x0000000402007c36 */ /* 0x040fe20008000000 */
[----:B------:R-:W-:Y:S01]  /*b31c0*/  IADD3 R244, R211, 0x9, RZ ;  /* 0x00000009d3f47810 */ /* 0x000fe20007ffe0ff */
[----:B------:R-:W-:Y:S01]  /*b31d0*/  ULDC UR4, c[0x0][0x22c] ;  /* 0x00008b0000047ab9 */ /* 0x000fe20000000800 */
[----:B------:R-:W-:Y:S01]  /*b31e0*/  IMAD.WIDE R2, R2, 0x4, R62 ;  /* 0x0000000402027825 */ /* 0x000fe200078e023e */
[----:B------:R-:W-:Y:S01]  /*b31f0*/  ISETP.LT.AND P5, PT, R219, UR12, !P1 ;  /* 0x0000000cdb007c0c */ /* 0x000fe2000cfa1270 */
[----:B------:R-:W-:Y:S01]  /*b3200*/  ULDC UR8, c[0x0][0x228] ;  /* 0x00008a0000087ab9 */ /* 0x000fe20000000800 */
[----:B------:R-:W-:Y:S01]  /*b3210*/  ISETP.GE.AND P0, PT, R244, UR4, PT ;  /* 0x00000004f4007c0c */ /* 0x000fe2000bf06270 */
[C---:B------:R-:W-:Y:S01]  /*b3220*/  IMAD.WIDE R244, R0.reuse, 0x4, R242 ;  /* 0x0000000400f47825 */ /* 0x040fe200078e02f2 */
[----:B------:R-:W-:Y:S01]  /*b3230*/  ISETP.LT.AND P6, PT, R239, UR16, !P1 ;  /* 0x00000010ef007c0c */ /* 0x000fe2000cfc1270 */
[----:B------:R-:W-:Y:S01]  /*b3240*/  ULDC UR4, c[0x0][0x228] ;  /* 0x00008a0000047ab9 */ /* 0x000fe20000000800 */
[----:B------:R-:W-:Y:S01]  /*b3250*/  ULDC UR10, c[0x0][0x228] ;  /* 0x00008a00000a7ab9 */ /* 0x000fe20000000800 */
[----:B------:R-:W-:Y:S01]  /*b3260*/  IMAD.WIDE R246, R0, 0x4, R240 ;  /* 0x0000000400f67825 */ /* 0x000fe200078e02f0 */
[----:B------:R-:W-:Y:S01]  /*b3270*/  ULDC UR12, c[0x0][0x228] ;  /* 0x00008a00000c7ab9 */ /* 0x000fe20000000800 */
[----:B------:R-:W-:-:S02]  /*b3280*/  ULDC UR16, c[0x0][0x228] ;  /* 0x00008a0000107ab9 */ /* 0x000fc40000000800 */
[C---:B------:R-:W-:Y:S01]  /*b3290*/  IMAD.WIDE R248, R0.reuse, 0x4, R60 ;  /* 0x0000000400f87825 */ /* 0x040fe200078e023c */
[----:B----4-:R1:W-:Y:S04]  /*b32a0*/  @P2 STG.E desc[UR14][R2.64], R230 ;  /* 0x000000e602002986 */ /* 0x0103e8000c10190e */
[----:B------:R4:W-:Y:S01]  /*b32b0*/  @P3 STG.E desc[UR14][R244.64], R229 ;  /* 0x000000e5f4003986 */ /* 0x0009e2000c10190e */
[----:B------:R-:W-:Y:S01]  /*b32c0*/  ISETP.LT.AND P3, PT, R235, UR6, !P1 ;  /* 0x00000006eb007c0c */ /* 0x000fe2000cf61270 */
[----:B------:R-:W-:Y:S01]  /*b32d0*/  ULDC UR6, c[0x0][0x228] ;  /* 0x00008a0000067ab9 */ /* 0x000fe20000000800 */
[C---:B-1----:R-:W-:Y:S01]  /*b32e0*/  IMAD.WIDE R2, R0.reuse, 0x4, R194 ;  /* 0x0000000400027825 */ /* 0x042fe200078e02c2 */
[----:B------:R-:W2:Y:S03]  /*b32f0*/  LDL.LU R230, [R1+0x3fe8] ;  /* 0x003fe80001e67983 */ /* 0x000ea60000300800 */
[----:B----4-:R-:W-:Y:S01]  /*b3300*/  IMAD.WIDE R244, R0, 0x4, R66 ;  /* 0x0000000400f47825 */ /* 0x010fe200078e0242 */
[----:B------:R-:W4:Y:S04]  /*b3310*/  LDL.LU R229, [R1+0x3fe4] ;  /* 0x003fe40001e57983 */ /* 0x000f280000300800 */
[----:B---3--:R-:W-:Y:S01]  /*b3320*/  @P4 STG.E desc[UR14][R246.64], R250 ;  /* 0x000000faf6004986 */ /* 0x008fe2000c10190e */
[----:B------:R-:W-:Y:S01]  /*b3330*/  ISETP.LT.AND P4, PT, R223, UR4, !P1 ;  /* 0x00000004df007c0c */ /* 0x000fe2000cf81270 */
[----:B------:R-:W-:-:S02]  /*b3340*/  ULDC UR4, c[0x0][0x248] ;  /* 0x0000920000047ab9 */ /* 0x000fc40000000800 */
[----:B--2---:R1:W-:Y:S04]  /*b3350*/  @P5 STG.E desc[UR14][R248.64], R251 ;  /* 0x000000fbf8005986 */ /* 0x0043e8000c10190e */
[----:B------:R2:W-:Y:S01]  /*b3360*/  @P6 STG.E desc[UR14][R2.64], R7 ;  /* 0x0000000702006986 */ /* 0x0005e2000c10190e */
[----:B-1----:R-:W-:-:S03]  /*b3370*/  IMAD.WIDE R248, R0, 0x4, R192 ;  /* 0x0000000400f87825 */ /* 0x002fc600078e02c0 */
[----:B--2---:R-:W2:Y:S01]  /*b3380*/  LDL.LU R7, [R1+0x190] ;  /* 0x0001900001077983 */ /* 0x004ea20000300800 */
[C---:B------:R-:W-:Y:S01]  /*b3390*/  IADD3 R2, R0.reuse, UR4, RZ ;  /* 0x0000000400027c10 */ /* 0x040fe2000fffe0ff */
[----:B------:R-:W-:Y:S01]  /*b33a0*/  IMAD.WIDE R246, R0, 0x4, R64 ;  /* 0x0000000400f67825 */ /* 0x000fe200078e0240 */
[----:B------:R-:W-:Y:S01]  /*b33b0*/  ISETP.LT.AND P2, PT, R167, UR8, !P1 ;  /* 0x00000008a7007c0c */ /* 0x000fe2000cf41270 */
[----:B------:R1:W-:Y:S01]  /*b33c0*/  @P4 STG.E desc[UR14][R248.64], R6 ;  /* 0x00000006f8004986 */ /* 0x0003e2000c10190e */
[----:B------:R-:W-:-:S03]  /*b33d0*/  ISETP.LT.AND P5, PT, R183, UR12, !P0 ;  /* 0x0000000cb7007c0c */ /* 0x000fc6000c7a1270 */
[----:B------:R-:W3:Y:S01]  /*b33e0*/  LDL.LU R3, [R1+0x110] ;  /* 0x0001100001037983 */ /* 0x000ee20000300800 */
[----:B------:R-:W-:Y:S02]  /*b33f0*/  ISETP.LT.AND P1, PT, R227, UR10, !P1 ;  /* 0x0000000ae3007c0c */ /* 0x000fe4000cf21270 */
[----:B------:R-:W-:Y:S01]  /*b3400*/  ISETP.LT.AND P6, PT, R199, UR6, !P0 ;  /* 0x00000006c7007c0c */ /* 0x000fe2000c7c1270 */
[----:B------:R1:W-:Y:S01]  /*b3410*/  @P3 STG.E desc[UR14][R244.64], R228 ;  /* 0x000000e4f4003986 */ /* 0x0003e2000c10190e */
[----:B------:R-:W-:Y:S01]  /*b3420*/  IMAD.WIDE R250, R2, 0x4, R242 ;  /* 0x0000000402fa7825 */ /* 0x000fe200078e02f2 */
[----:B------:R-:W-:Y:S01]  /*b3430*/  ULDC UR4, c[0x0][0x228] ;  /* 0x00008a0000047ab9 */ /* 0x000fe20000000800 */
[----:B------:R-:W-:Y:S01]  /*b3440*/  ULDC UR6, c[0x0][0x228] ;  /* 0x00008a0000067ab9 */ /* 0x000fe20000000800 */
[----:B-1----:R-:W4:Y:S01]  /*b3450*/  LDL.LU R6, [R1+0x90] ;  /* 0x0000900001067983 */ /* 0x002f220000300800 */
[----:B------:R-:W-:Y:S01]  /*b3460*/  IMAD.WIDE R248, R0, 0x4, R62 ;  /* 0x0000000400f87825 */ /* 0x000fe200078e023e */
[----:B------:R-:W-:Y:S01]  /*b3470*/  ULDC UR8, c[0x0][0x228] ;  /* 0x00008a0000087ab9 */ /* 0x000fe20000000800 */
[----:B------:R-:W-:Y:S01]  /*b3480*/  ULDC UR10, c[0x0][0x228] ;  /* 0x00008a00000a7ab9 */ /* 0x000fe20000000800 */
[----:B------:R-:W2:Y:S01]  /*b3490*/  LDL.LU R0, [R1+0x1a0] ;  /* 0x0001a00001007983 */ /* 0x000ea20000300800 */
[----:B------:R-:W-:-:S03]  /*b34a0*/  ULDC UR12, c[0x0][0x228] ;  /* 0x00008a00000c7ab9 */ /* 0x000fc60000000800 */
[----:B------:R-:W4:Y:S04]  /*b34b0*/  LDL.LU R228, [R1+0x3fe0] ;  /* 0x003fe00001e47983 */ /* 0x000f280000300800 */
[----:B------:R-:W3:Y:S04]  /*b34c0*/  LDL.LU R245, [R1+0x220] ;  /* 0x0002200001f57983 */ /* 0x000ee80000300800 */
[----:B---3--:R1:W-:Y:S04]  /*b34d0*/  @P2 STG.E desc[UR14][R246.64], R245 ;  /* 0x000000f5f6002986 */ /* 0x0083e8000c10190e */
[----:B-1----:R-:W3:Y:S04]  /*b34e0*/  LDL.LU R246, [R1+0x1e0] ;  /* 0x0001e00001f67983 */ /* 0x002ee80000300800 */
[----:B------:R-:W2:Y:S01]  /*b34f0*/  LDL.LU R247, [R1+0x1c0] ;  /* 0x0001c00001f77983 */ /* 0x000ea20000300800 */
[----:B------:R-:W-:Y:S01]  /*b3500*/  IMAD.WIDE R244, R2, 0x4, R240 ;  /* 0x0000000402f47825 */ /* 0x000fe200078e02f0 */
[----:B------:R-:W-:Y:S01]  /*b3510*/  ISETP.LT.AND P2, PT, R219, UR4, !P0 ;  /* 0x00000004db007c0c */ /* 0x000fe2000c741270 */
[----:B------:R-:W-:Y:S01]  /*b3520*/  ULDC UR4, c[0x0][0x228] ;  /* 0x00008a0000047ab9 */ /* 0x000fe20000000800 */
[----:B---3--:R-:W-:Y:S04]  /*b3530*/  @P1 STG.E desc[UR14][R248.64], R246 ;  /* 0x000000f6f8001986 */ /* 0x008fe8000c10190e */
[----:B--2---:R-:W-:Y:S04]  /*b3540*/  @P5 STG.E desc[UR14][R250.64], R247 ;  /* 0x000000f7fa005986 */ /* 0x004fe8000c10190e */
[----:B------:R1:W-:Y:S01]  /*b3550*/  @P6 STG.E desc[UR14][R244.64], R0 ;  /* 0x00000000f4006986 */ /* 0x0003e2000c10190e */
[----:B------:R-:W-:Y:S01]  /*b3560*/  ISETP.LT.AND P6, PT, R167, UR4, !P0 ;  /* 0x00000004a7007c0c */ /* 0x000fe2000c7c1270 */
[----:B------:R-:W-:Y:S01]  /*b3570*/  ULDC UR4, c[0x0][0x22c] ;  /* 0x00008b0000047ab9 */ /* 0x000fe20000000800 */
[----:B-1----:R-:W-:-:S05]  /*b3580*/  VIADD R0, R211, 0xa ;  /* 0x0000000ad3007836 */ /* 0x002fca0000000000 */
[----:B------:R-:W-:Y:S02]  /*b3590*/  ISETP.GE.AND P1, PT, R0, UR4, PT ;  /* 0x0000000400007c0c */ /* 0x000fe4000bf26270 */
[----:B------:R-:W-:Y:S01]  /*b35a0*/  ISETP.LT.AND P3, PT, R239, UR6, !P0 ;  /* 0x00000006ef007c0c */ /* 0x000fe2000c761270 */
[----:B------:R-:W2:Y:S01]  /*b35b0*/  LDL.LU R0, [R1+0x1b0] ;  /* 0x0001b00001007983 */ /* 0x000ea20000300800 */
[----:B------:R-:W-:Y:S02]  /*b35c0*/  ISETP.LT.AND P4, PT, R223, UR8, !P0 ;  /* 0x00000008df007c0c */ /* 0x000fe4000c781270 */
[----:B------:R-:W-:Y:S01]  /*b35d0*/  ISETP.LT.AND P5, PT, R235, UR10, !P0 ;  /* 0x0000000aeb007c0c */ /* 0x000fe2000c7a1270 */
[C---:B------:R-:W-:Y:S01]  /*b35e0*/  IMAD.WIDE R250, R2.reuse, 0x4, R60 ;  /* 0x0000000402fa7825 */ /* 0x040fe200078e023c */
[----:B------:R-:W-:Y:S01]  /*b35f0*/  ULDC UR6, c[0x0][0x228] ;  /* 0x00008a0000067ab9 */ /* 0x000fe20000000800 */
[----:B------:R-:W-:Y:S01]  /*b3600*/  ULDC UR8, c[0x0][0x228] ;  /* 0x00008a0000087ab9 */ /* 0x000fe20000000800 */
[----:B------:R-:W-:Y:S01]  /*b3610*/  ULDC UR10, c[0x0][0x228] ;  /* 0x00008a00000a7ab9 */ /* 0x000fe20000000800 */
[----:B------:R-:W-:Y:S01]  /*b3620*/  IMAD.WIDE R248, R2, 0x4, R194 ;  /* 0x0000000402f87825 */ /* 0x000fe200078e02c2 */
[----:B------:R-:W-:-:S03]  /*b3630*/  ULDC UR4, c[0x0][0x248] ;  /* 0x0000920000047ab9 */ /* 0x000fc60000000800 */
[----:B------:R-:W-:-:S04]  /*b3640*/  IMAD.WIDE R246, R2, 0x4, R192 ;  /* 0x0000000402f67825 */ /* 0x000fc800078e02c0 */
[C---:B------:R-:W-:Y:S01]  /*b3650*/  IMAD.WIDE R244, R2.reuse, 0x4, R66 ;  /* 0x0000000402f47825 */ /* 0x040fe200078e0242 */
[----:B--2---:R1:W-:Y:S04]  /*b3660*/  @P2 STG.E desc[UR14][R250.64], R0 ;  /* 0x00000000fa002986 */ /* 0x0043e8000c10190e */
[----:B------:R2:W-:Y:S04]  /*b3670*/  @P3 STG.E desc[UR14][R248.64], R7 ;  /* 0x00000007f8003986 */ /* 0x0005e8000c10190e */
[----:B------:R-:W-:Y:S01]  /*b3680*/  @P4 STG.E desc[UR14][R246.64], R3 ;  /* 0x00000003f6004986 */ /* 0x000fe2000c10190e */
[----:B-1----:R-:W-:-:S03]  /*b3690*/  IMAD.WIDE R250, R2, 0x4, R64 ;  /* 0x0000000402fa7825 */ /* 0x002fc600078e0240 */
[----:B----4-:R1:W-:Y:S04]  /*b36a0*/  @P5 STG.E desc[UR14][R244.64], R6 ;  /* 0x00000006f4005986 */ /* 0x0103e8000c10190e */
[----:B--2---:R-:W2:Y:S04]  /*b36b0*/  LDL.LU R7, [R1+0x1d4] ;  /* 0x0001d40001077983 */ /* 0x004ea80000300800 */
[----:B------:R3:W-:Y:S04]  /*b36c0*/  @P6 STG.E desc[UR14][R250.64], R228 ;  /* 0x000000e4fa006986 */ /* 0x0007e8000c10190e */
[----:B-1----:R-:W4:Y:S01]  /*b36d0*/  LDL.LU R6, [R1+0x244] ;  /* 0x0002440001067983 */ /* 0x002f220000300800 */
[----:B------:R-:W-:Y:S01]  /*b36e0*/  ISETP.LT.AND P2, PT, R227, UR6, !P0 ;  /* 0x00000006e3007c0c */ /* 0x000fe2000c741270 */
[C---:B------:R-:W-:Y:S01]  /*b36f0*/  IMAD.WIDE R248, R2.reuse, 0x4, R62 ;  /* 0x0000000402f87825 */ /* 0x040fe200078e023e */
[----:B------:R-:W-:Y:S01]  /*b3700*/  ISETP.LT.AND P3, PT, R183, UR8, !P1 ;  /* 0x00000008b7007c0c */ /* 0x000fe2000cf61270 */
[----:B------:R-:W-:Y:S01]  /*b3710*/  ULDC UR6, c[0x0][0x228] ;  /* 0x00008a0000067ab9 */ /* 0x000fe20000000800 */
[----:B------:R-:W-:Y:S01]  /*b3720*/  ISETP.LT.AND P4, PT, R199, UR10, !P1 ;  /* 0x0000000ac7007c0c */ /* 0x000fe2000cf81270 */
[----:B------:R-:W-:Y:S01]  /*b3730*/  VIADD R0, R2, UR4 ;  /* 0x0000000402007c36 */ /* 0x000fe20008000000 */
[----:B------:R-:W-:Y:S01]  /*b3740*/  IADD3 R3, R211, 0xb, RZ ;  /* 0x0000000bd3037810 */ /* 0x000fe20007ffe0ff */
[----:B---3--:R-:W3:Y:S01]  /*b3750*/  LDL.LU R228, [R1+0x254] ;  /* 0x0002540001e47983 */ /* 0x008ee20000300800 */
[----:B------:R-:W-:-:S05]  /*b3760*/  ISETP.LT.AND P5, PT, R219, UR12, !P1 ;  /* 0x0000000cdb007c0c */ /* 0x000fca000cfa1270 */
[----:B------:R1:W-:Y:S01]  /*b3770*/  @P2 STG.E desc[UR14][R248.64], R229 ;  /* 0x000000e5f8002986 */ /* 0x0003e2000c10190e */
[C---:B------:R-:W-:Y:S01]  /*b3780*/  IMAD.WIDE R246, R0.reuse, 0x4, R242 ;  /* 0x0000000400f67825 */ /* 0x040fe200078e02f2 */
[----:B------:R-:W-:Y:S01]  /*b3790*/  ISETP.LT.AND P6, PT, R239, UR16, !P1 ;  /* 0x00000010ef007c0c */ /* 0x000fe2000cfc1270 */
[----:B------:R-:W-:Y:S01]  /*b37a0*/  ULDC UR4, c[0x0][0x22c] ;  /* 0x00008b0000047ab9 */ /* 0x000fe20000000800 */
[----:B------:R-:W2:Y:S01]  /*b37b0*/  LDL.LU R250, [R1+0x204] ;  /* 0x0002040001fa7983 */ /* 0x000ea20000300800 */
[----:B------:R-:W-:Y:S01]  /*b37c0*/  IMAD.WIDE R244, R0, 0x4, R240 ;  /* 0x0000000400f47825 */ /* 0x000fe200078e02f0 */
[----:B------:R-:W-:Y:S01]  /*b37d0*/  ULDC UR8, c[0x0][0x228] ;  /* 0x00008a0000087ab9 */ /* 0x000fe20000000800 */
[----:B------:R-:W-:Y:S01]  /*b37e0*/  ULDC UR10, c[0x0][0x228] ;  /* 0x00008a00000a7ab9 */ /* 0x000fe20000000800 */
[----:B------:R-:W4:Y:S01]  /*b37f0*/  LDL.LU R251, [R1+0x1f4] ;  /* 0x0001f40001fb7983 */ /* 0x000f220000300800 */
[----:B------:R-:W-:Y:S01]  /*b3800*/  ULDC UR12, c[0x0][0x228] ;  /* 0x00008a00000c7ab9 */ /* 0x000fe20000000800 */
[----:B------:R-:W-:-:S02]  /*b3810*/  ULDC UR16, c[0x0][0x228] ;  /* 0x00008a0000107ab9 */ /* 0x000fc40000000800 */
[----:B-1----:R-:W4:Y:S01]  /*b3820*/  LDL.LU R229, [R1+0x264] ;  /* 0x0002640001e57983 */ /* 0x002f220000300800 */
[----:B------:R-:W-:Y:S01]  /*b3830*/  ISETP.GE.AND P0, PT, R3, UR4, PT ;  /* 0x0000000403007c0c */ /* 0x000fe2000bf06270 */
[----:B------:R-:W-:Y:S01]  /*b3840*/  ULDC UR4, c[0x0][0x228] ;  /* 0x00008a0000047ab9 */ /* 0x000fe20000000800 */
[----:B------:R-:W-:-:S04]  /*b3850*/  IMAD.WIDE R2, R0, 0x4, R60 ;  /* 0x0000000400027825 */ /* 0x000fc800078e023c */
[C---:B------:R-:W-:Y:S01]  /*b3860*/  IMAD.WIDE R248, R0.reuse, 0x4, R194 ;  /* 0x0000000400f87825 */ /* 0x040fe200078e02c2 */
[----:B---3--:R-:W-:Y:S01]  /*b3870*/  @P3 STG.E desc[UR14][R246.64], R228 ;  /* 0x000000e4f6003986 */ /* 0x008fe2000c10190e */
[----:B------:R-:W-:Y:S01]  /*b3880*/  ISETP.LT.AND P3, PT, R235, UR6, !P1 ;  /* 0x00000006eb007c0c */ /* 0x000fe2000cf61270 */
[----:B------:R-:W-:Y:S02]  /*b3890*/  ULDC UR6, c[0x0][0x228] ;  /* 0x00008a0000067ab9 */ /* 0x000fe40000000800 */
[----:B--2---:R1:W-:Y:S01]  /*b38a0*/  @P4 STG.E desc[UR14][R244.64], R250 ;  /* 0x000000faf4004986 */ /* 0x0043e2000c10190e */
[----:B------:R-:W-:Y:S01]  /*b38b0*/  ISETP.LT.AND P4, PT, R223, UR4, !P1 ;  /* 0x00000004df007c0c */ /* 0x000fe2000cf81270 */
[----:B------:R-:W-:Y:S02]  /*b38c0*/  ULDC UR4, c[0x0][0x248] ;  /* 0x0000920000047ab9 */ /* 0x000fe40000000800 */
[----:B----4-:R2:W-:Y:S04]  /*b38d0*/  @P5 STG.E desc[UR14][R2.64], R251 ;  /* 0x000000fb02005986 */ /* 0x0105e8000c10190e */
[----:B------:R3:W-:Y:S01]  /*b38e0*/  @P6 STG.E desc[UR14][R248.64], R7 ;  /* 0x00000007f8006986 */ /* 0x0007e2000c10190e */
[----:B-1----:R-:W-:-:S03]  /*b38f0*/  IMAD.WIDE R244, R0, 0x4, R66 ;  /* 0x0000000400f47825 */ /* 0x002fc600078e0242 */
[----:B--2---:R-:W2:Y:S01]  /*b3900*/  LDL.LU R3, [R1+0x1b4] ;  /* 0x0001b40001037983 */ /* 0x004ea20000300800 */
[----:B---3--:R-:W-:-:S03]  /*b3910*/  IMAD.WIDE R248, R0, 0x4, R192 ;  /* 0x0000000400f87825 */ /* 0x008fc600078e02c0 */
[----:B------:R-:W3:Y:S01]  /*b3920*/  LDL.LU R7, [R1+0x194] ;  /* 0x0001940001077983 */ /* 0x000ee20000300800 */
[C---:B------:R-:W-:Y:S01]  /*b3930*/  IADD3 R2, R0.reuse, UR4, RZ ;  /* 0x0000000400027c10 */ /* 0x040fe2000fffe0ff */
[----:B------:R-:W-:Y:S01]  /*b3940*/  ULDC UR4, c[0x0][0x228] ;  /* 0x00008a0000047ab9 */ /* 0x000fe20000000800 */
[C---:B------:R-:W-:Y:S01]  /*b3950*/  IMAD.WIDE R246, R0.reuse, 0x4, R64 ;  /* 0x0000000400f67825 */ /* 0x040fe200078e0240 */
[----:B------:R1:W-:Y:S04]  /*b3960*/  @P4 STG.E desc[UR14][R248.64], R6 ;  /* 0x00000006f8004986 */ /* 0x0003e8000c10190e */
[----:B------:R-:W4:Y:S04]  /*b3970*/  LDL.LU R228, [R1+0x114] ;  /* 0x0001140001e47983 */ /* 0x000f280000300800 */
[----:B------:R1:W-:Y:S04]  /*b3980*/  @P3 STG.E desc[UR14][R244.64], R229 ;  /* 0x000000e5f4003986 */ /* 0x0003e8000c10190e */
[----:B-1----:R-:W4:Y:S01]  /*b3990*/  LDL.LU R6, [R1+0x94] ;  /* 0x0000940001067983 */ /* 0x002f220000300800 */
[----:B------:R-:W-:-:S03]  /*b39a0*/  IMAD.WIDE R248, R0, 0x4, R62 ;  /* 0x0000000400f87825 */ /* 0x000fc600078e023e */
[----:B------:R-:W2:Y:S04]  /*b39b0*/  LDL.LU R0, [R1+0x1a4] ;  /* 0x0001a40001007983 */ /* 0x000ea80000300800 */
[----:B------:R-:W4:Y:S04]  /*b39c0*/  LDL.LU R229, [R1+0x3fdc] ;  /* 0x003fdc0001e57983 */ /* 0x000f280000300800 */
[----:B------:R-:W3:Y:S01]  /*b39d0*/  LDL.LU R245, [R1+0x224] ;  /* 0x0002240001f57983 */ /* 0x000ee20000300800 */
[----:B------:R-:W-:Y:S02]  /*b39e0*/  ISETP.LT.AND P2, PT, R167, UR8, !P1 ;  /* 0x00000008a7007c0c */ /* 0x000fe4000cf41270 */
[----:B------:R-:W-:-:S02]  /*b39f0*/  ISETP.LT.AND P5, PT, R183, UR12, !P0 ;  /* 0x0000000cb7007c0c */ /* 0x000fc4000c7a1270 */
[----:B------:R-:W-:Y:S01]  /*b3a00*/  ISETP.LT.AND P6, PT, R199, UR6, !P0 ;  /* 0x00000006c7007c0c */ /* 0x000fe2000c7c1270 */
[----:B------:R-:W-:Y:S01]  /*b3a10*/  IMAD.WIDE R250, R2, 0x4, R242 ;  /* 0x0000000402fa7825 */ /* 0x000fe200078e02f2 */
[----:B------:R-:W-:Y:S01]  /*b3a20*/  ISETP.LT.AND P1, PT, R227, UR10, !P1 ;  /* 0x0000000ae3007c0c */ /* 0x000fe2000cf21270 */
[----:B------:R-:W-:Y:S01]  /*b3a30*/  ULDC UR6, c[0x0][0x228] ;  /* 0x00008a0000067ab9 */ /* 0x000fe20000000800 */
[----:B------:R-:W-:-:S05]  /*b3a40*/  ULDC UR8, c[0x0][0x228] ;  /* 0x00008a0000087ab9 */ /* 0x000fca0000000800 */
[----:B---3--:R1:W-:Y:S01]  /*b3a50*/  @P2 STG.E desc[UR14][R246.64], R245 ;  /* 0x000000f5f6002986 */ /* 0x0083e2000c10190e */
[----:B------:R-:W-:Y:S01]  /*b3a60*/  ULDC UR10, c[0x0][0x228] ;  /* 0x00008a00000a7ab9 */ /* 0x000fe20000000800 */
[----:B------:R-:W-:Y:S02]  /*b3a70*/  ULDC UR12, c[0x0][0x228] ;  /* 0x00008a00000c7ab9 */ /* 0x000fe40000000800 */
[----:B-1----:R-:W3:Y:S04]  /*b3a80*/  LDL.LU R246, [R1+0x1e4] ;  /* 0x0001e40001f67983 */ /* 0x002ee80000300800 */
[----:B------:R-:W2:Y:S01]  /*b3a90*/  LDL.LU R247, [R1+0x1c4] ;  /* 0x0001c40001f77983 */ /* 0x000ea20000300800 */
[----:B------:R-:W-:Y:S01]  /*b3aa0*/  IMAD.WIDE R244, R2, 0x4, R240 ;  /* 0x0000000402f47825 */ /* 0x000fe200078e02f0 */
[----:B------:R-:W-:Y:S01]  /*b3ab0*/  ISETP.LT.AND P2, PT, R219, UR4, !P0 ;  /* 0x00000004db007c0c */ /* 0x000fe2000c741270 */
[----:B------:R-:W-:Y:S01]  /*b3ac0*/  ULDC UR4, c[0x0][0x228] ;  /* 0x00008a0000047ab9 */ /* 0x000fe20000000800 */
[----:B------:R-:W-:Y:S01]  /*b3ad0*/  ISETP.LT.AND P3, PT, R239, UR6, !P0 ;  /* 0x00000006ef007c0c */ /* 0x000fe2000c761270 */
[----:B------:R-:W-:Y:S01]  /*b3ae0*/  ULDC UR6, c[0x0][0x228] ;  /* 0x00008a0000067ab9 */ /* 0x000fe20000000800 */
[----:B------:R-:W-:Y:S01]  /*b3af0*/  ISETP.LT.AND P4, PT, R223, UR8, !P0 ;  /* 0x00000008df007c0c */ /* 0x000fe2000c781270 */
[----:B------:R-:W-:Y:S01]  /*b3b00*/  ULDC UR8, c[0x0][0x228] ;  /* 0x00008a0000087ab9 */ /* 0x000fe20000000800 */
[----:B---3--:R1:W-:Y:S04]  /*b3b10*/  @P1 STG.E desc[UR14][R248.64], R246 ;  /* 0x000000f6f8001986 */ /* 0x0083e8000c10190e */
[----:B--2---:R2:W-:Y:S01]  /*b3b20*/  @P5 STG.E desc[UR14][R250.64], R247 ;  /* 0x000000f7fa005986 */ /* 0x0045e2000c10190e */
[----:B------:R-:W-:Y:S01]  /*b3b30*/  ISETP.LT.AND P5, PT, R235, UR10, !P0 ;  /* 0x0000000aeb007c0c */ /* 0x000fe2000c7a1270 */
[----:B------:R-:W-:-:S02]  /*b3b40*/  ULDC UR10, c[0x0][0x228] ;  /* 0x00008a00000a7ab9 */ /* 0x000fc40000000800 */
[----:B------:R3:W-:Y:S01]  /*b3b50*/  @P6 STG.E desc[UR14][R244.64], R0 ;  /* 0x00000000f4006986 */ /* 0x0007e2000c10190e */
[----:B------:R-:W-:Y:S01]  /*b3b60*/  ISETP.LT.AND P6, PT, R167, UR4, !P0 ;  /* 0x00000004a7007c0c */ /* 0x000fe2000c7c1270 */
[----:B------:R-:W-:Y:S01]  /*b3b70*/  ULDC UR4, c[0x0][0x22c] ;  /* 0x00008b0000047ab9 */ /* 0x000fe20000000800 */
[----:B-1----:R-:W-:-:S04]  /*b3b80*/  IMAD.WIDE R248, R2, 0x4, R194 ;  /* 0x0000000402f87825 */ /* 0x002fc800078e02c2 */
[----:B--2---:R-:W-:-:S04]  /*b3b90*/  IMAD.WIDE R250, R2, 0x4, R60 ;  /* 0x0000000402fa7825 */ /* 0x004fc800078e023c */
[C---:B------:R-:W-:Y:S01]  /*b3ba0*/  IMAD.WIDE R246, R2.reuse, 0x4, R192 ;  /* 0x0000000402f67825 */ /* 0x040fe200078e02c0 */
[----:B------:R1:W-:Y:S03]  /*b3bb0*/  @P2 STG.E desc[UR14][R250.64], R3 ;  /* 0x00000003fa002986 */ /* 0x0003e6000c10190e */
[C---:B---3--:R-:W-:Y:S01]  /*b3bc0*/  IMAD.WIDE R244, R2.reuse, 0x4, R66 ;  /* 0x0000000402f47825 */ /* 0x048fe200078e0242 */
[----:B------:R2:W-:Y:S04]  /*b3bd0*/  @P3 STG.E desc[UR14][R248.64], R7 ;  /* 0x00000007f8003986 */ /* 0x0005e8000c10190e */
[----:B----4-:R-:W-:Y:S01]  /*b3be0*/  @P4 STG.E desc[UR14][R246.64], R228 ;  /* 0x000000e4f6004986 */ /* 0x010fe2000c10190e */
[----:B-1----:R-:W-:-:S03]  /*b3bf0*/  IMAD.WIDE R250, R2, 0x4, R64 ;  /* 0x0000000402fa7825 */ /* 0x002fc600078e0240 */
[----:B------:R1:W-:Y:S04]  /*b3c00*/  @P5 STG.E desc[UR14][R244.64], R6 ;  /* 0x00000006f4005986 */ /* 0x0003e8000c10190e */
[----:B--2---:R-:W2:Y:S04]  /*b3c10*/  LDL.LU R248, [R1+0x208] ;  /* 0x0002080001f87983 */ /* 0x004ea80000300800 */
[----:B------:R-:W3:Y:S04]  /*b3c20*/  LDL.LU R249, [R1+0x1f8] ;  /* 0x0001f80001f97983 */ /* 0x000ee80000300800 */
[----:B------:R-:W4:Y:S04]  /*b3c30*/  LDL.LU R7, [R1+0x1d8] ;  /* 0x0001d80001077983 */ /* 0x000f280000300800 */
[----:B-1----:R-:W4:Y:S04]  /*b3c40*/  LDL.LU R6, [R1+0x248] ;  /* 0x0002480001067983 */ /* 0x002f280000300800 */
[----:B------:R1:W-:Y:S01]  /*b3c50*/  @P6 STG.E desc[UR14][R250.64], R229 ;  /* 0x000000e5fa006986 */ /* 0x0003e2000c10190e */
[----:B------:R-:W-:Y:S01]  /*b3c60*/  ISETP.LT.AND P2, PT, R227, UR6, !P0 ;  /* 0x00000006e3007c0c */ /* 0x000fe2000c741270 */
[----:B------:R-:W-:-:S04]  /*b3c70*/  IMAD.WIDE R246, R2, 0x4, R62 ;  /* 0x0000000402f67825 */ /* 0x000fc800078e023e */
[C---:B------:R-:W-:Y:S01]  /*b3c80*/  VIADD R0, R211.reuse, 0xc ;  /* 0x0000000cd3007836 */ /* 0x040fe20000000000 */
[----:B------:R-:W-:Y:S01]  /*b3c90*/  IADD3 R3, R211, 0xd, RZ ;  /* 0x0000000dd3037810 */ /* 0x000fe20007ffe0ff */
[----:B------:R-:W-:Y:S01]  /*b3ca0*/  ULDC UR6, c[0x0][0x228] ;  /* 0x00008a0000067ab9 */ /* 0x000fe20000000800 */
[----:B-1----:R-:W2:Y:S05]  /*b3cb0*/  LDL.LU R251, [R1+0x258] ;  /* 0x0002580001fb7983 */ /* 0x002eaa0000300800 */
[----:B------:R1:W-:Y:S04]  /*b3cc0*/  @P2 STG.E desc[UR14][R246.64], R230 ;  /* 0x000000e6f6002986 */ /* 0x0003e8000c10190e */
[----:B-1----:R-:W4:Y:S01]  /*b3cd0*/  LDL.LU R230, [R1+0x268] ;  /* 0x0002680001e67983 */ /* 0x002f220000300800 */
[----:B------:R-:W-:Y:S01]  /*b3ce0*/  ISETP.GE.AND P1, PT, R0, UR4, PT ;  /* 0x0000000400007c0c */ /* 0x000fe2000bf26270 */
[----:B------:R-:W-:-:S03]  /*b3cf0*/  ULDC UR4, c[0x0][0x248] ;  /* 0x0000920000047ab9 */ /* 0x000fc60000000800 */
[----:B------:R-:W-:Y:S02]  /*b3d00*/  ISETP.LT.AND P3, PT, R183, UR8, !P1 ;  /* 0x00000008b7007c0c */ /* 0x000fe4000cf61270 */
[----:B------:R-:W-:Y:S01]  /*b3d10*/  ISETP.LT.AND P4, PT, R199, UR10, !P1 ;  /* 0x0000000ac7007c0c */ /* 0x000fe2000cf81270 */
[----:B------:R-:W-:Y:S01]  /*b3d20*/  VIADD R0, R2, UR4 ;  /* 0x0000000402007c36 */ /* 0x000fe20008000000 */
[----:B------:R-:W-:Y:S01]  /*b3d30*/  ISETP.LT.AND P5, PT, R219, UR12, !P1 ;  /* 0x0000000cdb007c0c */ /* 0x000fe2000cfa1270 */
[----:B------:R-:W-:Y:S01]  /*b3d40*/  ULDC UR4, c[0x0][0x22c] ;  /* 0x00008b0000047ab9 */ /* 0x000fe20000000800 */
[----:B------:R-:W-:Y:S01]  /*b3d50*/  ISETP.LT.AND P6, PT, R239, UR16, !P1 ;  /* 0x00000010ef007c0c */ /* 0x000fe2000cfc1270 */
[C---:B------:R-:W-:Y:S01]  /*b3d60*/  IMAD.WIDE R244, R0.reuse, 0x4, R242 ;  /* 0x0000000400f47825 */ /* 0x040fe200078e02f2 */
[----:B------:R-:W-:Y:S01]  /*b3d70*/  ISETP.GE.AND P0, PT, R3, UR4, PT ;  /* 0x0000000403007c0c */ /* 0x000fe2000bf06270 */
[----:B------:R-:W-:Y:S01]  /*b3d80*/  ULDC UR4, c[0x0][0x228] ;  /* 0x00008a0000047ab9 */ /* 0x000fe20000000800 */
[----:B------:R-:W-:Y:S01]  /*b3d90*/  ULDC UR8, c[0x0][0x228] ;  /* 0x00008a0000087ab9 */ /* 0x000fe20000000800 */
[C---:B------:R-:W-:Y:S01]  /*b3da0*/  IMAD.WIDE R228, R0.reuse, 0x4, R240 ;  /* 0x0000000400e47825 */ /* 0x040fe200078e02f0 */
[----:B------:R-:W-:Y:S01]  /*b3db0*/  ULDC UR10, c[0x0][0x228] ;  /* 0x00008a00000a7ab9 */ /* 0x000fe20000000800 */
[----:B------:R-:W-:Y:S01]  /*b3dc0*/  ULDC UR12, c[0x0][0x228] ;  /* 0x00008a00000c7ab9 */ /* 0x000fe20000000800 */
[----:B------:R-:W-:Y:S01]  /*b3dd0*/  ULDC UR16, c[0x0][0x228] ;  /* 0x00008a0000107ab9 */ /* 0x000fe20000000800 */
[----:B------:R-:W-:-:S04]  /*b3de0*/  IMAD.WIDE R2, R0, 0x4, R60 ;  /* 0x0000000400027825 */ /* 0x000fc800078e023c */
[----:B------:R-:W-:Y:S01]  /*b3df0*/  IMAD.WIDE R246, R0, 0x4, R194 ;  /* 0x0000000400f67825 */ /* 0x000fe200078e02c2 */
[----:B--2---:R-:W-:Y:S04]  /*b3e00*/  @P3 STG.E desc[UR14][R244.64], R251 ;  /* 0x000000fbf4003986 */ /* 0x004fe8000c10190e */
[----:B------:R1:W-:Y:S01]  /*b3e10*/  @P4 STG.E desc[UR14][R228.64], R248 ;  /* 0x000000f8e4004986 */ /* 0x0003e2000c10190e */
[----:B------:R-:W-:Y:S01]  /*b3e20*/  ISETP.LT.AND P4, PT, R223, UR4, !P1 ;  /* 0x00000004df007c0c */ /* 0x000fe2000cf81270 */
[----:B------:R-:W-:Y:S01]  /*b3e30*/  ULDC UR4, c[0x0][0x248] ;  /* 0x0000920000047ab9 */ /* 0x000fe20000000800 */
[----:B------:R-:W-:Y:S01]  /*b3e40*/  ISETP.LT.AND P3, PT, R235, UR6, !P1 ;  /* 0x00000006eb007c0c */ /* 0x000fe2000cf61270 */
[----:B---3--:R2:W-:Y:S01]  /*b3e50*/  @P5 STG.E desc[UR14][R2.64], R249 ;  /* 0x000000f902005986 */ /* 0x0085e2000c10190e */
[----:B------:R-:W-:Y:S01]  /*b3e60*/  ISETP.LT.AND P2, PT, R167, UR8, !P1 ;  /* 0x00000008a7007c0c */ /* 0x000fe2000cf41270 */
[----:B------:R-:W-:-:S02]  /*b3e70*/  ULDC UR6, c[0x0][0x228] ;  /* 0x00008a0000067ab9 */ /* 0x000fc40000000800 */
[----:B----4-:R3:W-:Y:S01]  /*b3e80*/  @P6 STG.E desc[UR14][R246.64], R7 ;  /* 0x00000007f6006986 */ /* 0x0107e2000c10190e */
[----:B-1----:R-:W-:-:S03]  /*b3e90*/  IMAD.WIDE R228, R0, 0x4, R66 ;  /* 0x0000000400e47825 */ /* 0x002fc600078e0242 */
[----:B--2---:R-:W2:Y:S01]  /*b3ea0*/  LDL.LU R3, [R1+0x1a8] ;  /* 0x0001a80001037983 */ /* 0x004ea20000300800 */
[C---:B------:R-:W-:Y:S01]  /*b3eb0*/  IADD3 R2, R0.reuse, UR4, RZ ;  /* 0x0000000400027c10 */ /* 0x040fe2000fffe0ff */
[----:B------:R-:W-:-:S04]  /*b3ec0*/  IMAD.WIDE R244, R0, 0x4, R64 ;  /* 0x0000000400f47825 */ /* 0x000fc800078e0240 */
[C---:B------:R-:W-:Y:S01]  /*b3ed0*/  IMAD.WIDE R248, R0.reuse, 0x4, R62 ;  /* 0x0000000400f87825 */ /* 0x040fe200078e023e */
[----:B------:R-:W4:Y:S01]  /*b3ee0*/  LDL.LU R250, [R1+0x1b8] ;  /* 0x0001b80001fa7983 */ /* 0x000f220000300800 */
[----:B------:R-:W-:Y:S01]  /*b3ef0*/  ISETP.LT.AND P5, PT, R183, UR12, !P0 ;  /* 0x0000000cb7007c0c */ /* 0x000fe2000c7a1270 */
[----:B------:R-:W-:Y:S01]  /*b3f00*/  ULDC UR4, c[0x0][0x228] ;  /* 0x00008a0000047ab9 */ /* 0x000fe20000000800 */
[----:B---3--:R-:W-:Y:S01]  /*b3f10*/  IMAD.WIDE R246, R0, 0x4, R192 ;  /* 0x0000000400f67825 */ /* 0x008fe200078e02c0 */
[----:B------:R-:W3:Y:S01]  /*b3f20*/  LDL.LU R251, [R1+0x198] ;  /* 0x0001980001fb7983 */ /* 0x000ee20000300800 */
[----:B------:R-:W-:Y:S01]  /*b3f30*/  ISETP.LT.AND P1, PT, R227, UR10, !P1 ;  /* 0x0000000ae3007c0c */ /* 0x000fe2000cf21270 */
[----:B------:R-:W-:Y:S01]  /*b3f40*/  ULDC UR8, c[0x0][0x228] ;  /* 0x00008a0000087ab9 */ /* 0x000fe20000000800 */
[----:B------:R-:W-:Y:S01]  /*b3f50*/  ISETP.LT.AND P6, PT, R199, UR6, !P0 ;  /* 0x00000006c7007c0c */ /* 0x000fe2000c7c1270 */
[----:B------:R1:W-:Y:S01]  /*b3f60*/  @P4 STG.E desc[UR14][R246.64], R6 ;  /* 0x00000006f6004986 */ /* 0x0003e2000c10190e */
[----:B------:R-:W-:Y:S01]  /*b3f70*/  ULDC UR6, c[0x0][0x228] ;  /* 0x00008a0000067ab9 */ /* 0x000fe20000000800 */
[----:B------:R-:W-:Y:S01]  /*b3f80*/  ULDC UR10, c[0x0][0x228] ;  /* 0x00008a00000a7ab9 */ /* 0x000fe20000000800 */
[----:B------:R-:W-:Y:S01]  /*b3f90*/  ULDC UR12, c[0x0][0x228] ;  /* 0x00008a00000c7ab9 */ /* 0x000fe20000000800 */
[----:B------:R1:W-:Y:S04]  /*b3fa0*/  @P3 STG.E desc[UR14][R228.64], R230 ;  /* 0x000000e6e4003986 */ /* 0x0003e8000c10190e */
[----:B-1----:R-:W3:Y:S04]  /*b3fb0*/  LDL.LU R6, [R1+0x118] ;  /* 0x0001180001067983 */ /* 0x002ee80000300800 */
[----:B------:R-:W3:Y:S04]  /*b3fc0*/  LDL.LU R7, [R1+0x98] ;  /* 0x0000980001077983 */ /* 0x000ee80000300800 */
[----:B------:R-:W2:Y:S04]  /*b3fd0*/  LDL.LU R0, [R1+0x1c8] ;  /* 0x0001c80001007983 */ /* 0x000ea80000300800 */
[----:B------:R-:W3:Y:S04]  /*b3fe0*/  LDL.LU R230, [R1+0x3fd8] ;  /* 0x003fd80001e67983 */ /* 0x000ee80000300800 */
[----:B------:R-:W4:Y:S01]  /*b3ff0*/  LDL.LU R229, [R1+0x228] ;  /* 0x0002280001e57983 */ /* 0x000f220000300800 */
[----:B------:R-:W-:-:S03]  /*b4000*/  IMAD.WIDE R246, R2, 0x4, R242 ;  /* 0x0000000402f67825 */ /* 0x000fc600078e02f2 */
[----:B----4-:R1:W-:Y:S04]  /*b4010*/  @P2 STG.E desc[UR14][R244.64], R229 ;  /* 0x000000e5f4002986 */ /* 0x0103e8000c10190e */
[----:B-1----:R-:W4:Y:S01]  /*b4020*/  LDL.LU R245, [R1+0x1e8] ;  /* 0x0001e80001f57983 */ /* 0x002f220000300800 */
[----:B------:R-:W-:Y:S01]  /*b4030*/  IMAD.WIDE R228, R2, 0x4, R240 ;  /* 0x0000000402e47825 */ /* 0x000fe200078e02f0 */
[----:B------:R-:W-:Y:S01]  /*b4040*/  ISETP.LT.AND P2, PT, R219, UR4, !P0 ;  /* 0x00000004db007c0c */ /* 0x000fe2000c741270 */
[----:B------:R-:W-:Y:S01]  /*b4050*/  ULDC UR4, c[0x0][0x228] ;  /* 0x00008a0000047ab9 */ /* 0x000fe20000000800 */
[----:B------:R-:W-:Y:S01]  /*b4060*/  ISETP.LT.AND P3, PT, R239, UR6, !P0 ;  /* 0x00000006ef007c0c */ /* 0x000fe2000c761270 */
[----:B------:R-:W-:Y:S01]  /*b4070*/  ULDC UR6, c[0x0][0x228] ;  /* 0x00008a0000067ab9 */ /* 0x000fe20000000800 */
[----:B------:R-:W-:Y:S01]  /*b4080*/  ISETP.LT.AND P4, PT, R223, UR8, !P0 ;  /* 0x00000008df007c0c */ /* 0x000fe2000c781270 */
[----:B------:R-:W-:Y:S01]  /*b4090*/  ULDC UR8, c[0x0][0x228] ;  /* 0x00008a0000087ab9 */ /* 0x000fe20000000800 */
[----:B----4-:R1:W-:Y:S04]  /*b40a0*/  @P1 STG.E desc[UR14][R248.64], R245 ;  /* 0x000000f5f8001986 */ /* 0x0103e8000c10190e */
[----:B--2---:R2:W-:Y:S01]  /*b40b0*/  @P5 STG.E desc[UR14][R246.64], R0 ;  /* 0x00000000f6005986 */ /* 0x0045e2000c10190e */
[----:B------:R-:W-:Y:S01]  /*b40c0*/  ISETP.LT.AND P5, PT, R235, UR10, !P0 ;  /* 0x0000000aeb007c0c */ /* 0x000fe2000c7a1270 */
[----:B------:R-:W-:-:S02]  /*b40d0*/  ULDC UR10, c[0x0][0x228] ;  /* 0x00008a00000a7ab9 */ /* 0x000fc40000000800 */
[----:B------:R4:W-:Y:S01]  /*b40e0*/  @P6 STG.E desc[UR14][R228.64], R3 ;  /* 0x00000003e4006986 */ /* 0x0009e2000c10190e */
[----:B------:R-:W-:Y:S01]  /*b40f0*/  ISETP.LT.AND P6, PT, R167, UR4, !P0 ;  /* 0x00000004a7007c0c */ /* 0x000fe2000c7c1270 */
[----:B------:R-:W-:Y:S01]  /*b4100*/  ULDC UR4, c[0x0][0x22c] ;  /* 0x00008b0000047ab9 */ /* 0x000fe20000000800 */
[----:B-1----:R-:W-:-:S04]  /*b4110*/  IMAD.WIDE R248, R2, 0x4, R60 ;  /* 0x0000000402f87825 */ /* 0x002fc800078e023c */
[C---:B--2---:R-:W-:Y:S01]  /*b4120*/  IMAD.WIDE R246, R2.reuse, 0x4, R194 ;  /* 0x0000000402f67825 */ /* 0x044fe200078e02c2 */
[----:B------:R1:W-:Y:S03]  /*b4130*/  @P2 STG.E desc[UR14][R248.64], R250 ;  /* 0x000000faf8002986 */ /* 0x0003e6000c10190e */
[C---:B------:R-:W-:Y:S01]  /*b4140*/  IMAD.WIDE R244, R2.reuse, 0x4, R192 ;  /* 0x0000000402f47825 */ /* 0x040fe200078e02c0 */
[----:B---3--:R-:W-:Y:S03]  /*b4150*/  @P3 STG.E desc[UR14][R246.64], R251 ;  /* 0x000000fbf6003986 */ /* 0x008fe6000c10190e */
[C---:B----4-:R-:W-:Y:S01]  /*b4160*/  IMAD.WIDE R228, R2.reuse, 0x4, R66 ;  /* 0x0000000402e47825 */ /* 0x050fe200078e0242 */
[----:B------:R2:W-:Y:S03]  /*b4170*/  @P4 STG.E desc[UR14][R244.64], R6 ;  /* 0x00000006f4004986 */ /* 0x0005e6000c10190e */
[C---:B-1----:R-:W-:Y:S01]  /*b4180*/  IMAD.WIDE R248, R2.reuse, 0x4, R64 ;  /* 0x0000000402f87825 */ /* 0x042fe200078e0240 */
[----:B------:R-:W3:Y:S04]  /*b4190*/  LDL.LU R250, [R1+0x1fc] ;  /* 0x0001fc0001fa7983 */ /* 0x000ee80000300800 */
[----:B------:R1:W-:Y:S04]  /*b41a0*/  @P5 STG.E desc[UR14][R228.64], R7 ;  /* 0x00000007e4005986 */ /* 0x0003e8000c10190e */
[----:B--2---:R-:W2:Y:S01]  /*b41b0*/  LDL.LU R6, [R1+0x1dc] ;  /* 0x0001dc0001067983 */ /* 0x004ea20000300800 */
[----:B------:R-:W-:Y:S01]  /*b41c0*/  ISETP.LT.AND P2, PT, R227, UR6, !P0 ;  /* 0x00000006e3007c0c */ /* 0x000fe2000c741270 */
[----:B------:R-:W-:-:S04]  /*b41d0*/  IMAD.WIDE R246, R2, 0x4, R62 ;  /* 0x0000000402f67825 */ /* 0x000fc800078e023e */
[C---:B------:R-:W-:Y:S01]  /*b41e0*/  VIADD R0, R211.reuse, 0xe ;  /* 0x0000000ed3007836 */ /* 0x040fe20000000000 */
[----:B------:R4:W-:Y:S01]  /*b41f0*/  @P6 STG.E desc[UR14][R248.64], R230 ;  /* 0x000000e6f8006986 */ /* 0x0009e2000c10190e */
[----:B------:R-:W-:Y:S01]  /*b4200*/  IADD3 R3, R211, 0xf, RZ ;  /* 0x0000000fd3037810 */ /* 0x000fe20007ffe0ff */
[----:B------:R-:W-:Y:S02]  /*b4210*/  ULDC UR6, c[0x0][0x228] ;  /* 0x00008a0000067ab9 */ /* 0x000fe40000000800 */
[----:B-1----:R-:W2:Y:S04]  /*b4220*/  LDL.LU R7, [R1+0x24c] ;  /* 0x00024c0001077983 */ /* 0x002ea80000300800 */
[----:B----4-:R-:W4:Y:S04]  /*b4230*/  LDL.LU R248, [R1+0x25c] ;  /* 0x00025c0001f87983 */ /* 0x010f280000300800 */
[----:B------:R-:W3:Y:S04]  /*b4240*/  LDL.LU R249, [R1+0x20c] ;  /* 0x00020c0001f97983 */ /* 0x000ee80000300800 */
[----:B------:R1:W-:Y:S04]  /*b4250*/  @P2 STG.E desc[UR14][R246.64], R231 ;  /* 0x000000e7f6002986 */ /* 0x0003e8000c10190e */
[----:B-1----:R-:W2:Y:S04]  /*b4260*/  LDL.LU R231, [R1+0x3fd4] ;  /* 0x003fd40001e77983 */ /* 0x002ea80000300800 */
[----:B------:R-:W2:Y:S01]  /*b4270*/  LDL.LU R251, [R1+0x26c] ;  /* 0x00026c0001fb7983 */ /* 0x000ea20000300800 */
        /* <DEDUP_REMOVED lines=17> */
[C---:B------:R-:W-:Y:S01]  /*b4390*/  IMAD.WIDE R246, R0.reuse, 0x4, R194 ;  /* 0x0000000400f67825 */ /* 0x040fe200078e02c2 */
[----:B----4-:R-:W-:Y:S01]  /*b43a0*/  @P3 STG.E desc[UR14][R244.64], R248 ;  /* 0x000000f8f4003986 */ /* 0x010fe2000c10190e */
[----:B------:R-:W-:Y:S01]  /*b43b0*/  ISETP.LT.AND P3, PT, R235, UR6, !P1 ;  /* 0x00000006eb007c0c */ /* 0x000fe2000cf61270 */
[----:B------:R-:W-:Y:S02]  /*b43c0*/  ULDC UR6, c[0x0][0x228] ;  /* 0x00008a0000067ab9 */ /* 0x000fe40000000800 */
[----:B---3--:R1:W-:Y:S01]  /*b43d0*/  @P4 STG.E desc[UR14][R228.64], R249 ;  /* 0x000000f9e4004986 */ /* 0x0083e2000c10190e */
[----:B------:R-:W-:Y:S01]  /*b43e0*/  ISETP.LT.AND P4, PT, R223, UR4, !P1 ;  /* 0x00000004df007c0c */ /* 0x000fe2000cf81270 */
[----:B------:R-:W-:Y:S02]  /*b43f0*/  ULDC UR4, c[0x0][0x248] ;  /* 0x0000920000047ab9 */ /* 0x000fe40000000800 */
[----:B------:R3:W-:Y:S04]  /*b4400*/  @P5 STG.E desc[UR14][R2.64], R250 ;  /* 0x000000fa02005986 */ /* 0x0007e8000c10190e */
[----:B--2---:R2:W-:Y:S01]  /*b4410*/  @P6 STG.E desc[UR14][R246.64], R6 ;  /* 0x00000006f6006986 */ /* 0x0045e2000c10190e */
[----:B-1----:R-:W-:-:S03]  /*b4420*/  IMAD.WIDE R228, R0, 0x4, R66 ;  /* 0x0000000400e47825 */ /* 0x002fc600078e0242 */
[----:B---3--:R-:W3:Y:S01]  /*b4430*/  LDL.LU R3, [R1+0x1cc] ;  /* 0x0001cc0001037983 */ /* 0x008ee20000300800 */
[----:B--2---:R-:W-:-:S03]  /*b4440*/  IMAD.WIDE R246, R0, 0x4, R192 ;  /* 0x0000000400f67825 */ /* 0x004fc600078e02c0 */
[----:B------:R-:W2:Y:S01]  /*b4450*/  LDL.LU R6, [R1+0x1ac] ;  /* 0x0001ac0001067983 */ /* 0x000ea20000300800 */
[C---:B------:R-:W-:Y:S01]  /*b4460*/  IADD3 R2, R0.reuse, UR4, RZ ;  /* 0x0000000400027c10 */ /* 0x040fe2000fffe0ff */
[----:B------:R-:W-:Y:S01]  /*b4470*/  ULDC UR4, c[0x0][0x228] ;  /* 0x00008a0000047ab9 */ /* 0x000fe20000000800 */
[C---:B------:R-:W-:Y:S01]  /*b4480*/  IMAD.WIDE R244, R0.reuse, 0x4, R64 ;  /* 0x0000000400f47825 */ /* 0x040fe200078e0240 */
[----:B------:R-:W4:Y:S03]  /*b4490*/  LDL.LU R230, [R1+0x1bc] ;  /* 0x0001bc0001e67983 */ /* 0x000f260000300800 */
[----:B------:R-:W-:Y:S01]  /*b44a0*/  IMAD.WIDE R248, R0, 0x4, R62 ;  /* 0x0000000400f87825 */ /* 0x000fe200078e023e */
[----:B------:R1:W-:Y:S04]  /*b44b0*/  @P4 STG.E desc[UR14][R246.64], R7 ;  /* 0x00000007f6004986 */ /* 0x0003e8000c10190e */
[----:B------:R1:W-:Y:S04]  /*b44c0*/  @P3 STG.E desc[UR14][R228.64], R251 ;  /* 0x000000fbe4003986 */ /* 0x0003e8000c10190e */
[----:B-1----:R-:W4:Y:S04]  /*b44d0*/  LDL.LU R7, [R1+0x19c] ;  /* 0x00019c0001077983 */ /* 0x002f280000300800 */
[----:B------:R-:W3:Y:S04]  /*b44e0*/  LDL.LU R0, [R1+0x1ec] ;  /* 0x0001ec0001007983 */ /* 0x000ee80000300800 */
[----:B------:R-:W2:Y:S04]  /*b44f0*/  LDL.LU R229, [R1+0x22c] ;  /* 0x00022c0001e57983 */ /* 0x000ea80000300800 */
[----:B------:R-:W4:Y:S04]  /*b4500*/  LDL.LU R250, [R1+0x11c] ;  /* 0x00011c0001fa7983 */ /* 0x000f280000300800 */
[----:B------:R-:W4:Y:S01]  /*b4510*/  LDL.LU R251, [R1+0x9c] ;  /* 0x00009c0001fb7983 */ /* 0x000f220000300800 */
[----:B------:R-:W-:-:S02]  /*b4520*/  ISETP.LT.AND P2, PT, R167, UR8, !P1 ;  /* 0x00000008a7007c0c */ /* 0x000fc4000cf41270 */
[----:B------:R-:W-:Y:S02]  /*b4530*/  ISETP.LT.AND P5, PT, R183, UR12, !P0 ;  /* 0x0000000cb7007c0c */ /* 0x000fe4000c7a1270 */
[----:B------:R-:W-:Y:S01]  /*b4540*/  ISETP.LT.AND P6, PT, R199, UR6, !P0 ;  /* 0x00000006c7007c0c */ /* 0x000fe2000c7c1270 */
[----:B------:R-:W-:Y:S01]  /*b4550*/  ULDC UR6, c[0x0][0x228] ;  /* 0x00008a0000067ab9 */ /* 0x000fe20000000800 */
[----:B------:R-:W-:Y:S01]  /*b4560*/  ISETP.LT.AND P1, PT, R227, UR10, !P1 ;  /* 0x0000000ae3007c0c */ /* 0x000fe2000cf21270 */
[----:B------:R-:W-:Y:S01]  /*b4570*/  IMAD.WIDE R246, R2, 0x4, R242 ;  /* 0x0000000402f67825 */ /* 0x000fe200078e02f2 */
[----:B------:R-:W-:Y:S01]  /*b4580*/  ISETP.LT.AND P3, PT, R239, UR6, !P0 ;  /* 0x00000006ef007c0c */ /* 0x000fe2000c761270 */
[----:B------:R-:W-:Y:S01]  /*b4590*/  ULDC UR8, c[0x0][0x228] ;  /* 0x00008a0000087ab9 */ /* 0x000fe20000000800 */
[----:B------:R-:W-:Y:S01]  /*b45a0*/  ULDC UR10, c[0x0][0x228] ;  /* 0x00008a00000a7ab9 */ /* 0x000fe20000000800 */
[----:B------:R-:W-:Y:S01]  /*b45b0*/  ISETP.LT.AND P4, PT, R223, UR8, !P0 ;  /* 0x00000008df007c0c */ /* 0x000fe2000c781270 */
[----:B------:R-:W-:Y:S01]  /*b45c0*/  ULDC UR6, c[0x0][0x228] ;  /* 0x00008a0000067ab9 */ /* 0x000fe20000000800 */
[----:B------:R-:W-:Y:S01]  /*b45d0*/  ULDC UR8, c[0x0][0x228] ;  /* 0x00008a0000087ab9 */ /* 0x000fe20000000800 */
[----:B------:R-:W-:Y:S01]  /*b45e0*/  ULDC UR12, c[0x0][0x228] ;  /* 0x00008a00000c7ab9 */ /* 0x000fe20000000800 */
[----:B--2---:R1:W-:Y:S01]  /*b45f0*/  @P2 STG.E desc[UR14][R244.64], R229 ;  /* 0x000000e5f4002986 */ /* 0x0043e2000c10190e */
[----:B------:R-:W-:Y:S01]  /*b4600*/  ISETP.LT.AND P2, PT, R219, UR4, !P0 ;  /* 0x00000004db007c0c */ /* 0x000fe2000c741270 */
[----:B------:R-:W-:-:S02]  /*b4610*/  ULDC UR4, c[0x0][0x228] ;  /* 0x00008a0000047ab9 */ /* 0x000fc40000000800 */
[----:B---3--:R2:W-:Y:S04]  /*b4620*/  @P1 STG.E desc[UR14][R248.64], R0 ;  /* 0x00000000f8001986 */ /* 0x0085e8000c10190e */
[----:B------:R3:W-:Y:S01]  /*b4630*/  @P5 STG.E desc[UR14][R246.64], R3 ;  /* 0x00000003f6005986 */ /* 0x0007e2000c10190e */
[----:B-1----:R-:W-:-:S04]  /*b4640*/  IMAD.WIDE R228, R2, 0x4, R240 ;  /* 0x0000000402e47825 */ /* 0x002fc800078e02f0 */
[C---:B--2---:R-:W-:Y:S01]  /*b4650*/  IMAD.WIDE R248, R2.reuse, 0x4, R60 ;  /* 0x0000000402f87825 */ /* 0x044fe200078e023c */
[----:B------:R1:W-:Y:S03]  /*b4660*/  @P6 STG.E desc[UR14][R228.64], R6 ;  /* 0x00000006e4006986 */ /* 0x0003e6000c10190e */
[C---:B---3--:R-:W-:Y:S01]  /*b4670*/  IMAD.WIDE R246, R2.reuse, 0x4, R194 ;  /* 0x0000000402f67825 */ /* 0x048fe200078e02c2 */
[----:B----4-:R-:W-:Y:S04]  /*b4680*/  @P2 STG.E desc[UR14][R248.64], R230 ;  /* 0x000000e6f8002986 */ /* 0x010fe8000c10190e */
[----:B------:R2:W-:Y:S04]  /*b4690*/  @P3 STG.E desc[UR14][R246.64], R7 ;  /* 0x00000007f6003986 */ /* 0x0005e8000c10190e */
[----:B-1----:R-:W3:Y:S01]  /*b46a0*/  LDL.LU R6, [R1+0x10c] ;  /* 0x00010c0001067983 */ /* 0x002ee20000300800 */
[----:B------:R-:W-:Y:S01]  /*b46b0*/  ISETP.LT.AND P5, PT, R235, UR10, !P0 ;  /* 0x0000000aeb007c0c */ /* 0x000fe2000c7a1270 */
[----:B------:R-:W-:-:S04]  /*b46c0*/  IMAD.WIDE R244, R2, 0x4, R192 ;  /* 0x0000000402f47825 */ /* 0x000fc800078e02c0 */
[----:B------:R-:W-:Y:S01]  /*b46d0*/  IMAD.WIDE R228, R2, 0x4, R66 ;  /* 0x0000000402e47825 */ /* 0x000fe200078e0242 */
[----:B--2---:R-:W2:Y:S03]  /*b46e0*/  LDL.LU R246, [R1+0x350] ;  /* 0x0003500001f67983 */ /* 0x004ea60000300800 */
[----:B------:R-:W-:Y:S01]  /*b46f0*/  VIADD R0, R211, 0x10 ;  /* 0x00000010d3007836 */ /* 0x000fe20000000000 */
[----:B------:R-:W-:Y:S01]  /*b4700*/  ISETP.LT.AND P6, PT, R167, UR4, !P0 ;  /* 0x00000004a7007c0c */ /* 0x000fe2000c7c1270 */
[----:B------:R-:W4:Y:S01]  /*b4710*/  LDL.LU R247, [R1+0x320] ;  /* 0x0003200001f77983 */ /* 0x000f220000300800 */
[----:B------:R-:W-:Y:S01]  /*b4720*/  ULDC UR4, c[0x0][0x22c] ;  /* 0x00008b0000047ab9 */ /* 0x000fe20000000800 */
[----:B------:R-:W-:Y:S01]  /*b4730*/  ISETP.LT.AND P2, PT, R227, UR6, !P0 ;  /* 0x00000006e3007c0c */ /* 0x000fe2000c741270 */
[----:B------:R-:W-:Y:S01]  /*b4740*/  ULDC UR10, c[0x0][0x228] ;  /* 0x00008a00000a7ab9 */ /* 0x000fe20000000800 */
[----:B------:R-:W4:Y:S04]  /*b4750*/  LDL.LU R7, [R1+0x310] ;  /* 0x0003100001077983 */ /* 0x000f280000300800 */
[----:B------:R1:W-:Y:S01]  /*b4760*/  @P4 STG.E desc[UR14][R244.64], R250 ;  /* 0x000000faf4004986 */ /* 0x0003e2000c10190e */
[----:B------:R-:W-:Y:S01]  /*b4770*/  ISETP.GE.AND P1, PT, R0, UR4, PT ;  /* 0x0000000400007c0c */ /* 0x000fe2000bf26270 */
[----:B------:R-:W-:Y:S01]  /*b4780*/  IMAD.WIDE R248, R2, 0x4, R64 ;  /* 0x0000000402f87825 */ /* 0x000fe200078e0240 */
[----:B------:R-:W-:Y:S01]  /*b4790*/  ULDC UR4, c[0x0][0x248] ;  /* 0x0000920000047ab9 */ /* 0x000fe20000000800 */
[----:B------:R1:W-:Y:S01]  /*b47a0*/  @P5 STG.E desc[UR14][R228.64], R251 ;  /* 0x000000fbe4005986 */ /* 0x0003e2000c10190e */
[----:B------:R-:W-:Y:S01]  /*b47b0*/  IADD3 R3, R211, 0x11, RZ ;  /* 0x00000011d3037810 */ /* 0x000fe20007ffe0ff */
[----:B------:R-:W-:-:S02]  /*b47c0*/  ULDC UR6, c[0x0][0x228] ;  /* 0x00008a0000067ab9 */ /* 0x000fc40000000800 */
[----:B-1----:R-:W4:Y:S04]  /*b47d0*/  LDL.LU R250, [R1+0x2f0] ;  /* 0x0002f00001fa7983 */ /* 0x002f280000300800 */
[----:B------:R-:W4:Y:S01]  /*b47e0*/  LDL.LU R251, [R1+0x340] ;  /* 0x0003400001fb7983 */ /* 0x000f220000300800 */
[----:B------:R-:W-:Y:S02]  /*b47f0*/  ISETP.LT.AND P3, PT, R183, UR8, !P1 ;  /* 0x00000008b7007c0c */ /* 0x000fe4000cf61270 */
[----:B------:R-:W-:Y:S02]  /*b4800*/  ISETP.LT.AND P4, PT, R199, UR10, !P1 ;  /* 0x0000000ac7007c0c */ /* 0x000fe4000cf81270 */
[----:B------:R-:W-:Y:S01]  /*b4810*/  ISETP.LT.AND P5, PT, R219, UR12, !P1 ;  /* 0x0000000cdb007c0c */ /* 0x000fe2000cfa1270 */
[C---:B------:R-:W-:Y:S01]  /*b4820*/  VIADD R0, R2.reuse, UR4 ;  /* 0x0000000402007c36 */ /* 0x040fe20008000000 */
[----:B------:R-:W-:Y:S01]  /*b4830*/  ULDC UR4, c[0x0][0x22c] ;  /* 0x00008b0000047ab9 */ /* 0x000fe20000000800 */
[----:B------:R-:W-:Y:S01]  /*b4840*/  IMAD.WIDE R244, R2, 0x4, R62 ;  /* 0x0000000402f47825 */ /* 0x000fe200078e023e */
[----:B------:R1:W-:Y:S01]  /*b4850*/  @P6 STG.E desc[UR14][R248.64], R231 ;  /* 0x000000e7f8006986 */ /* 0x0003e2000c10190e */
[----:B------:R-:W-:Y:S01]  /*b4860*/  ISETP.GE.AND P0, PT, R3, UR4, PT ;  /* 0x0000000403007c0c */ /* 0x000fe2000bf06270 */
[----:B------:R-:W-:Y:S01]  /*b4870*/  ULDC UR4, c[0x0][0x228] ;  /* 0x00008a0000047ab9 */ /* 0x000fe20000000800 */
[C---:B------:R-:W-:Y:S01]  /*b4880*/  IMAD.WIDE R2, R0.reuse, 0x4, R242 ;  /* 0x0000000400027825 */ /* 0x040fe200078e02f2 */
[----:B------:R-:W-:Y:S01]  /*b4890*/  ULDC UR8, c[0x0][0x228] ;  /* 0x00008a0000087ab9 */ /* 0x000fe20000000800 */
[----:B------:R-:W-:Y:S01]  /*b48a0*/  ULDC UR10, c[0x0][0x228] ;  /* 0x00008a00000a7ab9 */ /* 0x000fe20000000800 */
[----:B------:R-:W-:Y:S01]  /*b48b0*/  ULDC UR12, c[0x0][0x228] ;  /* 0x00008a00000c7ab9 */ /* 0x000fe20000000800 */
[C---:B------:R-:W-:Y:S01]  /*b48c0*/  IMAD.WIDE R228, R0.reuse, 0x4, R240 ;  /* 0x0000000400e47825 */ /* 0x040fe200078e02f0 */
[----:B-1----:R-:W4:Y:S03]  /*b48d0*/  LDL.LU R249, [R1+0x360] ;  /* 0x0003600001f97983 */ /* 0x002f260000300800 */
[C---:B------:R-:W-:Y:S01]  /*b48e0*/  IMAD.WIDE R230, R0.reuse, 0x4, R60 ;  /* 0x0000000400e67825 */ /* 0x040fe200078e023c */
[----:B------:R-:W-:Y:S01]  /*b48f0*/  ISETP.LT.AND P6, PT, R239, UR16, !P1 ;  /* 0x00000010ef007c0c */ /* 0x000fe2000cfc1270 */
[----:B------:R-:W-:Y:S01]  /*b4900*/  ULDC UR16, c[0x0][0x228] ;  /* 0x00008a0000107ab9 */ /* 0x000fe20000000800 */
[----:B---3--:R1:W-:Y:S04]  /*b4910*/  @P2 STG.E desc[UR14][R244.64], R6 ;  /* 0x00000006f4002986 */ /* 0x0083e8000c10190e */
[----:B--2---:R-:W-:Y:S04]  /*b4920*/  @P3 STG.E desc[UR14][R2.64], R246 ;  /* 0x000000f602003986 */ /* 0x004fe8000c10190e */
[----:B-1----:R-:W2:Y:S04]  /*b4930*/  LDL.LU R6, [R1+0x330] ;  /* 0x0003300001067983 */ /* 0x002ea80000300800 */
[----:B----4-:R-:W-:Y:S04]  /*b4940*/  @P4 STG.E desc[UR14][R228.64], R247 ;  /* 0x000000f7e4004986 */ /* 0x010fe8000c10190e */
[----:B------:R1:W-:Y:S01]  /*b4950*/  @P5 STG.E desc[UR14][R230.64], R7 ;  /* 0x00000007e6005986 */ /* 0x0003e2000c10190e */
[----:B------:R-:W-:Y:S01]  /*b4960*/  ISETP.LT.AND P4, PT, R223, UR4, !P1 ;  /* 0x00000004df007c0c */ /* 0x000fe2000cf81270 */
[----:B------:R-:W-:-:S02]  /*b4970*/  IMAD.WIDE R244, R0, 0x4, R194 ;  /* 0x0000000400f47825 */ /* 0x000fc400078e02c2 */
[----:B-1----:R-:W3:Y:S01]  /*b4980*/  LDL.LU R7, [R1+0x300] ;  /* 0x0003000001077983 */ /* 0x002ee20000300800 */
[----:B------:R-:W-:Y:S02]  /*b4990*/  ISETP.LT.AND P3, PT, R235, UR6, !P1 ;  /* 0x00000006eb007c0c */ /* 0x000fe4000cf61270 */
[----:B------:R-:W-:Y:S01]  /*b49a0*/  ISETP.LT.AND P2, PT, R167, UR8, !P1 ;  /* 0x00000008a7007c0c */ /* 0x000fe2000cf41270 */
[----:B------:R1:W-:Y:S01]  /*b49b0*/  @P6 STG.E desc[UR14][R244.64], R250 ;  /* 0x000000faf4006986 */ /* 0x0003e2000c10190e */
[----:B------:R-:W-:-:S04]  /*b49c0*/  IMAD.WIDE R230, R0, 0x4, R66 ;  /* 0x0000000400e67825 */ /* 0x000fc800078e0242 */
[C---:B------:R-:W-:Y:S01]  /*b49d0*/  IMAD.WIDE R228, R0.reuse, 0x4, R64 ;  /* 0x0000000400e47825 */ /* 0x040fe200078e0240 */
[----:B------:R-:W4:Y:S01]  /*b49e0*/  LDL.LU R248, [R1+0x2e0] ;  /* 0x0002e00001f87983 */ /* 0x000f220000300800 */
[----:B------:R-:W-:Y:S01]  /*b49f0*/  ISETP.LT.AND P5, PT, R183, UR12, !P0 ;  /* 0x0000000cb7007c0c */ /* 0x000fe2000c7a1270 */
[----:B------:R-:W-:Y:S01]  /*b4a00*/  ULDC UR4, c[0x0][0x248] ;  /* 0x0000920000047ab9 */ /* 0x000fe20000000800 */
[----:B------:R-:W-:Y:S01]  /*b4a10*/  ISETP.LT.AND P1, PT, R227, UR10, !P1 ;  /* 0x0000000ae3007c0c */ /* 0x000fe2000cf21270 */
[----:B------:R-:W-:Y:S01]  /*b4a20*/  ULDC UR6, c[0x0][0x228] ;  /* 0x00008a0000067ab9 */ /* 0x000fe20000000800 */
[----:B------:R-:W-:Y:S01]  /*b4a30*/  ULDC UR8, c[0x0][0x228] ;  /* 0x00008a0000087ab9 */ /* 0x000fe20000000800 */
[C---:B-1----:R-:W-:Y:S01]  /*b4a40*/  IMAD.WIDE R244, R0.reuse, 0x4, R192 ;  /* 0x0000000400f47825 */ /* 0x042fe200078e02c0 */
[----:B------:R-:W4:Y:S01]  /*b4a50*/  LDL.LU R250, [R1+0x2c0] ;  /* 0x0002c00001fa7983 */ /* 0x000f220000300800 */
[----:B------:R-:W-:Y:S01]  /*b4a60*/  IADD3 R2, R0, UR4, RZ ;  /* 0x0000000400027c10 */ /* 0x000fe2000fffe0ff */
[----:B------:R-:W-:Y:S01]  /*b4a70*/  ULDC UR4, c[0x0][0x228] ;  /* 0x00008a0000047ab9 */ /* 0x000fe20000000800 */
[----:B------:R-:W-:Y:S01]  /*b4a80*/  ULDC UR10, c[0x0][0x228] ;  /* 0x00008a00000a7ab9 */ /* 0x000fe20000000800 */
[----:B------:R1:W-:Y:S01]  /*b4a90*/  @P4 STG.E desc[UR14][R244.64], R251 ;  /* 0x000000fbf4004986 */ /* 0x0003e2000c10190e */
[----:B------:R-:W-:-:S03]  /*b4aa0*/  ULDC UR12, c[0x0][0x228] ;  /* 0x00008a00000c7ab9 */ /* 0x000fc60000000800 */
[----:B-1----:R-:W4:Y:S01]  /*b4ab0*/  LDL.LU R251, [R1+0x2d0] ;  /* 0x0002d00001fb7983 */ /* 0x002f220000300800 */
[----:B------:R-:W-:-:S03]  /*b4ac0*/  IMAD.WIDE R244, R0, 0x4, R62 ;  /* 0x0000000400f47825 */ /* 0x000fc600078e023e */
[----:B------:R1:W-:Y:S01]  /*b4ad0*/  @P3 STG.E desc[UR14][R230.64], R249 ;  /* 0x000000f9e6003986 */ /* 0x0003e2000c10190e */
[----:B------:R-:W-:Y:S01]  /*b4ae0*/  ISETP.LT.AND P6, PT, R199, UR6, !P0 ;  /* 0x00000006c7007c0c */ /* 0x000fe2000c7c1270 */
[----:B------:R-:W-:Y:S01]  /*b4af0*/  IMAD.WIDE R246, R2, 0x4, R242 ;  /* 0x0000000402f67825 */ /* 0x000fe200078e02f2 */
[----:B------:R-:W-:Y:S01]  /*b4b00*/  ULDC UR6, c[0x0][0x228] ;  /* 0x00008a0000067ab9 */ /* 0x000fe20000000800 */
[----:B-1----:R-:W4:Y:S04]  /*b4b10*/  LDL.LU R249, [R1+0x2b0] ;  /* 0x0002b00001f97983 */ /* 0x002f280000300800 */
[----:B------:R-:W4:Y:S04]  /*b4b20*/  LDL.LU R3, [R1+0x2a0] ;  /* 0x0002a00001037983 */ /* 0x000f280000300800 */
[----:B--2---:R1:W-:Y:S01]  /*b4b30*/  @P2 STG.E desc[UR14][R228.64], R6 ;  /* 0x00000006e4002986 */ /* 0x0043e2000c10190e */
[----:B------:R-:W-:Y:S01]  /*b4b40*/  ISETP.LT.AND P2, PT, R219, UR4, !P0 ;  /* 0x00000004db007c0c */ /* 0x000fe2000c741270 */
[----:B------:R-:W-:-:S02]  /*b4b50*/  ULDC UR4, c[0x0][0x228] ;  /* 0x00008a0000047ab9 */ /* 0x000fc40000000800 */
[----:B-1----:R-:W2:Y:S04]  /*b4b60*/  LDL.LU R6, [R1+0xf0] ;  /* 0x0000f00001067983 */ /* 0x002ea80000300800 */
[----:B---3--:R1:W-:Y:S01]  /*b4b70*/  @P1 STG.E desc[UR14][R244.64], R7 ;  /* 0x00000007f4001986 */ /* 0x0083e2000c10190e */
[----:B------:R-:W-:-:S03]  /*b4b80*/  IMAD.WIDE R228, R2, 0x4, R240 ;  /* 0x0000000402e47825 */ /* 0x000fc600078e02f0 */
[----:B-1----:R-:W3:Y:S04]  /*b4b90*/  LDL.LU R7, [R1+0x80] ;  /* 0x0000800001077983 */ /* 0x002ee80000300800 */
[----:B----4-:R1:W-:Y:S04]  /*b4ba0*/  @P5 STG.E desc[UR14][R246.64], R248 ;  /* 0x000000f8f6005986 */ /* 0x0103e8000c10190e */
[----:B------:R4:W-:Y:S01]  /*b4bb0*/  @P6 STG.E desc[UR14][R228.64], R250 ;  /* 0x000000fae4006986 */ /* 0x0009e2000c10190e */
[----:B-1----:R-:W-:-:S03]  /*b4bc0*/  IMAD.WIDE R246, R2, 0x4, R60 ;  /* 0x0000000402f67825 */ /* 0x002fc600078e023c */
[----:B----4-:R-:W4:Y:S04]  /*b4bd0*/  LDL.LU R250, [R1+0x270] ;  /* 0x0002700001fa7983 */ /* 0x010f280000300800 */
[----:B------:R1:W-:Y:S04]  /*b4be0*/  @P2 STG.E desc[UR14][R246.64], R251 ;  /* 0x000000fbf6002986 */ /* 0x0003e8000c10190e */
[----:B------:R-:W4:Y:S04]  /*b4bf0*/  LDL.LU R248, [R1+0x354] ;  /* 0x0003540001f87983 */ /* 0x000f280000300800 */
[----:B-1----:R-:W4:Y:S01]  /*b4c00*/  LDL.LU R251, [R1+0x324] ;  /* 0x0003240001fb7983 */ /* 0x002f220000300800 */
[----:B------:R-:W-:-:S02]  /*b4c10*/  ISETP.LT.AND P3, PT, R239, UR6, !P0 ;  /* 0x00000006ef007c0c */ /* 0x000fc4000c761270 */
[----:B------:R-:W-:Y:S02]  /*b4c20*/  ISETP.LT.AND P4, PT, R223, UR8, !P0 ;  /* 0x00000008df007c0c */ /* 0x000fe4000c781270 */
[----:B------:R-:W-:Y:S01]  /*b4c30*/  ISETP.LT.AND P5, PT, R235, UR10, !P0 ;  /* 0x0000000aeb007c0c */ /* 0x000fe2000c7a1270 */
[C---:B------:R-:W-:Y:S01]  /*b4c40*/  IMAD.WIDE R228, R2.reuse, 0x4, R194 ;  /* 0x0000000402e47825 */ /* 0x040fe200078e02c2 */
[----:B------:R-:W-:Y:S01]  /*b4c50*/  ISETP.LT.AND P6, PT, R167, UR4, !P0 ;  /* 0x00000004a7007c0c */ /* 0x000fe2000c7c1270 */
[----:B------:R-:W-:Y:S01]  /*b4c60*/  ULDC UR4, c[0x0][0x22c] ;  /* 0x00008b0000047ab9 */ /* 0x000fe20000000800 */
[----:B------:R-:W-:Y:S01]  /*b4c70*/  ULDC UR6, c[0x0][0x228] ;  /* 0x00008a0000067ab9 */ /* 0x000fe20000000800 */
[C---:B------:R-:W-:Y:S01]  /*b4c80*/  IMAD.WIDE R230, R2.reuse, 0x4, R192 ;  /* 0x0000000402e67825 */ /* 0x040fe200078e02c0 */
[----:B------:R-:W-:Y:S01]  /*b4c90*/  ULDC UR8, c[0x0][0x228] ;  /* 0x00008a0000087ab9 */ /* 0x000fe20000000800 */
[----:B------:R-:W-:Y:S02]  /*b4ca0*/  ULDC UR10, c[0x0][0x228] ;  /* 0x00008a00000a7ab9 */ /* 0x000fe40000000800 */
[C---:B------:R-:W-:Y:S01]  /*b4cb0*/  IMAD.WIDE R244, R2.reuse, 0x4, R66 ;  /* 0x0000000402f47825 */ /* 0x040fe200078e0242 */
[----:B------:R1:W-:Y:S03]  /*b4cc0*/  @P3 STG.E desc[UR14][R228.64], R249 ;  /* 0x000000f9e4003986 */ /* 0x0003e6000c10190e */
[----:B------:R-:W-:Y:S01]  /*b4cd0*/  VIADD R0, R211, 0x12 ;  /* 0x00000012d3007836 */ /* 0x000fe20000000000 */
[----:B------:R1:W-:Y:S01]  /*b4ce0*/  @P4 STG.E desc[UR14][R230.64], R3 ;  /* 0x00000003e6004986 */ /* 0x0003e2000c10190e */
[----:B------:R-:W-:-:S03]  /*b4cf0*/  IMAD.WIDE R246, R2, 0x4, R64 ;  /* 0x0000000402f67825 */ /* 0x000fc600078e0240 */
[----:B-1----:R-:W4:Y:S01]  /*b4d00*/  LDL.LU R249, [R1+0x314] ;  /* 0x0003140001f97983 */ /* 0x002f220000300800 */
[----:B------:R-:W-:Y:S01]  /*b4d10*/  ISETP.GE.AND P1, PT, R0, UR4, PT ;  /* 0x0000000400007c0c */ /* 0x000fe2000bf26270 */
[----:B------:R-:W-:Y:S01]  /*b4d20*/  ULDC UR4, c[0x0][0x248] ;  /* 0x0000920000047ab9 */ /* 0x000fe20000000800 */
[----:B------:R-:W-:Y:S02]  /*b4d30*/  ISETP.LT.AND P2, PT, R227, UR6, !P0 ;  /* 0x00000006e3007c0c */ /* 0x000fe4000c741270 */
[----:B------:R-:W-:Y:S02]  /*b4d40*/  ISETP.LT.AND P3, PT, R183, UR8, !P1 ;  /* 0x00000008b7007c0c */ /* 0x000fe4000cf61270 */
[----:B------:R-:W-:Y:S01]  /*b4d50*/  ISETP.LT.AND P4, PT, R199, UR10, !P1 ;  /* 0x0000000ac7007c0c */ /* 0x000fe2000cf81270 */
[----:B------:R-:W-:Y:S01]  /*b4d60*/  VIADD R0, R2, UR4 ;  /* 0x0000000402007c36 */ /* 0x000fe20008000000 */
[----:B------:R-:W-:Y:S01]  /*b4d70*/  IADD3 R3, R211, 0x13, RZ ;  /* 0x00000013d3037810 */ /* 0x000fe20007ffe0ff */
[----:B------:R-:W-:Y:S01]  /*b4d80*/  ULDC UR4, c[0x0][0x22c] ;  /* 0x00008b0000047ab9 */ /* 0x000fe20000000800 */
[----:B------:R-:W-:Y:S01]  /*b4d90*/  ULDC UR6, c[0x0][0x228] ;  /* 0x00008a0000067ab9 */ /* 0x000fe20000000800 */
[----:B------:R-:W-:Y:S01]  /*b4da0*/  ULDC UR8, c[0x0][0x228] ;  /* 0x00008a0000087ab9 */ /* 0x000fe20000000800 */
[----:B------:R-:W-:Y:S01]  /*b4db0*/  ISETP.GE.AND P0, PT, R3, UR4, PT ;  /* 0x0000000403007c0c */ /* 0x000fe2000bf06270 */
[----:B------:R-:W-:Y:S01]  /*b4dc0*/  IMAD.WIDE R228, R0, 0x4, R240 ;  /* 0x0000000400e47825 */ /* 0x000fe200078e02f0 */
[----:B------:R-:W-:Y:S01]  /*b4dd0*/  ULDC UR4, c[0x0][0x228] ;  /* 0x00008a0000047ab9 */ /* 0x000fe20000000800 */
[----:B------:R-:W-:Y:S01]  /*b4de0*/  ULDC UR10, c[0x0][0x228] ;  /* 0x00008a00000a7ab9 */ /* 0x000fe20000000800 */
[----:B--2---:R1:W-:Y:S04]  /*b4df0*/  @P5 STG.E desc[UR14][R244.64], R6 ;  /* 0x00000006f4005986 */ /* 0x0043e8000c10190e */
[----:B-1----:R-:W2:Y:S04]  /*b4e00*/  LDL.LU R6, [R1+0x2f4] ;  /* 0x0002f40001067983 */ /* 0x002ea80000300800 */
[----:B---3--:R1:W-:Y:S01]  /*b4e10*/  @P6 STG.E desc[UR14][R246.64], R7 ;  /* 0x00000007f6006986 */ /* 0x0083e2000c10190e */
[----:B------:R-:W-:-:S03]  /*b4e20*/  IMAD.WIDE R244, R2, 0x4, R62 ;  /* 0x0000000402f47825 */ /* 0x000fc600078e023e */
[----:B-1----:R-:W3:Y:S01]  /*b4e30*/  LDL.LU R7, [R1+0x344] ;  /* 0x0003440001077983 */ /* 0x002ee20000300800 */
[----:B------:R-:W-:-:S03]  /*b4e40*/  IMAD.WIDE R2, R0, 0x4, R242 ;  /* 0x0000000400027825 */ /* 0x000fc600078e02f2 */
[----:B----4-:R1:W-:Y:S04]  /*b4e50*/  @P2 STG.E desc[UR14][R244.64], R250 ;  /* 0x000000faf4002986 */ /* 0x0103e8000c10190e */
[----:B------:R-:W-:Y:S04]  /*b4e60*/  @P3 STG.E desc[UR14][R2.64], R248 ;  /* 0x000000f802003986 */ /* 0x000fe8000c10190e */
[----:B-1----:R-:W4:Y:S04]  /*b4e70*/  LDL.LU R250, [R1+0x364] ;  /* 0x0003640001fa7983 */ /* 0x002f280000300800 */
[----:B------:R1:W-:Y:S04]  /*b4e80*/  @P4 STG.E desc[UR14][R228.64], R251 ;  /* 0x000000fbe4004986 */ /* 0x0003e8000c10190e */
[----:B-1----:R-:W4:Y:S01]  /*b4e90*/  LDL.LU R251, [R1+0x334] ;  /* 0x0003340001fb7983 */ /* 0x002f220000300800 */
[----:B------:R-:W-:-:S02]  /*b4ea0*/  ISETP.LT.AND P5, PT, R219, UR12, !P1 ;  /* 0x0000000cdb007c0c */ /* 0x000fc4000cfa1270 */
[----:B------:R-:W-:Y:S01]  /*b4eb0*/  ISETP.LT.AND P6, PT, R239, UR16, !P1 ;  /* 0x00000010ef007c0c */ /* 0x000fe2000cfc1270 */
[C---:B------:R-:W-:Y:S01]  /*b4ec0*/  IMAD.WIDE R230, R0.reuse, 0x4, R60 ;  /* 0x0000000400e67825 */ /* 0x040fe200078e023c */
[----:B------:R-:W-:Y:S01]  /*b4ed0*/  ISETP.LT.AND P4, PT, R223, UR4, !P1 ;  /* 0x00000004df007c0c */ /* 0x000fe2000cf81270 */
[----:B------:R-:W4:Y:S01]  /*b4ee0*/  LDL.LU R3, [R1+0x2e4] ;  /* 0x0002e40001037983 */ /* 0x000f220000300800 */
[----:B------:R-:W-:Y:S01]  /*b4ef0*/  ULDC UR4, c[0x0][0x248] ;  /* 0x0000920000047ab9 */ /* 0x000fe20000000800 */
[C---:B------:R-:W-:Y:S01]  /*b4f00*/  IMAD.WIDE R244, R0.reuse, 0x4, R194 ;  /* 0x0000000400f47825 */ /* 0x040fe200078e02c2 */
[----:B------:R-:W-:Y:S01]  /*b4f10*/  ISETP.LT.AND P3, PT, R235, UR6, !P1 ;  /* 0x00000006eb007c0c */ /* 0x000fe2000cf61270 */
[----:B------:R-:W-:Y:S01]  /*b4f20*/  ULDC UR12, c[0x0][0x228] ;  /* 0x00008a00000c7ab9 */ /* 0x000fe20000000800 */
[----:B------:R-:W-:Y:S01]  /*b4f30*/  ISETP.LT.AND P2, PT, R167, UR8, !P1 ;  /* 0x00000008a7007c0c */ /* 0x000fe2000cf41270 */
[C---:B------:R-:W-:Y:S01]  /*b4f40*/  IMAD.WIDE R228, R0.reuse, 0x4, R64 ;  /* 0x0000000400e47825 */ /* 0x040fe200078e0240 */
[----:B------:R-:W-:Y:S01]  /*b4f50*/  ULDC UR16, c[0x0][0x228] ;  /* 0x00008a0000107ab9 */ /* 0x000fe20000000800 */
[----:B------:R1:W-:Y:S01]  /*b4f60*/  @P5 STG.E desc[UR14][R230.64], R249 ;  /* 0x000000f9e6005986 */ /* 0x0003e2000c10190e */
[C---:B------:R-:W-:Y:S01]  /*b4f70*/  IADD3 R2, R0.reuse, UR4, RZ ;  /* 0x0000000400027c10 */ /* 0x040fe2000fffe0ff */
[----:B------:R-:W-:Y:S01]  /*b4f80*/  ULDC UR6, c[0x0][0x228] ;  /* 0x00008a0000067ab9 */ /* 0x000fe20000000800 */
[----:B------:R-:W-:Y:S01]  /*b4f90*/  ULDC UR8, c[0x0][0x228] ;  /* 0x00008a0000087ab9 */ /* 0x000fe20000000800 */
[----:B-1----:R-:W-:Y:S01]  /*b4fa0*/  IMAD.WIDE R230, R0, 0x4, R66 ;  /* 0x0000000400e67825 */ /* 0x002fe200078e0242 */
[----:B------:R-:W-:Y:S01]  /*b4fb0*/  ISETP.LT.AND P1, PT, R227, UR10, !P1 ;  /* 0x0000000ae3007c0c */ /* 0x000fe2000cf21270 */
[----:B------:R-:W-:Y:S01]  /*b4fc0*/  ULDC UR4, c[0x0][0x228] ;  /* 0x00008a0000047ab9 */ /* 0x000fe20000000800 */
[----:B------:R-:W-:Y:S01]  /*b4fd0*/  ISETP.LT.AND P5, PT, R183, UR12, !P0 ;  /* 0x0000000cb7007c0c */ /* 0x000fe2000c7a1270 */
[----:B--2---:R1:W-:Y:S01]  /*b4fe0*/  @P6 STG.E desc[UR14][R244.64], R6 ;  /* 0x00000006f4006986 */ /* 0x0043e2000c10190e */
[----:B------:R-:W-:Y:S01]  /*b4ff0*/  IMAD.WIDE R246, R2, 0x4, R242 ;  /* 0x0000000402f67825 */ /* 0x000fe200078e02f2 */
[----:B------:R-:W-:Y:S01]  /*b5000*/  ULDC UR10, c[0x0][0x228] ;  /* 0x00008a00000a7ab9 */ /* 0x000fe20000000800 */
[----:B------:R-:W-:-:S02]  /*b5010*/  ULDC UR12, c[0x0][0x228] ;  /* 0x00008a00000c7ab9 */ /* 0x000fc40000000800 */
[C---:B-1----:R-:W-:Y:S01]  /*b5020*/  IMAD.WIDE R244, R0.reuse, 0x4, R192 ;  /* 0x0000000400f47825 */ /* 0x042fe200078e02c0 */
[----:B------:R-:W2:Y:S04]  /*b5030*/  LDL.LU R6, [R1+0x2c4] ;  /* 0x0002c40001067983 */ /* 0x000ea80000300800 */
[----:B------:R-:W2:Y:S04]  /*b5040*/  LDL.LU R248, [R1+0x2d4] ;  /* 0x0002d40001f87983 */ /* 0x000ea80000300800 */
[----:B---3--:R1:W-:Y:S04]  /*b5050*/  @P4 STG.E desc[UR14][R244.64], R7 ;  /* 0x00000007f4004986 */ /* 0x0083e8000c10190e */
[----:B-1----:R-:W3:Y:S01]  /*b5060*/  LDL.LU R7, [R1+0x2b4] ;  /* 0x0002b40001077983 */ /* 0x002ee20000300800 */
[----:B------:R-:W-:-:S03]  /*b5070*/  IMAD.WIDE R244, R0, 0x4, R62 ;  /* 0x0000000400f47825 */ /* 0x000fc600078e023e */
[----:B------:R-:W2:Y:S04]  /*b5080*/  LDL.LU R0, [R1+0x304] ;  /* 0x0003040001007983 */ /* 0x000ea80000300800 */
[----:B----4-:R1:W-:Y:S04]  /*b5090*/  @P3 STG.E desc[UR14][R230.64], R250 ;  /* 0x000000fae6003986 */ /* 0x0103e8000c10190e */
[----:B------:R-:W4:Y:S04]  /*b50a0*/  LDL.LU R249, [R1+0x2a4] ;  /* 0x0002a40001f97983 */ /* 0x000f280000300800 */
[----:B-1----:R-:W4:Y:S04]  /*b50b0*/  LDL.LU R250, [R1+0xf4] ;  /* 0x0000f40001fa7983 */ /* 0x002f280000300800 */
[----:B------:R1:W-:Y:S04]  /*b50c0*/  @P2 STG.E desc[UR14][R228.64], R251 ;  /* 0x000000fbe4002986 */ /* 0x0003e8000c10190e */
[----:B-1----:R-:W4:Y:S01]  /*b50d0*/  LDL.LU R251, [R1+0x84] ;  /* 0x0000840001fb7983 */ /* 0x002f220000300800 */
[----:B------:R-:W-:Y:S01]  /*b50e0*/  ISETP.LT.AND P6, PT, R199, UR6, !P0 ;  /* 0x00000006c7007c0c */ /* 0x000fe2000c7c1270 */
[----:B------:R-:W-:Y:S01]  /*b50f0*/  IMAD.WIDE R228, R2, 0x4, R240 ;  /* 0x0000000402e47825 */ /* 0x000fe200078e02f0 */
[----:B------:R-:W-:Y:S01]  /*b5100*/  ISETP.LT.AND P2, PT, R219, UR4, !P0 ;  /* 0x00000004db007c0c */ /* 0x000fe2000c741270 */
[----:B------:R-:W-:Y:S01]  /*b5110*/  ULDC UR6, c[0x0][0x228] ;  /* 0x00008a0000067ab9 */ /* 0x000fe20000000800 */
[----:B------:R-:W-:Y:S01]  /*b5120*/  ULDC UR4, c[0x0][0x228] ;  /* 0x00008a0000047ab9 */ /* 0x000fe20000000800 */
[----:B------:R-:W-:-:S02]  /*b5130*/  ISETP.LT.AND P3, PT, R239, UR6, !P0 ;  /* 0x00000006ef007c0c */ /* 0x000fc4000c761270 */
[----:B------:R-:W-:Y:S01]  /*b5140*/  ISETP.LT.AND P4, PT, R223, UR8, !P0 ;  /* 0x00000008df007c0c */ /* 0x000fe2000c781270 */
[----:B------:R-:W-:Y:S01]  /*b5150*/  IMAD.WIDE R230, R2, 0x4, R192 ;  /* 0x0000000402e67825 */ /* 0x000fe200078e02c0 */
[----:B------:R-:W-:Y:S01]  /*b5160*/  ULDC UR6, c[0x0][0x228] ;  /* 0x00008a0000067ab9 */ /* 0x000fe20000000800 */
[----:B------:R-:W-:Y:S01]  /*b5170*/  ULDC UR8, c[0x0][0x228] ;  /* 0x00008a0000087ab9 */ /* 0x000fe20000000800 */
[----:B--2---:R-:W-:Y:S04]  /*b5180*/  @P1 STG.E desc[UR14][R244.64], R0 ;  /* 0x00000000f4001986 */ /* 0x004fe8000c10190e */
[----:B------:R1:W-:Y:S01]  /*b5190*/  @P5 STG.E desc[UR14][R246.64], R3 ;  /* 0x00000003f6005986 */ /* 0x0003e2000c10190e */
        /* <DEDUP_REMOVED lines=9> */
[----:B------:R-:W2:Y:S04]  /*b5230*/  LDL.LU R6, [R1+0x274] ;  /* 0x0002740001067983 */ /* 0x000ea80000300800 */
[----:B---3--:R3:W-:Y:S01]  /*b5240*/  @P3 STG.E desc[UR14][R228.64], R7 ;  /* 0x00000007e4003986 */ /* 0x0087e2000c10190e */
[----:B-1----:R-:W-:-:S03]  /*b5250*/  IMAD.WIDE R246, R2, 0x4, R64 ;  /* 0x0000000402f67825 */ /* 0x002fc600078e0240 */
[----:B------:R-:W2:Y:S04]  /*b5260*/  LDL.LU R248, [R1+0x328] ;  /* 0x0003280001f87983 */ /* 0x000ea80000300800 */
[----:B----4-:R-:W-:Y:S04]  /*b5270*/  @P4 STG.E desc[UR14][R230.64], R249 ;  /* 0x000000f9e6004986 */ /* 0x010fe8000c10190e */
[----:B---3--:R-:W3:Y:S04]  /*b5280*/  LDL.LU R7, [R1+0x318] ;  /* 0x0003180001077983 */ /* 0x008ee80000300800 */
[----:B------:R1:W-:Y:S04]  /*b5290*/  @P5 STG.E desc[UR14][R244.64], R250 ;  /* 0x000000faf4005986 */ /* 0x0003e8000c10190e */
[----:B------:R4:W-:Y:S04]  /*b52a0*/  @P6 STG.E desc[UR14][R246.64], R251 ;  /* 0x000000fbf6006986 */ /* 0x0009e8000c10190e */
[----:B-1----:R-:W3:Y:S04]  /*b52b0*/  LDL.LU R250, [R1+0x2f8] ;  /* 0x0002f80001fa7983 */ /* 0x002ee80000300800 */
[----:B----4-:R-:W4:Y:S04]  /*b52c0*/  LDL.LU R247, [R1+0x358] ;  /* 0x0003580001f77983 */ /* 0x010f280000300800 */
[----:B------:R-:W3:Y:S01]  /*b52d0*/  LDL.LU R251, [R1+0x348] ;  /* 0x0003480001fb7983 */ /* 0x000ee20000300800 */
[----:B------:R-:W-:Y:S01]  /*b52e0*/  VIADD R0, R211, 0x14 ;  /* 0x00000014d3007836 */ /* 0x000fe20000000000 */
[----:B------:R-:W-:Y:S01]  /*b52f0*/  ISETP.LT.AND P2, PT, R227, UR6, !P0 ;  /* 0x00000006e3007c0c */ /* 0x000fe2000c741270 */
[----:B------:R-:W-:Y:S01]  /*b5300*/  IMAD.WIDE R244, R2, 0x4, R62 ;  /* 0x0000000402f47825 */ /* 0x000fe200078e023e */
[----:B------:R-:W-:Y:S01]  /*b5310*/  IADD3 R3, R211, 0x15, RZ ;  /* 0x00000015d3037810 */ /* 0x000fe20007ffe0ff */
[----:B------:R-:W3:Y:S01]  /*b5320*/  LDL.LU R249, [R1+0x368] ;  /* 0x0003680001f97983 */ /* 0x000ee20000300800 */
[----:B------:R-:W-:Y:S01]  /*b5330*/  ISETP.GE.AND P1, PT, R0, UR4, PT ;  /* 0x0000000400007c0c */ /* 0x000fe2000bf26270 */
[----:B------:R-:W-:Y:S01]  /*b5340*/  ULDC UR4, c[0x0][0x248] ;  /* 0x0000920000047ab9 */ /* 0x000fe20000000800 */
[----:B------:R-:W-:-:S02]  /*b5350*/  ULDC UR6, c[0x0][0x228] ;  /* 0x00008a0000067ab9 */ /* 0x000fc40000000800 */
[----:B------:R-:W-:Y:S02]  /*b5360*/  ISETP.LT.AND P3, PT, R183, UR8, !P1 ;  /* 0x00000008b7007c0c */ /* 0x000fe4000cf61270 */
[----:B------:R-:W-:Y:S02]  /*b5370*/  ISETP.LT.AND P4, PT, R199, UR10, !P1 ;  /* 0x0000000ac7007c0c */ /* 0x000fe4000cf81270 */
[----:B------:R-:W-:Y:S01]  /*b5380*/  ISETP.LT.AND P5, PT, R219, UR12, !P1 ;  /* 0x0000000cdb007c0c */ /* 0x000fe2000cfa1270 */
[----:B------:R-:W-:Y:S01]  /*b5390*/  VIADD R0, R2, UR4 ;  /* 0x0000000402007c36 */ /* 0x000fe20008000000 */
[----:B------:R-:W-:Y:S01]  /*b53a0*/  ULDC UR4, c[0x0][0x22c] ;  /* 0x00008b0000047ab9 */ /* 0x000fe20000000800 */
[----:B------:R-:W-:Y:S01]  /*b53b0*/  ISETP.LT.AND P6, PT, R239, UR16, !P1 ;  /* 0x00000010ef007c0c */ /* 0x000fe2000cfc1270 */
[----:B------:R-:W-:Y:S01]  /*b53c0*/  ULDC UR8, c[0x0][0x228] ;  /* 0x00008a0000087ab9 */ /* 0x000fe20000000800 */
[C---:B------:R-:W-:Y:S01]  /*b53d0*/  IMAD.WIDE R230, R0.reuse, 0x4, R242 ;  /* 0x0000000400e67825 */ /* 0x040fe200078e02f2 */
[----:B------:R-:W-:Y:S01]  /*b53e0*/  ISETP.GE.AND P0, PT, R3, UR4, PT ;  /* 0x0000000403007c0c */ /* 0x000fe2000bf06270 */
[----:B------:R-:W-:Y:S01]  /*b53f0*/  ULDC UR4, c[0x0][0x228] ;  /* 0x00008a0000047ab9 */ /* 0x000fe20000000800 */
[----:B------:R-:W-:Y:S01]  /*b5400*/  ULDC UR10, c[0x0][0x228] ;  /* 0x00008a00000a7ab9 */ /* 0x000fe20000000800 */
[----:B------:R-:W-:Y:S01]  /*b5410*/  IMAD.WIDE R228, R0, 0x4, R240 ;  /* 0x0000000400e47825 */ /* 0x000fe200078e02f0 */
[----:B------:R-:W-:Y:S01]  /*b5420*/  ULDC UR12, c[0x0][0x228] ;  /* 0x00008a00000c7ab9 */ /* 0x000fe20000000800 */
[----:B------:R-:W-:-:S02]  /*b5430*/  ULDC UR16, c[0x0][0x228] ;  /* 0x00008a0000107ab9 */ /* 0x000fc40000000800 */
[C---:B------:R-:W-:Y:S01]  /*b5440*/  IMAD.WIDE R2, R0.reuse, 0x4, R60 ;  /* 0x0000000400027825 */ /* 0x040fe200078e023c */
[----:B--2---:R1:W-:Y:S04]  /*b5450*/  @P2 STG.E desc[UR14][R244.64], R6 ;  /* 0x00000006f4002986 */ /* 0x0043e8000c10190e */
[----:B-1----:R-:W2:Y:S01]  /*b5460*/  LDL.LU R6, [R1+0x338] ;  /* 0x0003380001067983 */ /* 0x002ea20000300800 */
[----:B------:R-:W-:-:S03]  /*b5470*/  IMAD.WIDE R244, R0, 0x4, R194 ;  /* 0x0000000400f47825 */ /* 0x000fc600078e02c2 */
[----:B----4-:R-:W-:Y:S04]  /*b5480*/  @P3 STG.E desc[UR14][R230.64], R247 ;  /* 0x000000f7e6003986 */ /* 0x010fe8000c10190e */
[----:B------:R-:W-:Y:S04]  /*b5490*/  @P4 STG.E desc[UR14][R228.64], R248 ;  /* 0x000000f8e4004986 */ /* 0x000fe8000c10190e */
[----:B---3--:R1:W-:Y:S01]  /*b54a0*/  @P5 STG.E desc[UR14][R2.64], R7 ;  /* 0x0000000702005986 */ /* 0x0083e2000c10190e */
[----:B------:R-:W-:Y:S01]  /*b54b0*/  ISETP.LT.AND P4, PT, R223, UR4, !P1 ;  /* 0x00000004df007c0c */ /* 0x000fe2000cf81270 */
[----:B------:R-:W-:-:S02]  /*b54c0*/  ULDC UR4, c[0x0][0x248] ;  /* 0x0000920000047ab9 */ /* 0x000fc40000000800 */
[----:B-1----:R-:W3:Y:S04]  /*b54d0*/  LDL.LU R7, [R1+0x308] ;  /* 0x0003080001077983 */ /* 0x002ee80000300800 */
[----:B------:R1:W-:Y:S04]  /*b54e0*/  @P6 STG.E desc[UR14][R244.64], R250 ;  /* 0x000000faf4006986 */ /* 0x0003e8000c10190e */
[----:B------:R-:W4:Y:S01]  /*b54f0*/  LDL.LU R248, [R1+0x2e8] ;  /* 0x0002e80001f87983 */ /* 0x000f220000300800 */
[----:B-1----:R-:W-:-:S03]  /*b5500*/  IMAD.WIDE R244, R0, 0x4, R192 ;  /* 0x0000000400f47825 */ /* 0x002fc600078e02c0 */
[----:B------:R-:W4:Y:S04]  /*b5510*/  LDL.LU R250, [R1+0x2c8] ;  /* 0x0002c80001fa7983 */ /* 0x000f280000300800 */
[----:B------:R1:W-:Y:S04]  /*b5520*/  @P4 STG.E desc[UR14][R244.64], R251 ;  /* 0x000000fbf4004986 */ /* 0x0003e8000c10190e */
[----:B-1----:R-:W4:Y:S01]  /*b5530*/  LDL.LU R251, [R1+0x2d8] ;  /* 0x0002d80001fb7983 */ /* 0x002f220000300800 */
[----:B------:R-:W-:Y:S02]  /*b5540*/  ISETP.LT.AND P3, PT, R235, UR6, !P1 ;  /* 0x00000006eb007c0c */ /* 0x000fe4000cf61270 */
[----:B------:R-:W-:Y:S01]  /*b5550*/  ISETP.LT.AND P2, PT, R167, UR8, !P1 ;  /* 0x00000008a7007c0c */ /* 0x000fe2000cf41270 */
[----:B------:R-:W-:Y:S01]  /*b5560*/  IMAD.WIDE R228, R0, 0x4, R66 ;  /* 0x0000000400e47825 */ /* 0x000fe200078e0242 */
[----:B------:R-:W-:Y:S01]  /*b5570*/  ISETP.LT.AND P1, PT, R227, UR10, !P1 ;  /* 0x0000000ae3007c0c */ /* 0x000fe2000cf21270 */
[----:B------:R-:W-:-:S02]  /*b5580*/  ULDC UR6, c[0x0][0x228] ;  /* 0x00008a0000067ab9 */ /* 0x000fc40000000800 */
[----:B------:R-:W-:-:S04]  /*b5590*/  IMAD.WIDE R230, R0, 0x4, R64 ;  /* 0x0000000400e67825 */ /* 0x000fc800078e0240 */
[C---:B------:R-:W-:Y:S01]  /*b55a0*/  IMAD.WIDE R246, R0.reuse, 0x4, R62 ;  /* 0x0000000400f67825 */ /* 0x040fe200078e023e */
[----:B------:R-:W-:Y:S01]  /*b55b0*/  ISETP.LT.AND P5, PT, R183, UR12, !P0 ;  /* 0x0000000cb7007c0c */ /* 0x000fe2000c7a1270 */
[----:B------:R1:W-:Y:S01]  /*b55c0*/  @P3 STG.E desc[UR14][R228.64], R249 ;  /* 0x000000f9e4003986 */ /* 0x0003e2000c10190e */
[----:B------:R-:W-:Y:S01]  /*b55d0*/  IADD3 R2, R0, UR4, RZ ;  /* 0x0000000400027c10 */ /* 0x000fe2000fffe0ff */
[----:B------:R-:W-:Y:S01]  /*b55e0*/  ULDC UR4, c[0x0][0x228] ;  /* 0x00008a0000047ab9 */ /* 0x000fe20000000800 */
[----:B------:R-:W-:Y:S01]  /*b55f0*/  ISETP.LT.AND P6, PT, R199, UR6, !P0 ;  /* 0x00000006c7007c0c */ /* 0x000fe2000c7c1270 */
[----:B------:R-:W-:Y:S01]  /*b5600*/  ULDC UR6, c[0x0][0x228] ;  /* 0x00008a0000067ab9 */ /* 0x000fe20000000800 */
[----:B------:R-:W-:Y:S01]  /*b5610*/  ULDC UR8, c[0x0][0x228] ;  /* 0x00008a0000087ab9 */ /* 0x000fe20000000800 */
[----:B------:R-:W-:Y:S01]  /*b5620*/  ULDC UR10, c[0x0][0x228] ;  /* 0x00008a00000a7ab9 */ /* 0x000fe20000000800 */
[----:B------:R-:W-:Y:S01]  /*b5630*/  ULDC UR12, c[0x0][0x228] ;  /* 0x00008a00000c7ab9 */ /* 0x000fe20000000800 */
[----:B-1----:R-:W4:Y:S04]  /*b5640*/  LDL.LU R249, [R1+0x2b8] ;  /* 0x0002b80001f97983 */ /* 0x002f280000300800 */
[----:B------:R-:W4:Y:S01]  /*b5650*/  LDL.LU R3, [R1+0x2a8] ;  /* 0x0002a80001037983 */ /* 0x000f220000300800 */
[----:B------:R-:W-:-:S04]  /*b5660*/  IMAD.WIDE R244, R2, 0x4, R242 ;  /* 0x0000000402f47825 */ /* 0x000fc800078e02f2 */
[C---:B------:R-:W-:Y:S01]  /*b5670*/  IMAD.WIDE R228, R2.reuse, 0x4, R240 ;  /* 0x0000000402e47825 */ /* 0x040fe200078e02f0 */
[----:B--2---:R1:W-:Y:S01]  /*b5680*/  @P2 STG.E desc[UR14][R230.64], R6 ;  /* 0x00000006e6002986 */ /* 0x0043e2000c10190e */
[----:B------:R-:W-:Y:S01]  /*b5690*/  ISETP.LT.AND P2, PT, R219, UR4, !P0 ;  /* 0x00000004db007c0c */ /* 0x000fe2000c741270 */
[----:B------:R-:W-:Y:S02]  /*b56a0*/  ULDC UR4, c[0x0][0x228] ;  /* 0x00008a0000047ab9 */ /* 0x000fe40000000800 */
[----:B-1----:R-:W2:Y:S04]  /*b56b0*/  LDL.LU R6, [R1+0xf8] ;  /* 0x0000f80001067983 */ /* 0x002ea80000300800 */
[----:B---3--:R1:W-:Y:S04]  /*b56c0*/  @P1 STG.E desc[UR14][R246.64], R7 ;  /* 0x00000007f6001986 */ /* 0x0083e8000c10190e */
[----:B-1----:R-:W3:Y:S01]  /*b56d0*/  LDL.LU R7, [R1+0x88] ;  /* 0x0000880001077983 */ /* 0x002ee20000300800 */
[----:B------:R-:W-:-:S03]  /*b56e0*/  IMAD.WIDE R246, R2, 0x4, R60 ;  /* 0x0000000402f67825 */ /* 0x000fc600078e023c */
[----:B----4-:R-:W-:Y:S04]  /*b56f0*/  @P5 STG.E desc[UR14][R244.64], R248 ;  /* 0x000000f8f4005986 */ /* 0x010fe8000c10190e */
[----:B------:R1:W-:Y:S04]  /*b5700*/  @P6 STG.E desc[UR14][R228.64], R250 ;  /* 0x000000fae4006986 */ /* 0x0003e8000c10190e */
[----:B-1----:R-:W4:Y:S04]  /*b5710*/  LDL.LU R250, [R1+0x278] ;  /* 0x0002780001fa7983 */ /* 0x002f280000300800 */
        /* <DEDUP_REMOVED lines=24> */
[C---:B------:R-:W-:Y:S02]  /*b58a0*/  VIADD R0, R2.reuse, UR4 ;  /* 0x0000000402007c36 */ /* 0x040fe40008000000 */
[----:B------:R-:W-:Y:S01]  /*b58b0*/  IMAD.WIDE R244, R2, 0x4, R62 ;  /* 0x0000000402f47825 */ /* 0x000fe200078e023e */
[----:B------:R-:W-:Y:S01]  /*b58c0*/  IADD3 R3, R211, 0x17, RZ ;  /* 0x00000017d3037810 */ /* 0x000fe20007ffe0ff */
[----:B------:R-:W-:Y:S01]  /*b58d0*/  ULDC UR4, c[0x0][0x22c] ;  /* 0x00008b0000047ab9 */ /* 0x000fe20000000800 */
[----:B------:R-:W-:Y:S01]  /*b58e0*/  ULDC UR6, c[0x0][0x228] ;  /* 0x00008a0000067ab9 */ /* 0x000fe20000000800 */
[----:B------:R-:W-:Y:S01]  /*b58f0*/  IMAD.WIDE R230, R0, 0x4, R242 ;  /* 0x0000000400e67825 */ /* 0x000fe200078e02f2 */
[----:B--2---:R1:W-:Y:S01]  /*b5900*/  @P5 STG.E desc[UR14][R228.64], R6 ;  /* 0x00000006e4005986 */ /* 0x0043e2000c10190e */
[----:B------:R-:W-:Y:S01]  /*b5910*/  ULDC UR8, c[0x0][0x228] ;  /* 0x00008a0000087ab9 */ /* 0x000fe20000000800 */
[----:B------:R-:W-:-:S02]  /*b5920*/  ULDC UR10, c[0x0][0x228] ;  /* 0x00008a00000a7ab9 */ /* 0x000fc40000000800 */
[----:B-1----:R-:W2:Y:S01]  /*b5930*/  LDL.LU R6, [R1+0x2fc] ;  /* 0x0002fc0001067983 */ /* 0x002ea20000300800 */
[----:B------:R-:W-:-:S03]  /*b5940*/  IMAD.WIDE R228, R0, 0x4, R240 ;  /* 0x0000000400e47825 */ /* 0x000fc600078e02f0 */
[----:B---3--:R1:W-:Y:S04]  /*b5950*/  @P6 STG.E desc[UR14][R246.64], R7 ;  /* 0x00000007f6006986 */ /* 0x0083e8000c10190e */
[----:B-1----:R-:W3:Y:S04]  /*b5960*/  LDL.LU R7, [R1+0x34c] ;  /* 0x00034c0001077983 */ /* 0x002ee80000300800 */
[----:B----4-:R1:W-:Y:S04]  /*b5970*/  @P2 STG.E desc[UR14][R244.64], R250 ;  /* 0x000000faf4002986 */ /* 0x0103e8000c10190e */
[----:B------:R-:W-:Y:S04]  /*b5980*/  @P3 STG.E desc[UR14][R230.64], R248 ;  /* 0x000000f8e6003986 */ /* 0x000fe8000c10190e */
[----:B-1----:R-:W4:Y:S04]  /*b5990*/  LDL.LU R250, [R1+0x36c] ;  /* 0x00036c0001fa7983 */ /* 0x002f280000300800 */
[----:B------:R1:W-:Y:S04]  /*b59a0*/  @P4 STG.E desc[UR14][R228.64], R251 ;  /* 0x000000fbe4004986 */ /* 0x0003e8000c10190e */
[----:B-1----:R-:W4:Y:S01]  /*b59b0*/  LDL.LU R251, [R1+0x33c] ;  /* 0x00033c0001fb7983 */ /* 0x002f220000300800 */
[----:B------:R-:W-:-:S02]  /*b59c0*/  ISETP.LT.AND P5, PT, R219, UR12, !P1 ;  /* 0x0000000cdb007c0c */ /* 0x000fc4000cfa1270 */
[----:B------:R-:W-:Y:S02]  /*b59d0*/  ISETP.LT.AND P6, PT, R239, UR16, !P1 ;  /* 0x00000010ef007c0c */ /* 0x000fe4000cfc1270 */
[----:B------:R-:W-:Y:S01]  /*b59e0*/  ISETP.GE.AND P0, PT, R3, UR4, PT ;  /* 0x0000000403007c0c */ /* 0x000fe2000bf06270 */
[----:B------:R-:W-:Y:S01]  /*b59f0*/  ULDC UR4, c[0x0][0x228] ;  /* 0x00008a0000047ab9 */ /* 0x000fe20000000800 */
[C---:B------:R-:W-:Y:S01]  /*b5a00*/  IMAD.WIDE R2, R0.reuse, 0x4, R60 ;  /* 0x0000000400027825 */ /* 0x040fe200078e023c */
[----:B------:R-:W-:Y:S01]  /*b5a10*/  ISETP.LT.AND P4, PT, R223, UR4, !P1 ;  /* 0x00000004df007c0c */ /* 0x000fe2000cf81270 */
[----:B------:R-:W-:Y:S02]  /*b5a20*/  ULDC UR4, c[0x0][0x248] ;  /* 0x0000920000047ab9 */ /* 0x000fe40000000800 */
[----:B------:R-:W-:Y:S01]  /*b5a30*/  IMAD.WIDE R244, R0, 0x4, R194 ;  /* 0x0000000400f47825 */ /* 0x000fe200078e02c2 */
[----:B------:R-:W-:Y:S01]  /*b5a40*/  ISETP.LT.AND P3, PT, R235, UR6, !P1 ;  /* 0x00000006eb007c0c */ /* 0x000fe2000cf61270 */
[----:B------:R-:W-:-:S02]  /*b5a50*/  ULDC UR12, c[0x0][0x228] ;  /* 0x00008a00000c7ab9 */ /* 0x000fc40000000800 */
[C---:B------:R-:W-:Y:S01]  /*b5a60*/  IMAD.WIDE R246, R0.reuse, 0x4, R62 ;  /* 0x0000000400f67825 */ /* 0x040fe200078e023e */
[----:B------:R1:W-:Y:S01]  /*b5a70*/  @P5 STG.E desc[UR14][R2.64], R249 ;  /* 0x000000f902005986 */ /* 0x0003e2000c10190e */
[----:B------:R-:W-:Y:S01]  /*b5a80*/  ISETP.LT.AND P2, PT, R167, UR8, !P1 ;  /* 0x00000008a7007c0c */ /* 0x000fe2000cf41270 */
[----:B------:R-:W-:Y:S01]  /*b5a90*/  ULDC UR6, c[0x0][0x228] ;  /* 0x00008a0000067ab9 */ /* 0x000fe20000000800 */
[----:B------:R-:W-:Y:S01]  /*b5aa0*/  IMAD.WIDE R228, R0, 0x4, R66 ;  /* 0x0000000400e47825 */ /* 0x000fe200078e0242 */
[----:B------:R-:W-:-:S03]  /*b5ab0*/  ULDC UR16, c[0x0][0x228] ;  /* 0x00008a0000107ab9 */ /* 0x000fc60000000800 */
[C---:B------:R-:W-:Y:S01]  /*b5ac0*/  IMAD.WIDE R230, R0.reuse, 0x4, R64 ;  /* 0x0000000400e67825 */ /* 0x040fe200078e0240 */
[----:B-1----:R-:W4:Y:S01]  /*b5ad0*/  LDL.LU R3, [R1+0x2ec] ;  /* 0x0002ec0001037983 */ /* 0x002f220000300800 */
[C---:B------:R-:W-:Y:S01]  /*b5ae0*/  IADD3 R2, R0.reuse, UR4, RZ ;  /* 0x0000000400027c10 */ /* 0x040fe2000fffe0ff */
[----:B------:R-:W-:Y:S02]  /*b5af0*/  ULDC UR4, c[0x0][0x228] ;  /* 0x00008a0000047ab9 */ /* 0x000fe40000000800 */
[----:B--2---:R1:W-:Y:S01]  /*b5b00*/  @P6 STG.E desc[UR14][R244.64], R6 ;  /* 0x00000006f4006986 */ /* 0x0043e2000c10190e */
[----:B------:R-:W-:Y:S01]  /*b5b10*/  ISETP.LT.AND P5, PT, R183, UR12, !P0 ;  /* 0x0000000cb7007c0c */ /* 0x000fe2000c7a1270 */
[----:B------:R-:W-:Y:S01]  /*b5b20*/  ULDC UR8, c[0x0][0x228] ;  /* 0x00008a0000087ab9 */ /* 0x000fe20000000800 */
[----:B-1----:R-:W-:Y:S01]  /*b5b30*/  IMAD.WIDE R244, R0, 0x4, R192 ;  /* 0x0000000400f47825 */ /* 0x002fe200078e02c0 */
[----:B------:R-:W2:Y:S01]  /*b5b40*/  LDL.LU R6, [R1+0x2cc] ;  /* 0x0002cc0001067983 */ /* 0x000ea20000300800 */
[----:B------:R-:W-:Y:S01]  /*b5b50*/  ISETP.LT.AND P1, PT, R227, UR10, !P1 ;  /* 0x0000000ae3007c0c */ /* 0x000fe2000cf21270 */
[----:B------:R-:W-:Y:S01]  /*b5b60*/  ULDC UR10, c[0x0][0x228] ;  /* 0x00008a00000a7ab9 */ /* 0x000fe20000000800 */
[----:B------:R-:W-:Y:S01]  /*b5b70*/  ISETP.LT.AND P6, PT, R199, UR6, !P0 ;  /* 0x00000006c7007c0c */ /* 0x000fe2000c7c1270 */
[----:B------:R-:W2:Y:S01]  /*b5b80*/  LDL.LU R248, [R1+0x2dc] ;  /* 0x0002dc0001f87983 */ /* 0x000ea20000300800 */
[----:B------:R-:W-:Y:S01]  /*b5b90*/  ULDC UR6, c[0x0][0x228] ;  /* 0x00008a0000067ab9 */ /* 0x000fe20000000800 */
[----:B------:R-:W-:-:S02]  /*b5ba0*/  ULDC UR12, c[0x0][0x228] ;  /* 0x00008a00000c7ab9 */ /* 0x000fc40000000800 */
[----:B---3--:R1:W-:Y:S04]  /*b5bb0*/  @P4 STG.E desc[UR14][R244.64], R7 ;  /* 0x00000007f4004986 */ /* 0x0083e8000c10190e */
[----:B-1----:R-:W3:Y:S04]  /*b5bc0*/  LDL.LU R7, [R1+0x2bc] ;  /* 0x0002bc0001077983 */ /* 0x002ee80000300800 */
[----:B------:R-:W2:Y:S04]  /*b5bd0*/  LDL.LU R0, [R1+0x30c] ;  /* 0x00030c0001007983 */ /* 0x000ea80000300800 */
[----:B----4-:R1:W-:Y:S04]  /*b5be0*/  @P3 STG.E desc[UR14][R228.64], R250 ;  /* 0x000000fae4003986 */ /* 0x0103e8000c10190e */
[----:B------:R-:W4:Y:S04]  /*b5bf0*/  LDL.LU R249, [R1+0x2ac] ;  /* 0x0002ac0001f97983 */ /* 0x000f280000300800 */
[----:B-1----:R-:W4:Y:S04]  /*b5c00*/  LDL.LU R250, [R1+0xfc] ;  /* 0x0000fc0001fa7983 */ /* 0x002f280000300800 */
[----:B------:R1:W-:Y:S04]  /*b5c10*/  @P2 STG.E desc[UR14][R230.64], R251 ;  /* 0x000000fbe6002986 */ /* 0x0003e8000c10190e */
[----:B-1----:R-:W4:Y:S01]  /*b5c20*/  LDL.LU R251, [R1+0x8c] ;  /* 0x00008c0001fb7983 */ /* 0x002f220000300800 */
[----:B------:R-:W-:Y:S01]  /*b5c30*/  IMAD.WIDE R244, R2, 0x4, R242 ;  /* 0x0000000402f47825 */ /* 0x000fe200078e02f2 */
[----:B------:R-:W-:Y:S01]  /*b5c40*/  ISETP.LT.AND P2, PT, R219, UR4, !P0 ;  /* 0x00000004db007c0c */ /* 0x000fe2000c741270 */
[----:B------:R-:W-:-:S02]  /*b5c50*/  ULDC UR4, c[0x0][0x228] ;  /* 0x00008a0000047ab9 */ /* 0x000fc40000000800 */
[C---:B------:R-:W-:Y:S01]  /*b5c60*/  IMAD.WIDE R228, R2.reuse, 0x4, R240 ;  /* 0x0000000402e47825 */ /* 0x040fe200078e02f0 */
[----:B------:R-:W-:Y:S01]  /*b5c70*/  ISETP.LT.AND P3, PT, R239, UR6, !P0 ;  /* 0x00000006ef007c0c */ /* 0x000fe2000c761270 */
[----:B------:R-:W-:Y:S01]  /*b5c80*/  ULDC UR6, c[0x0][0x228] ;  /* 0x00008a0000067ab9 */ /* 0x000fe20000000800 */
[----:B------:R-:W-:Y:S01]  /*b5c90*/  ISETP.LT.AND P4, PT, R223, UR8, !P0 ;  /* 0x00000008df007c0c */ /* 0x000fe2000c781270 */
[----:B------:R-:W-:Y:S01]  /*b5ca0*/  IMAD.WIDE R230, R2, 0x4, R192 ;  /* 0x0000000402e67825 */ /* 0x000fe200078e02c0 */
[----:B------:R-:W-:Y:S01]  /*b5cb0*/  ULDC UR8, c[0x0][0x228] ;  /* 0x00008a0000087ab9 */ /* 0x000fe20000000800 */
[----:B--2---:R1:W-:Y:S04]  /*b5cc0*/  @P1 STG.E desc[UR14][R246.64], R0 ;  /* 0x00000000f6001986 */ /* 0x0043e8000c10190e */
        /* <DEDUP_REMOVED lines=9> */
[C---:B---3--:R-:W-:Y:S01]  /*b5d60*/  IMAD.WIDE R228, R2.reuse, 0x4, R66 ;  /* 0x0000000402e47825 */ /* 0x048fe200078e0242 */
[----:B------:R-:W2:Y:S04]  /*b5d70*/  LDL.LU R6, [R1+0x27c] ;  /* 0x00027c0001067983 */ /* 0x000ea80000300800 */
[----:B------:R3:W-:Y:S01]  /*b5d80*/  @P3 STG.E desc[UR14][R244.64], R7 ;  /* 0x00000007f4003986 */ /* 0x0007e2000c10190e */
        /* <DEDUP_REMOVED lines=24> */
[----:B------:R-:W-:Y:S01]  /*b5f10*/  ISETP.GE.AND P0, PT, R3, UR4, PT ;  /* 0x0000000403007c0c */ /* 0x000fe2000bf06270 */
[C---:B------:R-:W-:Y:S01]  /*b5f20*/  IMAD.WIDE R2, R0.reuse, 0x4, R242 ;  /* 0x0000000400027825 */ /* 0x040fe200078e02f2 */
[----:B------:R-:W-:Y:S01]  /*b5f30*/  ULDC UR4, c[0x0][0x228] ;  /* 0x00008a0000047ab9 */ /* 0x000fe20000000800 */
[----:B------:R-:W-:Y:S01]  /*b5f40*/  ULDC UR10, c[0x0][0x228] ;  /* 0x00008a00000a7ab9 */ /* 0x000fe20000000800 */
[----:B------:R-:W-:Y:S01]  /*b5f50*/  ULDC UR12, c[0x0][0x228] ;  /* 0x00008a00000c7ab9 */ /* 0x000fe20000000800 */
[----:B------:R-:W-:Y:S01]  /*b5f60*/  IMAD.WIDE R228, R0, 0x4, R240 ;  /* 0x0000000400e47825 */ /* 0x000fe200078e02f0 */
[----:B------:R-:W-:-:S03]  /*b5f70*/  ULDC UR16, c[0x0][0x228] ;  /* 0x00008a0000107ab9 */ /* 0x000fc60000000800 */
        /* <DEDUP_REMOVED lines=21> */
[----:B------:R-:W-:Y:S01]  /*b60d0*/  IMAD.WIDE R228, R0, 0x4, R64 ;  /* 0x0000000400e47825 */ /* 0x000fe200078e0240 */
[----:B------:R-:W-:Y:S01]  /*b60e0*/  ISETP.LT.AND P5, PT, R183, UR12, !P0 ;  /* 0x0000000cb7007c0c */ /* 0x000fe2000c7a1270 */
[----:B------:R-:W-:-:S04]  /*b60f0*/  ULDC UR8, c[0x0][0x228] ;  /* 0x00008a0000087ab9 */ /* 0x000fc80000000800 */
[----:B------:R1:W-:Y:S01]  /*b6100*/  @P3 STG.E desc[UR14][R230.64], R249 ;  /* 0x000000f9e6003986 */ /* 0x0003e2000c10190e */
[C---:B------:R-:W-:Y:S01]  /*b6110*/  IMAD.WIDE R244, R0.reuse, 0x4, R62 ;  /* 0x0000000400f47825 */ /* 0x040fe200078e023e */
[----:B------:R-:W-:Y:S01]  /*b6120*/  IADD3 R2, R0, UR4, RZ ;  /* 0x0000000400027c10 */ /* 0x000fe2000fffe0ff */
[----:B------:R-:W-:Y:S01]  /*b6130*/  ULDC UR4, c[0x0][0x228] ;  /* 0x00008a0000047ab9 */ /* 0x000fe20000000800 */
[----:B------:R-:W-:Y:S01]  /*b6140*/  ISETP.LT.AND P6, PT, R199, UR6, !P0 ;  /* 0x00000006c7007c0c */ /* 0x000fe2000c7c1270 */
[----:B------:R-:W-:Y:S01]  /*b6150*/  ULDC UR6, c[0x0][0x228] ;  /* 0x00008a0000067ab9 */ /* 0x000fe20000000800 */
[----:B------:R-:W-:Y:S01]  /*b6160*/  ULDC UR10, c[0x0][0x228] ;  /* 0x00008a00000a7ab9 */ /* 0x000fe20000000800 */
[----:B------:R-:W-:Y:S01]  /*b6170*/  ULDC UR12, c[0x0][0x228] ;  /* 0x00008a00000c7ab9 */ /* 0x000fe20000000800 */
[----:B-1----:R-:W4:Y:S04]  /*b6180*/  LDL.LU R249, [R1+0x3a0] ;  /* 0x0003a00001f97983 */ /* 0x002f280000300800 */
[----:B------:R-:W4:Y:S01]  /*b6190*/  LDL.LU R3, [R1+0x390] ;  /* 0x0003900001037983 */ /* 0x000f220000300800 */
[----:B------:R-:W-:-:S03]  /*b61a0*/  IMAD.WIDE R246, R2, 0x4, R242 ;  /* 0x0000000402f67825 */ /* 0x000fc600078e02f2 */
[----:B--2---:R1:W-:Y:S01]  /*b61b0*/  @P2 STG.E desc[UR14][R228.64], R6 ;  /* 0x00000006e4002986 */ /* 0x0043e2000c10190e */
[----:B------:R-:W-:Y:S01]  /*b61c0*/  ISETP.LT.AND P2, PT, R219, UR4, !P0 ;  /* 0x00000004db007c0c */ /* 0x000fe2000c741270 */
[----:B------:R-:W-:Y:S02]  /*b61d0*/  ULDC UR4, c[0x0][0x228] ;  /* 0x00008a0000047ab9 */ /* 0x000fe40000000800 */
[----:B-1----:R-:W2:Y:S01]  /*b61e0*/  LDL.LU R6, [R1+0x370] ;  /* 0x0003700001067983 */ /* 0x002ea20000300800 */
[----:B------:R-:W-:-:S03]  /*b61f0*/  IMAD.WIDE R228, R2, 0x4, R240 ;  /* 0x0000000402e47825 */ /* 0x000fc600078e02f0 */
[----:B---3--:R1:W-:Y:S04]  /*b6200*/  @P1 STG.E desc[UR14][R244.64], R7 ;  /* 0x00000007f4001986 */ /* 0x0083e8000c10190e */
[----:B-1----:R-:W3:Y:S04]  /*b6210*/  LDL.LU R7, [R1+0x290] ;  /* 0x0002900001077983 */ /* 0x002ee80000300800 */
[----:B----4-:R1:W-:Y:S04]  /*b6220*/  @P5 STG.E desc[UR14][R246.64], R248 ;  /* 0x000000f8f6005986 */ /* 0x0103e8000c10190e */
[----:B------:R4:W-:Y:S01]  /*b6230*/  @P6 STG.E desc[UR14][R228.64], R250 ;  /* 0x000000fae4006986 */ /* 0x0009e2000c10190e */
[----:B-1----:R-:W-:-:S03]  /*b6240*/  IMAD.WIDE R246, R2, 0x4, R60 ;  /* 0x0000000402f67825 */ /* 0x002fc600078e023c */
[----:B------:R-:W3:Y:S04]  /*b6250*/  LDL.LU R248, [R1+0xe0] ;  /* 0x0000e00001f87983 */ /* 0x000ee80000300800 */
[----:B------:R1:W-:Y:S04]  /*b6260*/  @P2 STG.E desc[UR14][R246.64], R251 ;  /* 0x000000fbf6002986 */ /* 0x0003e8000c10190e */
[----:B----4-:R-:W4:Y:S04]  /*b6270*/  LDL.LU R250, [R1+0x464] ;  /* 0x0004640001fa7983 */ /* 0x010f280000300800 */
        /* <DEDUP_REMOVED lines=11> */
[----:B------:R-:W-:Y:S01]  /*b6330*/  IMAD.WIDE R244, R2, 0x4, R66 ;  /* 0x0000000402f47825 */ /* 0x000fe200078e0242 */
[----:B------:R1:W-:Y:S04]  /*b6340*/  @P3 STG.E desc[UR14][R228.64], R249 ;  /* 0x000000f9e4003986 */ /* 0x0003e8000c10190e */
[----:B------:R1:W-:Y:S01]  /*b6350*/  @P4 STG.E desc[UR14][R230.64], R3 ;  /* 0x00000003e6004986 */ /* 0x0003e2000c10190e */
[----:B------:R-:W-:-:S02]  /*b6360*/  VIADD R0, R211, 0x1a ;  /* 0x0000001ad3007836 */ /* 0x000fc40000000000 */
[----:B------:R-:W-:Y:S01]  /*b6370*/  IMAD.WIDE R246, R2, 0x4, R64 ;  /* 0x0000000402f67825 */ /* 0x000fe200078e0240 */
[----:B-1----:R-:W4:Y:S02]  /*b6380*/  LDL.LU R249, [R1+0x424] ;  /* 0x0004240001f97983 */ /* 0x002f240000300800 */
        /* <DEDUP_REMOVED lines=15> */
[----:B-1----:R-:W2:Y:S01]  /*b6480*/  LDL.LU R6, [R1+0x3e4] ;  /* 0x0003e40001067983 */ /* 0x002ea20000300800 */
[----:B------:R-:W-:-:S04]  /*b6490*/  IMAD.WIDE R244, R2, 0x4, R62 ;  /* 0x0000000402f47825 */ /* 0x000fc800078e023e */
[----:B------:R-:W-:Y:S01]  /*b64a0*/  IMAD.WIDE R2, R0, 0x4, R242 ;  /* 0x0000000400027825 */ /* 0x000fe200078e02f2 */
[----:B---3--:R1:W-:Y:S04]  /*b64b0*/  @P6 STG.E desc[UR14][R246.64], R7 ;  /* 0x00000007f6006986 */ /* 0x0083e8000c10190e */
[----:B-1----:R-:W3:Y:S04]  /*b64c0*/  LDL.LU R7, [R1+0x454] ;  /* 0x0004540001077983 */ /* 0x002ee80000300800 */
[----:B------:R-:W-:Y:S04]  /*b64d0*/  @P2 STG.E desc[UR14][R244.64], R248 ;  /* 0x000000f8f4002986 */ /* 0x000fe8000c10190e */
[----:B----4-:R1:W-:Y:S04]  /*b64e0*/  @P3 STG.E desc[UR14][R2.64], R250 ;  /* 0x000000fa02003986 */ /* 0x0103e8000c10190e */
[----:B------:R4:W-:Y:S04]  /*b64f0*/  @P4 STG.E desc[UR14][R228.64], R251 ;  /* 0x000000fbe4004986 */ /* 0x0009e8000c10190e */
[----:B-1----:R-:W3:Y:S04]  /*b6500*/  LDL.LU R250, [R1+0x474] ;  /* 0x0004740001fa7983 */ /* 0x002ee80000300800 */
[----:B----4-:R-:W4:Y:S01]  /*b6510*/  LDL.LU R251, [R1+0x444] ;  /* 0x0004440001fb7983 */ /* 0x010f220000300800 */
        /* <DEDUP_REMOVED lines=30> */
[----:B------:R-:W3:Y:S04]  /*b6700*/  LDL.LU R249, [R1+0x394] ;  /* 0x0003940001f97983 */ /* 0x000ee80000300800 */
[----:B------:R-:W2:Y:S04]  /*b6710*/  LDL.LU R0, [R1+0x414] ;  /* 0x0004140001007983 */ /* 0x000ea80000300800 */
[----:B------:R1:W-:Y:S04]  /*b6720*/  @P3 STG.E desc[UR14][R230.64], R250 ;  /* 0x000000fae6003986 */ /* 0x0003e8000c10190e */
[----:B----4-:R4:W-:Y:S04]  /*b6730*/  @P2 STG.E desc[UR14][R228.64], R251 ;  /* 0x000000fbe4002986 */ /* 0x0109e8000c10190e */
[----:B-1----:R-:W3:Y:S04]  /*b6740*/  LDL.LU R250, [R1+0x374] ;  /* 0x0003740001fa7983 */ /* 0x002ee80000300800 */
[----:B----4-:R-:W4:Y:S01]  /*b6750*/  LDL.LU R251, [R1+0x294] ;  /* 0x0002940001fb7983 */ /* 0x010f220000300800 */
        /* <DEDUP_REMOVED lines=24> */
[----:B------:R1:W-:Y:S04]  /*b68e0*/  @P4 STG.E desc[UR14][R230.64], R249 ;  /* 0x000000f9e6004986 */ /* 0x0003e8000c10190e */
[----:B------:R4:W-:Y:S04]  /*b68f0*/  @P5 STG.E desc[UR14][R244.64], R250 ;  /* 0x000000faf4005986 */ /* 0x0009e8000c10190e */
[----:B---3--:R-:W3:Y:S04]  /*b6900*/  LDL.LU R7, [R1+0x438] ;  /* 0x0004380001077983 */ /* 0x008ee80000300800 */
[----:B-1----:R-:W3:Y:S04]  /*b6910*/  LDL.LU R249, [R1+0x428] ;  /* 0x0004280001f97983 */ /* 0x002ee80000300800 */
[----:B----4-:R-:W4:Y:S04]  /*b6920*/  LDL.LU R250, [R1+0x3e8] ;  /* 0x0003e80001fa7983 */ /* 0x010f280000300800 */
[----:B------:R1:W-:Y:S04]  /*b6930*/  @P6 STG.E desc[UR14][R246.64], R251 ;  /* 0x000000fbf6006986 */ /* 0x0003e8000c10190e */
[----:B-1----:R-:W3:Y:S04]  /*b6940*/  LDL.LU R247, [R1+0x468] ;  /* 0x0004680001f77983 */ /* 0x002ee80000300800 */
[----:B------:R-:W4:Y:S01]  /*b6950*/  LDL.LU R251, [R1+0x458] ;  /* 0x0004580001fb7983 */ /* 0x000f220000300800 */
[----:B------:R-:W-:Y:S01]  /*b6960*/  VIADD R0, R211, 0x1c ;  /* 0x0000001cd3007836 */ /* 0x000fe20000000000 */
[----:B------:R-:W-:Y:S01]  /*b6970*/  ISETP.LT.AND P2, PT, R227, UR6, !P0 ;  /* 0x00000006e3007c0c */ /* 0x000fe2000c741270 */
[----:B------:R-:W-:Y:S01]  /*b6980*/  ULDC UR6, c[0x0][0x228] ;  /* 0x00008a0000067ab9 */ /* 0x000fe20000000800 */
[----:B------:R-:W-:Y:S01]  /*b6990*/  IADD3 R228, R211, 0x1d, RZ ;  /* 0x0000001dd3e47810 */ /* 0x000fe20007ffe0ff */
[----:B------:R-:W4:Y:S01]  /*b69a0*/  LDL.LU R248, [R1+0x478] ;  /* 0x0004780001f87983 */ /* 0x000f220000300800 */
[----:B------:R-:W-:Y:S01]  /*b69b0*/  ISETP.GE.AND P1, PT, R0, UR4, PT ;  /* 0x0000000400007c0c */ /* 0x000fe2000bf26270 */
[----:B------:R-:W-:-:S03]  /*b69c0*/  ULDC UR4, c[0x0][0x248] ;  /* 0x0000920000047ab9 */ /* 0x000fc60000000800 */
[----:B------:R-:W-:Y:S02]  /*b69d0*/  ISETP.LT.AND P3, PT, R183, UR8, !P1 ;  /* 0x00000008b7007c0c */ /* 0x000fe4000cf61270 */
[----:B------:R-:W-:Y:S02]  /*b69e0*/  ISETP.LT.AND P4, PT, R199, UR10, !P1 ;  /* 0x0000000ac7007c0c */ /* 0x000fe4000cf81270 */
[----:B------:R-:W-:Y:S01]  /*b69f0*/  ISETP.LT.AND P5, PT, R219, UR12, !P1 ;  /* 0x0000000cdb007c0c */ /* 0x000fe2000cfa1270 */
[C---:B------:R-:W-:Y:S01]  /*b6a00*/  VIADD R0, R2.reuse, UR4 ;  /* 0x0000000402007c36 */ /* 0x040fe20008000000 */
[----:B------:R-:W-:Y:S01]  /*b6a10*/  ISETP.LT.AND P6, PT, R239, UR16, !P1 ;  /* 0x00000010ef007c0c */ /* 0x000fe2000cfc1270 */
[----:B------:R-:W-:Y:S01]  /*b6a20*/  ULDC UR4, c[0x0][0x22c] ;  /* 0x00008b0000047ab9 */ /* 0x000fe20000000800 */
[----:B------:R-:W-:Y:S01]  /*b6a30*/  IMAD.WIDE R2, R2, 0x4, R62 ;  /* 0x0000000402027825 */ /* 0x000fe200078e023e */
        /* <DEDUP_REMOVED lines=9> */
[----:B--2---:R1:W-:Y:S03]  /*b6ad0*/  @P2 STG.E desc[UR14][R2.64], R6 ;  /* 0x0000000602002986 */ /* 0x0043e6000c10190e */
[C---:B-1----:R-:W-:Y:S01]  /*b6ae0*/  IMAD.WIDE R2, R0.reuse, 0x4, R194 ;  /* 0x0000000400027825 */ /* 0x042fe200078e02c2 */
[----:B------:R-:W2:Y:S04]  /*b6af0*/  LDL.LU R6, [R1+0x448] ;  /* 0x0004480001067983 */ /* 0x000ea80000300800 */
[----:B---3--:R-:W-:Y:S04]  /*b6b00*/  @P3 STG.E desc[UR14][R228.64], R247 ;  /* 0x000000f7e4003986 */ /* 0x008fe8000c10190e */
[----:B------:R1:W-:Y:S04]  /*b6b10*/  @P4 STG.E desc[UR14][R230.64], R7 ;  /* 0x00000007e6004986 */ /* 0x0003e8000c10190e */
[----:B------:R3:W-:Y:S04]  /*b6b20*/  @P5 STG.E desc[UR14][R244.64], R249 ;  /* 0x000000f9f4005986 */ /* 0x0007e8000c10190e */
[----:B----4-:R4:W-:Y:S04]  /*b6b30*/  @P6 STG.E desc[UR14][R2.64], R250 ;  /* 0x000000fa02006986 */ /* 0x0109e8000c10190e */
[----:B-1----:R-:W2:Y:S04]  /*b6b40*/  LDL.LU R7, [R1+0x418] ;  /* 0x0004180001077983 */ /* 0x002ea80000300800 */
[----:B---3--:R-:W3:Y:S04]  /*b6b50*/  LDL.LU R249, [R1+0x3d8] ;  /* 0x0003d80001f97983 */ /* 0x008ee80000300800 */
[----:B----4-:R-:W4:Y:S01]  /*b6b60*/  LDL.LU R250, [R1+0x3b8] ;  /* 0x0003b80001fa7983 */ /* 0x010f220000300800 */
[----:B------:R-:W-:Y:S01]  /*b6b70*/  ISETP.LT.AND P4, PT, R223, UR4, !P1 ;  /* 0x00000004df007c0c */ /* 0x000fe2000cf81270 */
[----:B------:R-:W-:Y:S01]  /*b6b80*/  IMAD.WIDE R244, R0, 0x4, R192 ;  /* 0x0000000400f47825 */ /* 0x000fe200078e02c0 */
[----:B------:R-:W-:Y:S01]  /*b6b90*/  ISETP.LT.AND P3, PT, R235, UR6, !P1 ;  /* 0x00000006eb007c0c */ /* 0x000fe2000cf61270 */
[----:B------:R-:W-:Y:S01]  /*b6ba0*/  ULDC UR6, c[0x0][0x228] ;  /* 0x00008a0000067ab9 */ /* 0x000fe20000000800 */
[----:B------:R-:W-:Y:S01]  /*b6bb0*/  ISETP.LT.AND P2, PT, R167, UR8, !P1 ;  /* 0x00000008a7007c0c */ /* 0x000fe2000cf41270 */
[----:B------:R-:W-:-:S08]  /*b6bc0*/  ULDC UR4, c[0x0][0x248] ;  /* 0x0000920000047ab9 */ /* 0x000fd00000000800 */
[----:B------:R1:W-:Y:S01]  /*b6bd0*/  @P4 STG.E desc[UR14][R244.64], R251 ;  /* 0x000000fbf4004986 */ /* 0x0003e2000c10190e */
[----:B------:R-:W-:Y:S01]  /*b6be0*/  ISETP.LT.AND P5, PT, R183, UR12, !P0 ;  /* 0x0000000cb7007c0c */ /* 0x000fe2000c7a1270 */
[C---:B------:R-:W-:Y:S01]  /*b6bf0*/  IMAD.WIDE R228, R0.reuse, 0x4, R66 ;  /* 0x0000000400e47825 */ /* 0x040fe200078e0242 */
[----:B------:R-:W-:Y:S01]  /*b6c00*/  ISETP.LT.AND P1, PT, R227, UR10, !P1 ;  /* 0x0000000ae3007c0c */ /* 0x000fe2000cf21270 */
[----:B------:R-:W-:Y:S01]  /*b6c10*/  ULDC UR8, c[0x0][0x228] ;  /* 0x00008a0000087ab9 */ /* 0x000fe20000000800 */
[----:B------:R-:W-:Y:S01]  /*b6c20*/  ISETP.LT.AND P6, PT, R199, UR6, !P0 ;  /* 0x00000006c7007c0c */ /* 0x000fe2000c7c1270 */
[C---:B------:R-:W-:Y:S01]  /*b6c30*/  IMAD.WIDE R230, R0.reuse, 0x4, R64 ;  /* 0x0000000400e67825 */ /* 0x040fe200078e0240 */
[----:B-1----:R-:W4:Y:S01]  /*b6c40*/  LDL.LU R251, [R1+0x3c8] ;  /* 0x0003c80001fb7983 */ /* 0x002f220000300800 */
[C---:B------:R-:W-:Y:S02]  /*b6c50*/  IADD3 R2, R0.reuse, UR4, RZ ;  /* 0x0000000400027c10 */ /* 0x040fe4000fffe0ff */
[----:B------:R-:W-:Y:S01]  /*b6c60*/  IMAD.WIDE R244, R0, 0x4, R62 ;  /* 0x0000000400f47825 */ /* 0x000fe200078e023e */
[----:B------:R-:W-:Y:S01]  /*b6c70*/  ULDC UR4, c[0x0][0x228] ;  /* 0x00008a0000047ab9 */ /* 0x000fe20000000800 */
[----:B------:R1:W-:Y:S01]  /*b6c80*/  @P3 STG.E desc[UR14][R228.64], R248 ;  /* 0x000000f8e4003986 */ /* 0x0003e2000c10190e */
[----:B------:R-:W-:Y:S01]  /*b6c90*/  ULDC UR6, c[0x0][0x228] ;  /* 0x00008a0000067ab9 */ /* 0x000fe20000000800 */
[----:B------:R-:W-:Y:S01]  /*b6ca0*/  IMAD.WIDE R246, R2, 0x4, R242 ;  /* 0x0000000402f67825 */ /* 0x000fe200078e02f2 */
[----:B------:R-:W-:Y:S01]  /*b6cb0*/  ULDC UR10, c[0x0][0x228] ;  /* 0x00008a00000a7ab9 */ /* 0x000fe20000000800 */
[----:B------:R-:W-:-:S02]  /*b6cc0*/  ULDC UR12, c[0x0][0x228] ;  /* 0x00008a00000c7ab9 */ /* 0x000fc40000000800 */
[----:B------:R-:W-:Y:S02]  /*b6cd0*/  VIADD R0, R211, 0x1e ;  /* 0x0000001ed3007836 */ /* 0x000fe40000000000 */
[----:B-1----:R-:W-:Y:S01]  /*b6ce0*/  IMAD.WIDE R228, R2, 0x4, R240 ;  /* 0x0000000402e47825 */ /* 0x002fe200078e02f0 */
[----:B--2---:R1:W-:Y:S01]  /*b6cf0*/  @P2 STG.E desc[UR14][R230.64], R6 ;  /* 0x00000006e6002986 */ /* 0x0043e2000c10190e */
[----:B------:R-:W-:Y:S01]  /*b6d00*/  ISETP.LT.AND P2, PT, R219, UR4, !P0 ;  /* 0x00000004db007c0c */ /* 0x000fe2000c741270 */
[----:B------:R-:W-:Y:S02]  /*b6d10*/  ULDC UR4, c[0x0][0x228] ;  /* 0x00008a0000047ab9 */ /* 0x000fe40000000800 */
[----:B-1----:R-:W2:Y:S04]  /*b6d20*/  LDL.LU R6, [R1+0x398] ;  /* 0x0003980001067983 */ /* 0x002ea80000300800 */
[----:B------:R-:W2:Y:S04]  /*b6d30*/  LDL.LU R3, [R1+0x378] ;  /* 0x0003780001037983 */ /* 0x000ea80000300800 */
[----:B------:R1:W-:Y:S04]  /*b6d40*/  @P1 STG.E desc[UR14][R244.64], R7 ;  /* 0x00000007f4001986 */ /* 0x0003e8000c10190e */
[----:B---3--:R3:W-:Y:S04]  /*b6d50*/  @P5 STG.E desc[UR14][R246.64], R249 ;  /* 0x000000f9f6005986 */ /* 0x0087e8000c10190e */
[----:B----4-:R-:W-:Y:S01]  /*b6d60*/  @P6 STG.E desc[UR14][R228.64], R250 ;  /* 0x000000fae4006986 */ /* 0x010fe2000c10190e */
[----:B------:R-:W-:Y:S01]  /*b6d70*/  ISETP.LT.AND P6, PT, R167, UR4, !P0 ;  /* 0x00000004a7007c0c */ /* 0x000fe2000c7c1270 */
[----:B------:R-:W-:-:S02]  /*b6d80*/  ULDC UR4, c[0x0][0x22c] ;  /* 0x00008b0000047ab9 */ /* 0x000fc40000000800 */
[----:B-1----:R-:W4:Y:S01]  /*b6d90*/  LDL.LU R7, [R1+0x298] ;  /* 0x0002980001077983 */ /* 0x002f220000300800 */
[----:B------:R-:W-:Y:S02]  /*b6da0*/  ISETP.GE.AND P1, PT, R0, UR4, PT ;  /* 0x0000000400007c0c */ /* 0x000fe4000bf26270 */
[----:B------:R-:W-:Y:S01]  /*b6db0*/  ISETP.LT.AND P3, PT, R239, UR6, !P0 ;  /* 0x00000006ef007c0c */ /* 0x000fe2000c761270 */
[----:B------:R-:W4:Y:S01]  /*b6dc0*/  LDL.LU R248, [R1+0xe8] ;  /* 0x0000e80001f87983 */ /* 0x000f220000300800 */
[C---:B---3--:R-:W-:Y:S01]  /*b6dd0*/  IMAD.WIDE R246, R2.reuse, 0x4, R60 ;  /* 0x0000000402f67825 */ /* 0x048fe200078e023c */
[----:B------:R-:W-:Y:S01]  /*b6de0*/  ISETP.LT.AND P4, PT, R223, UR8, !P0 ;  /* 0x00000008df007c0c */ /* 0x000fe2000c781270 */
[----:B------:R-:W-:Y:S01]  /*b6df0*/  ULDC UR6, c[0x0][0x228] ;  /* 0x00008a0000067ab9 */ /* 0x000fe20000000800 */
[----:B------:R-:W3:Y:S01]  /*b6e00*/  LDL.LU R0, [R1+0x3a8] ;  /* 0x0003a80001007983 */ /* 0x000ee20000300800 */
[C---:B------:R-:W-:Y:S01]  /*b6e10*/  IMAD.WIDE R244, R2.reuse, 0x4, R194 ;  /* 0x0000000402f47825 */ /* 0x040fe200078e02c2 */
[----:B------:R-:W-:Y:S01]  /*b6e20*/  ISETP.LT.AND P5, PT, R235, UR10, !P0 ;  /* 0x0000000aeb007c0c */ /* 0x000fe2000c7a1270 */
[----:B------:R-:W-:Y:S01]  /*b6e30*/  ULDC UR8, c[0x0][0x228] ;  /* 0x00008a0000087ab9 */ /* 0x000fe20000000800 */
[----:B------:R-:W-:Y:S01]  /*b6e40*/  ULDC UR4, c[0x0][0x248] ;  /* 0x0000920000047ab9 */ /* 0x000fe20000000800 */
[C---:B------:R-:W-:Y:S01]  /*b6e50*/  IMAD.WIDE R230, R2.reuse, 0x4, R192 ;  /* 0x0000000402e67825 */ /* 0x040fe200078e02c0 */
[----:B------:R-:W-:Y:S01]  /*b6e60*/  ULDC UR10, c[0x0][0x228] ;  /* 0x00008a00000a7ab9 */ /* 0x000fe20000000800 */
[----:B------:R1:W-:Y:S04]  /*b6e70*/  @P2 STG.E desc[UR14][R246.64], R251 ;  /* 0x000000fbf6002986 */ /* 0x0003e8000c10190e */
[----:B-1----:R-:W4:Y:S01]  /*b6e80*/  LDL.LU R251, [R1+0x46c] ;  /* 0x00046c0001fb7983 */ /* 0x002f220000300800 */
[----:B------:R-:W-:Y:S01]  /*b6e90*/  ISETP.LT.AND P2, PT, R227, UR6, !P0 ;  /* 0x00000006e3007c0c */ /* 0x000fe2000c741270 */
[C---:B------:R-:W-:Y:S01]  /*b6ea0*/  IMAD.WIDE R228, R2.reuse, 0x4, R66 ;  /* 0x0000000402e47825 */ /* 0x040fe200078e0242 */
[----:B------:R-:W-:Y:S01]  /*b6eb0*/  ULDC UR6, c[0x0][0x228] ;  /* 0x00008a0000067ab9 */ /* 0x000fe20000000800 */
[----:B------:R-:W4:Y:S02]  /*b6ec0*/  LDL.LU R249, [R1+0x43c] ;  /* 0x00043c0001f97983 */ /* 0x000f240000300800 */
[----:B------:R-:W-:-:S02]  /*b6ed0*/  IMAD.WIDE R246, R2, 0x4, R64 ;  /* 0x0000000402f67825 */ /* 0x000fc400078e0240 */
[----:B------:R-:W4:Y:S04]  /*b6ee0*/  LDL.LU R250, [R1+0x42c] ;  /* 0x00042c0001fa7983 */ /* 0x000f280000300800 */
[----:B---3--:R1:W-:Y:S01]  /*b6ef0*/  @P3 STG.E desc[UR14][R244.64], R0 ;  /* 0x00000000f4003986 */ /* 0x0083e2000c10190e */
[----:B------:R-:W-:Y:S01]  /*b6f00*/  ISETP.LT.AND P3, PT, R183, UR8, !P1 ;  /* 0x00000008b7007c0c */ /* 0x000fe2000cf61270 */
[----:B------:R-:W-:Y:S02]  /*b6f10*/  ULDC UR8, c[0x0][0x228] ;  /* 0x00008a0000087ab9 */ /* 0x000fe40000000800 */
[----:B--2---:R2:W-:Y:S04]  /*b6f20*/  @P4 STG.E desc[UR14][R230.64], R6 ;  /* 0x00000006e6004986 */ /* 0x0045e8000c10190e */
[----:B------:R3:W-:Y:S01]  /*b6f30*/  @P5 STG.E desc[UR14][R228.64], R3 ;  /* 0x00000003e4005986 */ /* 0x0007e2000c10190e */
[----:B-1----:R-:W-:-:S03]  /*b6f40*/  VIADD R0, R2, UR4 ;  /* 0x0000000402007c36 */ /* 0x002fc60008000000 */
[----:B--2---:R-:W2:Y:S01]  /*b6f50*/  LDL.LU R6, [R1+0x3ec] ;  /* 0x0003ec0001067983 */ /* 0x004ea20000300800 */
[----:B------:R-:W-:Y:S01]  /*b6f60*/  IMAD.WIDE R244, R2, 0x4, R62 ;  /* 0x0000000402f47825 */ /* 0x000fe200078e023e */
[----:B------:R-:W-:Y:S01]  /*b6f70*/  ISETP.LT.AND P4, PT, R199, UR10, !P1 ;  /* 0x0000000ac7007c0c */ /* 0x000fe2000cf81270 */
[----:B------:R-:W-:Y:S01]  /*b6f80*/  ULDC UR4, c[0x0][0x22c] ;  /* 0x00008b0000047ab9 */ /* 0x000fe20000000800 */
[----:B----4-:R1:W-:Y:S01]  /*b6f90*/  @P6 STG.E desc[UR14][R246.64], R7 ;  /* 0x00000007f6006986 */ /* 0x0103e2000c10190e */
[C---:B------:R-:W-:Y:S01]  /*b6fa0*/  IMAD.WIDE R230, R0.reuse, 0x4, R242 ;  /* 0x0000000400e67825 */ /* 0x040fe200078e02f2 */
[----:B---3--:R-:W-:Y:S01]  /*b6fb0*/  IADD3 R3, R211, 0x1f, RZ ;  /* 0x0000001fd3037810 */ /* 0x008fe20007ffe0ff */
[----:B------:R-:W-:Y:S01]  /*b6fc0*/  ULDC UR10, c[0x0][0x228] ;  /* 0x00008a00000a7ab9 */ /* 0x000fe20000000800 */
[----:B------:R-:W-:Y:S04]  /*b6fd0*/  @P2 STG.E desc[UR14][R244.64], R248 ;  /* 0x000000f8f4002986 */ /* 0x000fe8000c10190e */
[----:B------:R3:W-:Y:S04]  /*b6fe0*/  @P3 STG.E desc[UR14][R230.64], R251 ;  /* 0x000000fbe6003986 */ /* 0x0007e8000c10190e */
[----:B-1----:R-:W4:Y:S04]  /*b6ff0*/  LDL.LU R7, [R1+0x45c] ;  /* 0x00045c0001077983 */ /* 0x002f280000300800 */
[----:B---3--:R-:W3:Y:S01]  /*b7000*/  LDL.LU R251, [R1+0x47c] ;  /* 0x00047c0001fb7983 */ /* 0x008ee20000300800 */
[----:B------:R-:W-:Y:S01]  /*b7010*/  ISETP.LT.AND P5, PT, R219, UR12, !P1 ;  /* 0x0000000cdb007c0c */ /* 0x000fe2000cfa1270 */
[C---:B------:R-:W-:Y:S01]  /*b7020*/  IMAD.WIDE R228, R0.reuse, 0x4, R240 ;  /* 0x0000000400e47825 */ /* 0x040fe200078e02f0 */
[----:B------:R-:W-:Y:S01]  /*b7030*/  ISETP.LT.AND P6, PT, R239, UR16, !P1 ;  /* 0x00000010ef007c0c */ /* 0x000fe2000cfc1270 */
[----:B------:R-:W-:Y:S01]  /*b7040*/  ULDC UR12, c[0x0][0x228] ;  /* 0x00008a00000c7ab9 */ /* 0x000fe20000000800 */
[----:B------:R-:W-:Y:S01]  /*b7050*/  ISETP.GE.AND P0, PT, R3, UR4, PT ;  /* 0x0000000403007c0c */ /* 0x000fe2000bf06270 */
[----:B------:R-:W-:Y:S01]  /*b7060*/  ULDC UR4, c[0x0][0x228] ;  /* 0x00008a0000047ab9 */ /* 0x000fe20000000800 */
[----:B------:R1:W-:Y:S01]  /*b7070*/  @P4 STG.E desc[UR14][R228.64], R249 ;  /* 0x000000f9e4004986 */ /* 0x0003e2000c10190e */
[----:B------:R-:W-:Y:S01]  /*b7080*/  ISETP.LT.AND P4, PT, R223, UR4, !P1 ;  /* 0x00000004df007c0c */ /* 0x000fe2000cf81270 */
        /* <DEDUP_REMOVED lines=9> */
[C---:B-1----:R-:W-:Y:S01]  /*b7120*/  IMAD.WIDE R228, R0.reuse, 0x4, R66 ;  /* 0x0000000400e47825 */ /* 0x042fe200078e0242 */
[----:B------:R-:W3:Y:S01]  /*b7130*/  LDL.LU R3, [R1+0x3dc] ;  /* 0x0003dc0001037983 */ /* 0x000ee20000300800 */
[----:B------:R-:W-:Y:S01]  /*b7140*/  IADD3 R2, R0, UR4, RZ ;  /* 0x0000000400027c10 */ /* 0x000fe2000fffe0ff */
[----:B------:R-:W-:Y:S01]  /*b7150*/  ULDC UR4, c[0x0][0x228] ;  /* 0x00008a0000047ab9 */ /* 0x000fe20000000800 */
[----:B------:R-:W-:Y:S01]  /*b7160*/  ISETP.LT.AND P5, PT, R183, UR12, !P0 ;  /* 0x0000000cb7007c0c */ /* 0x000fe2000c7a1270 */
[----:B------:R-:W3:Y:S04]  /*b7170*/  LDL.LU R248, [R1+0x3bc] ;  /* 0x0003bc0001f87983 */ /* 0x000ee80000300800 */
[----:B--2---:R1:W-:Y:S01]  /*b7180*/  @P6 STG.E desc[UR14][R244.64], R6 ;  /* 0x00000006f4006986 */ /* 0x0043e2000c10190e */
[----:B------:R-:W-:Y:S01]  /*b7190*/  ISETP.LT.AND P1, PT, R227, UR10, !P1 ;  /* 0x0000000ae3007c0c */ /* 0x000fe2000cf21270 */
[----:B------:R-:W-:Y:S01]  /*b71a0*/  IMAD.WIDE R246, R2, 0x4, R242 ;  /* 0x0000000402f67825 */ /* 0x000fe200078e02f2 */
[----:B------:R-:W-:Y:S01]  /*b71b0*/  ULDC UR8, c[0x0][0x228] ;  /* 0x00008a0000087ab9 */ /* 0x000fe20000000800 */
[----:B------:R-:W-:-:S02]  /*b71c0*/  ULDC UR12, c[0x0][0x228] ;  /* 0x00008a00000c7ab9 */ /* 0x000fc40000000800 */
[C---:B-1----:R-:W-:Y:S01]  /*b71d0*/  IMAD.WIDE R244, R0.reuse, 0x4, R192 ;  /* 0x0000000400f47825 */ /* 0x042fe200078e02c0 */
[----:B------:R-:W2:Y:S01]  /*b71e0*/  LDL.LU R6, [R1+0x3cc] ;  /* 0x0003cc0001067983 */ /* 0x000ea20000300800 */
[----:B------:R-:W-:Y:S01]  /*b71f0*/  ISETP.LT.AND P6, PT, R199, UR6, !P0 ;  /* 0x00000006c7007c0c */ /* 0x000fe2000c7c1270 */
[----:B------:R-:W-:Y:S01]  /*b7200*/  ULDC UR6, c[0x0][0x228] ;  /* 0x00008a0000067ab9 */ /* 0x000fe20000000800 */
[----:B------:R-:W-:Y:S01]  /*b7210*/  ULDC UR10, c[0x0][0x228] ;  /* 0x00008a00000a7ab9 */ /* 0x000fe20000000800 */
[----:B----4-:R1:W-:Y:S04]  /*b7220*/  @P4 STG.E desc[UR14][R244.64], R7 ;  /* 0x00000007f4004986 */ /* 0x0103e8000c10190e */
[----:B---3--:R3:W-:Y:S04]  /*b7230*/  @P3 STG.E desc[UR14][R228.64], R251 ;  /* 0x000000fbe4003986 */ /* 0x0087e8000c10190e */
[----:B-1----:R-:W4:Y:S01]  /*b7240*/  LDL.LU R7, [R1+0x3ac] ;  /* 0x0003ac0001077983 */ /* 0x002f220000300800 */
[----:B------:R-:W-:-:S03]  /*b7250*/  IMAD.WIDE R244, R0, 0x4, R62 ;  /* 0x0000000400f47825 */ /* 0x000fc600078e023e */
[----:B------:R-:W4:Y:S04]  /*b7260*/  LDL.LU R249, [R1+0x39c] ;  /* 0x00039c0001f97983 */ /* 0x000f280000300800 */
[----:B------:R-:W4:Y:S04]  /*b7270*/  LDL.LU R250, [R1+0x37c] ;  /* 0x00037c0001fa7983 */ /* 0x000f280000300800 */
[----:B------:R-:W2:Y:S04]  /*b7280*/  LDL.LU R0, [R1+0x41c] ;  /* 0x00041c0001007983 */ /* 0x000ea80000300800 */
[----:B---3--:R-:W3:Y:S01]  /*b7290*/  LDL.LU R229, [R1+0x44c] ;  /* 0x00044c0001e57983 */ /* 0x008ee20000300800 */
[----:B------:R-:W-:Y:S01]  /*b72a0*/  ISETP.LT.AND P3, PT, R239, UR6, !P0 ;  /* 0x00000006ef007c0c */ /* 0x000fe2000c761270 */
[----:B------:R-:W-:-:S02]  /*b72b0*/  ULDC UR6, c[0x0][0x228] ;  /* 0x00008a0000067ab9 */ /* 0x000fc40000000800 */
[----:B------:R-:W4:Y:S01]  /*b72c0*/  LDL.LU R251, [R1+0x29c] ;  /* 0x00029c0001fb7983 */ /* 0x000f220000300800 */
[----:B------:R-:W-:Y:S01]  /*b72d0*/  ISETP.LT.AND P4, PT, R223, UR8, !P0 ;  /* 0x00000008df007c0c */ /* 0x000fe2000c781270 */
[----:B------:R-:W-:Y:S02]  /*b72e0*/  ULDC UR8, c[0x0][0x228] ;  /* 0x00008a0000087ab9 */ /* 0x000fe40000000800 */
[----:B---3--:R1:W-:Y:S01]  /*b72f0*/  @P2 STG.E desc[UR14][R230.64], R229 ;  /* 0x000000e5e6002986 */ /* 0x0083e2000c10190e */
[----:B------:R-:W-:Y:S01]  /*b7300*/  ISETP.LT.AND P2, PT, R219, UR4, !P0 ;  /* 0x00000004db007c0c */ /* 0x000fe2000c741270 */
[----:B------:R-:W-:Y:S02]  /*b7310*/  ULDC UR4, c[0x0][0x228] ;  /* 0x00008a0000047ab9 */ /* 0x000fe40000000800 */
[----:B--2---:R2:W-:Y:S04]  /*b7320*/  @P1 STG.E desc[UR14][R244.64], R0 ;  /* 0x00000000f4001986 */ /* 0x0045e8000c10190e */
[----:B------:R3:W-:Y:S01]  /*b7330*/  @P5 STG.E desc[UR14][R246.64], R3 ;  /* 0x00000003f6005986 */ /* 0x0007e2000c10190e */
[----:B-1----:R-:W-:-:S04]  /*b7340*/  IMAD.WIDE R228, R2, 0x4, R240 ;  /* 0x0000000402e47825 */ /* 0x002fc800078e02f0 */
[----:B--2---:R-:W-:-:S04]  /*b7350*/  IMAD.WIDE R244, R2, 0x4, R194 ;  /* 0x0000000402f47825 */ /* 0x004fc800078e02c2 */
[----:B---3--:R-:W-:Y:S01]  /*b7360*/  IMAD.WIDE R246, R2, 0x4, R60 ;  /* 0x0000000402f67825 */ /* 0x008fe200078e023c */
[----:B------:R-:W-:Y:S04]  /*b7370*/  @P6 STG.E desc[UR14][R228.64], R248 ;  /* 0x000000f8e4006986 */ /* 0x000fe8000c10190e */
[----:B------:R1:W-:Y:S04]  /*b7380*/  @P2 STG.E desc[UR14][R246.64], R6 ;  /* 0x00000006f6002986 */ /* 0x0003e8000c10190e */
[----:B----4-:R2:W-:Y:S04]  /*b7390*/  @P3 STG.E desc[UR14][R244.64], R7 ;  /* 0x00000007f4003986 */ /* 0x0105e8000c10190e */
[----:B-1----:R-:W3:Y:S04]  /*b73a0*/  LDL.LU R6, [R1+0xec] ;  /* 0x0000ec0001067983 */ /* 0x002ee80000300800 */
[----:B--2---:R-:W2:Y:S01]  /*b73b0*/  LDL.LU R7, [R1+0x510] ;  /* 0x0005100001077983 */ /* 0x004ea20000300800 */
[----:B------:R-:W-:Y:S01]  /*b73c0*/  VIADD R0, R211, 0x20 ;  /* 0x00000020d3007836 */ /* 0x000fe20000000000 */
[----:B------:R-:W-:-:S02]  /*b73d0*/  ISETP.LT.AND P5, PT, R235, UR10, !P0 ;  /* 0x0000000aeb007c0c */ /* 0x000fc4000c7a1270 */
[----:B------:R-:W-:Y:S01]  /*b73e0*/  ISETP.LT.AND P6, PT, R167, UR4, !P0 ;  /* 0x00000004a7007c0c */ /* 0x000fe2000c7c1270 */
[----:B------:R-:W-:Y:S01]  /*b73f0*/  ULDC UR4, c[0x0][0x22c] ;  /* 0x00008b0000047ab9 */ /* 0x000fe20000000800 */
[----:B------:R-:W-:Y:S01]  /*b7400*/  IMAD.WIDE R230, R2, 0x4, R192 ;  /* 0x0000000402e67825 */ /* 0x000fe200078e02c0 */
[----:B------:R-:W-:Y:S01]  /*b7410*/  ISETP.GE.AND P1, PT, R0, UR4, PT ;  /* 0x0000000400007c0c */ /* 0x000fe2000bf26270 */
[----:B------:R-:W-:Y:S01]  /*b7420*/  ULDC UR4, c[0x0][0x248] ;  /* 0x0000920000047ab9 */ /* 0x000fe20000000800 */
[----:B------:R-:W-:Y:S01]  /*b7430*/  ISETP.LT.AND P2, PT, R227, UR6, !P0 ;  /* 0x00000006e3007c0c */ /* 0x000fe2000c741270 */
[----:B------:R-:W-:Y:S01]  /*b7440*/  IMAD.WIDE R228, R2, 0x4, R66 ;  /* 0x0000000402e47825 */ /* 0x000fe200078e0242 */
[----:B------:R-:W-:-:S03]  /*b7450*/  ISETP.LT.AND P3, PT, R183, UR8, !P1 ;  /* 0x00000008b7007c0c */ /* 0x000fc6000cf61270 */
[C---:B------:R-:W-:Y:S01]  /*b7460*/  IMAD.WIDE R246, R2.reuse, 0x4, R64 ;  /* 0x0000000402f67825 */ /* 0x040fe200078e0240 */
[----:B------:R1:W-:Y:S01]  /*b7470*/  @P4 STG.E desc[UR14][R230.64], R249 ;  /* 0x000000f9e6004986 */ /* 0x0003e2000c10190e */
[----:B------:R-:W-:Y:S01]  /*b7480*/  ULDC UR10, c[0x0][0x228] ;  /* 0x00008a00000a7ab9 */ /* 0x000fe20000000800 */
[----:B------:R-:W-:Y:S01]  /*b7490*/  IADD3 R3, R211, 0x21, RZ ;  /* 0x00000021d3037810 */ /* 0x000fe20007ffe0ff */
[C---:B------:R-:W-:Y:S01]  /*b74a0*/  VIADD R0, R2.reuse, UR4 ;  /* 0x0000000402007c36 */ /* 0x040fe20008000000 */
[----:B------:R-:W-:Y:S01]  /*b74b0*/  @P5 STG.E desc[UR14][R228.64], R250 ;  /* 0x000000fae4005986 */ /* 0x000fe2000c10190e */
[----:B------:R-:W-:Y:S01]  /*b74c0*/  IMAD.WIDE R244, R2, 0x4, R62 ;  /* 0x0000000402f47825 */ /* 0x000fe200078e023e */
[----:B------:R-:W-:Y:S01]  /*b74d0*/  ISETP.LT.AND P4, PT, R199, UR10, !P1 ;  /* 0x0000000ac7007c0c */ /* 0x000fe2000cf81270 */
[----:B------:R-:W-:Y:S01]  /*b74e0*/  ULDC UR4, c[0x0][0x22c] ;  /* 0x00008b0000047ab9 */ /* 0x000fe20000000800 */
[----:B------:R4:W-:Y:S01]  /*b74f0*/  @P6 STG.E desc[UR14][R246.64], R251 ;  /* 0x000000fbf6006986 */ /* 0x0009e2000c10190e */
[----:B------:R-:W-:Y:S01]  /*b7500*/  ULDC UR6, c[0x0][0x228] ;  /* 0x00008a0000067ab9 */ /* 0x000fe20000000800 */
[----:B------:R-:W-:Y:S01]  /*b7510*/  ULDC UR8, c[0x0][0x228] ;  /* 0x00008a0000087ab9 */ /* 0x000fe20000000800 */
[C---:B-1----:R-:W-:Y:S01]  /*b7520*/  IMAD.WIDE R230, R0.reuse, 0x4, R242 ;  /* 0x0000000400e67825 */ /* 0x042fe200078e02f2 */
[----:B------:R-:W-:Y:S01]  /*b7530*/  ISETP.LT.AND P5, PT, R219, UR12, !P1 ;  /* 0x0000000cdb007c0c */ /* 0x000fe2000cfa1270 */
[----:B------:R-:W-:Y:S01]  /*b7540*/  ULDC UR10, c[0x0][0x228] ;  /* 0x00008a00000a7ab9 */ /* 0x000fe20000000800 */
[----:B----4-:R-:W4:Y:S01]  /*b7550*/  LDL.LU R246, [R1+0x4c0] ;  /* 0x0004c00001f67983 */ /* 0x010f220000300800 */
[----:B------:R-:W-:Y:S01]  /*b7560*/  ISETP.LT.AND P6, PT, R239, UR16, !P1 ;  /* 0x00000010ef007c0c */ /* 0x000fe2000cfc1270 */
[C---:B------:R-:W-:Y:S01]  /*b7570*/  IMAD.WIDE R228, R0.reuse, 0x4, R240 ;  /* 0x0000000400e47825 */ /* 0x040fe200078e02f0 */
[----:B------:R-:W-:Y:S01]  /*b7580*/  ISETP.GE.AND P0, PT, R3, UR4, PT ;  /* 0x0000000403007c0c */ /* 0x000fe2000bf06270 */
[----:B------:R-:W4:Y:S01]  /*b7590*/  LDL.LU R247, [R1+0x4b0] ;  /* 0x0004b00001f77983 */ /* 0x000f220000300800 */
[----:B------:R-:W-:Y:S01]  /*b75a0*/  ULDC UR4, c[0x0][0x228] ;  /* 0x00008a0000047ab9 */ /* 0x000fe20000000800 */
[----:B------:R-:W-:Y:S01]  /*b75b0*/  ULDC UR12, c[0x0][0x228] ;  /* 0x00008a00000c7ab9 */ /* 0x000fe20000000800 */
[----:B------:R-:W-:Y:S01]  /*b75c0*/  ULDC UR16, c[0x0][0x228] ;  /* 0x00008a0000107ab9 */ /* 0x000fe20000000800 */
[----:B------:R-:W4:Y:S04]  /*b75d0*/  LDL.LU R248, [R1+0x4a0] ;  /* 0x0004a00001f87983 */ /* 0x000f280000300800 */
[----:B------:R-:W4:Y:S04]  /*b75e0*/  LDL.LU R249, [R1+0x490] ;  /* 0x0004900001f97983 */ /* 0x000f280000300800 */
[----:B------:R-:W4:Y:S04]  /*b75f0*/  LDL.LU R250, [R1+0x480] ;  /* 0x0004800001fa7983 */ /* 0x000f280000300800 */
[----:B------:R-:W4:Y:S04]  /*b7600*/  LDL.LU R251, [R1+0x380] ;  /* 0x0003800001fb7983 */ /* 0x000f280000300800 */
[----:B---3--:R1:W-:Y:S04]  /*b7610*/  @P2 STG.E desc[UR14][R244.64], R6 ;  /* 0x00000006f4002986 */ /* 0x0083e8000c10190e */
[----:B--2---:R2:W-:Y:S04]  /*b7620*/  @P3 STG.E desc[UR14][R230.64], R7 ;  /* 0x00000007e6003986 */ /* 0x0045e8000c10190e */
[----:B-1----:R-:W3:Y:S04]  /*b7630*/  LDL.LU R6, [R1+0x3fd0] ;  /* 0x003fd00001067983 */ /* 0x002ee80000300800 */
[----:B--2---:R-:W2:Y:S04]  /*b7640*/  LDL.LU R7, [R1+0x3fcc] ;  /* 0x003fcc0001077983 */ /* 0x004ea80000300800 */
[----:B------:R-:W4:Y:S01]  /*b7650*/  LDL.LU R231, [R1+0x500] ;  /* 0x0005000001e77983 */ /* 0x000f220000300800 */
[C---:B------:R-:W-:Y:S01]  /*b7660*/  IMAD.WIDE R2, R0.reuse, 0x4, R60 ;  /* 0x0000000400027825 */ /* 0x040fe200078e023c */
[----:B------:R-:W-:Y:S01]  /*b7670*/  ISETP.LT.AND P3, PT, R235, UR6, !P1 ;  /* 0x00000006eb007c0c */ /* 0x000fe2000cf61270 */
[----:B------:R-:W-:Y:S01]  /*b7680*/  ULDC UR6, c[0x0][0x228] ;  /* 0x00008a0000067ab9 */ /* 0x000fe20000000800 */
[----:B------:R-:W-:Y:S01]  /*b7690*/  ISETP.LT.AND P2, PT, R167, UR8, !P1 ;  /* 0x00000008a7007c0c */ /* 0x000fe2000cf41270 */
[----:B------:R-:W-:Y:S01]  /*b76a0*/  IMAD.WIDE R244, R0, 0x4, R194 ;  /* 0x0000000400f47825 */ /* 0x000fe200078e02c2 */
[----:B------:R-:W-:Y:S01]  /*b76b0*/  ULDC UR8, c[0x0][0x228] ;  /* 0x00008a0000087ab9 */ /* 0x000fe20000000800 */
[----:B----4-:R1:W-:Y:S01]  /*b76c0*/  @P4 STG.E desc[UR14][R228.64], R231 ;  /* 0x000000e7e4004986 */ /* 0x0103e2000c10190e */
[----:B------:R-:W-:Y:S01]  /*b76d0*/  ISETP.LT.AND P4, PT, R223, UR4, !P1 ;  /* 0x00000004df007c0c */ /* 0x000fe2000cf81270 */
[----:B------:R-:W-:-:S02]  /*b76e0*/  ULDC UR4, c[0x0][0x248] ;  /* 0x0000920000047ab9 */ /* 0x000fc40000000800 */
[----:B------:R-:W-:Y:S01]  /*b76f0*/  @P5 STG.E desc[UR14][R2.64], R246 ;  /* 0x000000f602005986 */ /* 0x000fe2000c10190e */
[----:B------:R-:W-:Y:S01]  /*b7700*/  ISETP.LT.AND P1, PT, R227, UR10, !P1 ;  /* 0x0000000ae3007c0c */ /* 0x000fe2000cf21270 */
[----:B------:R-:W-:Y:S02]  /*b7710*/  ULDC UR10, c[0x0][0x228] ;  /* 0x00008a00000a7ab9 */ /* 0x000fe40000000800 */
[----:B------:R4:W-:Y:S01]  /*b7720*/  @P6 STG.E desc[UR14][R244.64], R247 ;  /* 0x000000f7f4006986 */ /* 0x0009e2000c10190e */
[----:B------:R-:W-:Y:S01]  /*b7730*/  ISETP.LT.AND P5, PT, R183, UR12, !P0 ;  /* 0x0000000cb7007c0c */ /* 0x000fe2000c7a1270 */
[----:B------:R-:W-:Y:S01]  /*b7740*/  ULDC UR12, c[0x0][0x228] ;  /* 0x00008a00000c7ab9 */ /* 0x000fe20000000800 */
[C---:B-1----:R-:W-:Y:S01]  /*b7750*/  IMAD.WIDE R230, R0.reuse, 0x4, R66 ;  /* 0x0000000400e67825 */ /* 0x042fe200078e0242 */
[----:B------:R-:W-:Y:S01]  /*b7760*/  ISETP.LT.AND P6, PT, R199, UR6, !P0 ;  /* 0x00000006c7007c0c */ /* 0x000fe2000c7c1270 */
[----:B------:R-:W-:Y:S02]  /*b7770*/  ULDC UR6, c[0x0][0x228] ;  /* 0x00008a0000067ab9 */ /* 0x000fe40000000800 */
[----:B------:R-:W-:-:S04]  /*b7780*/  IMAD.WIDE R228, R0, 0x4, R64 ;  /* 0x0000000400e47825 */ /* 0x000fc800078e0240 */
[C---:B----4-:R-:W-:Y:S01]  /*b7790*/  IMAD.WIDE R244, R0.reuse, 0x4, R192 ;  /* 0x0000000400f47825 */ /* 0x050fe200078e02c0 */
[----:B------:R-:W-:Y:S01]  /*b77a0*/  IADD3 R2, R0, UR4, RZ ;  /* 0x0000000400027c10 */ /* 0x000fe2000fffe0ff */
[----:B------:R-:W-:-:S03]  /*b77b0*/  ULDC UR4, c[0x0][0x228] ;  /* 0x00008a0000047ab9 */ /* 0x000fc60000000800 */
[----:B------:R1:W-:Y:S04]  /*b77c0*/  @P4 STG.E desc[UR14][R244.64], R248 ;  /* 0x000000f8f4004986 */ /* 0x0003e8000c10190e */
[----:B------:R4:W-:Y:S01]  /*b77d0*/  @P3 STG.E desc[UR14][R230.64], R249 ;  /* 0x000000f9e6003986 */ /* 0x0009e2000c10190e */
[----:B------:R-:W-:Y:S01]  /*b77e0*/  ISETP.LT.AND P3, PT, R239, UR6, !P0 ;  /* 0x00000006ef007c0c */ /* 0x000fe2000c761270 */
[----:B------:R-:W-:-:S04]  /*b77f0*/  IMAD.WIDE R246, R2, 0x4, R242 ;  /* 0x0000000402f67825 */ /* 0x000fc800078e02f2 */
[----:B-1----:R-:W-:Y:S01]  /*b7800*/  IMAD.WIDE R244, R0, 0x4, R62 ;  /* 0x0000000400f47825 */ /* 0x002fe200078e023e */
[----:B------:R1:W-:Y:S01]  /*b7810*/  @P2 STG.E desc[UR14][R228.64], R250 ;  /* 0x000000fae4002986 */ /* 0x0003e2000c10190e */
[----:B------:R-:W-:Y:S01]  /*b7820*/  ISETP.LT.AND P2, PT, R219, UR4, !P0 ;  /* 0x00000004db007c0c */ /* 0x000fe2000c741270 */
[----:B------:R-:W-:Y:S02]  /*b7830*/  ULDC UR4, c[0x0][0x228] ;  /* 0x00008a0000047ab9 */ /* 0x000fe40000000800 */
[----:B------:R-:W3:Y:S01]  /*b7840*/  LDL.LU R248, [R1+0x4a4] ;  /* 0x0004a40001f87983 */ /* 0x000ee20000300800 */
[----:B------:R-:W-:Y:S01]  /*b7850*/  ISETP.LT.AND P4, PT, R223, UR8, !P0 ;  /* 0x00000008df007c0c */ /* 0x000fe2000c781270 */
[----:B------:R-:W-:Y:S01]  /*b7860*/  VIADD R0, R211, 0x22 ;  /* 0x00000022d3007836 */ /* 0x000fe20000000000 */
[----:B------:R-:W-:Y:S01]  /*b7870*/  ULDC UR6, c[0x0][0x228] ;  /* 0x00008a0000067ab9 */ /* 0x000fe20000000800 */
[----:B------:R-:W-:Y:S01]  /*b7880*/  @P1 STG.E desc[UR14][R244.64], R251 ;  /* 0x000000fbf4001986 */ /* 0x000fe2000c10190e */
[----:B----4-:R-:W-:Y:S01]  /*b7890*/  IMAD.WIDE R230, R2, 0x4, R192 ;  /* 0x0000000402e67825 */ /* 0x010fe200078e02c0 */
[----:B------:R-:W-:-:S03]  /*b78a0*/  ULDC UR8, c[0x0][0x228] ;  /* 0x00008a0000087ab9 */ /* 0x000fc60000000800 */
[C---:B-1----:R-:W-:Y:S01]  /*b78b0*/  IMAD.WIDE R228, R2.reuse, 0x4, R240 ;  /* 0x0000000402e47825 */ /* 0x042fe200078e02f0 */
[----:B------:R1:W-:Y:S04]  /*b78c0*/  @P5 STG.E desc[UR14][R246.64], R4 ;  /* 0x00000004f6005986 */ /* 0x0003e8000c10190e */
[----:B------:R4:W-:Y:S04]  /*b78d0*/  @P6 STG.E desc[UR14][R228.64], R8 ;  /* 0x00000008e4006986 */ /* 0x0009e8000c10190e */
[----:B------:R-:W2:Y:S01]  /*b78e0*/  LDL.LU R249, [R1+0x494] ;  /* 0x0004940001f97983 */ /* 0x000ea20000300800 */
[----:B-1----:R-:W-:-:S03]  /*b78f0*/  IMAD.WIDE R246, R2, 0x4, R60 ;  /* 0x0000000402f67825 */ /* 0x002fc600078e023c */
[----:B------:R-:W2:Y:S01]  /*b7900*/  LDL.LU R250, [R1+0x484] ;  /* 0x0004840001fa7983 */ /* 0x000ea20000300800 */
[----:B----4-:R-:W-:-:S03]  /*b7910*/  IMAD.WIDE R228, R2, 0x4, R194 ;  /* 0x0000000402e47825 */ /* 0x010fc600078e02c2 */
[----:B------:R-:W4:Y:S04]  /*b7920*/  LDL.LU R251, [R1+0x384] ;  /* 0x0003840001fb7983 */ /* 0x000f280000300800 */
[----:B------:R-:W3:Y:S04]  /*b7930*/  LDL.LU R4, [R1+0x4b4] ;  /* 0x0004b40001047983 */ /* 0x000ee80000300800 */
[----:B------:R-:W2:Y:S04]  /*b7940*/  LDL.LU R8, [R1+0x4c4] ;  /* 0x0004c40001087983 */ /* 0x000ea80000300800 */
[----:B------:R1:W-:Y:S04]  /*b7950*/  @P2 STG.E desc[UR14][R246.64], R12 ;  /* 0x0000000cf6002986 */ /* 0x0003e8000c10190e */
[----:B------:R1:W-:Y:S04]  /*b7960*/  @P3 STG.E desc[UR14][R228.64], R16 ;  /* 0x00000010e4003986 */ /* 0x0003e8000c10190e */
[----:B-1----:R-:W4:Y:S04]  /*b7970*/  LDL.LU R12, [R1+0x504] ;  /* 0x00050400010c7983 */ /* 0x002f280000300800 */
[----:B------:R-:W3:Y:S01]  /*b7980*/  LDL.LU R16, [R1+0x514] ;  /* 0x0005140001107983 */ /* 0x000ee20000300800 */
[----:B------:R-:W-:Y:S01]  /*b7990*/  ISETP.LT.AND P5, PT, R235, UR10, !P0 ;  /* 0x0000000aeb007c0c */ /* 0x000fe2000c7a1270 */
[----:B------:R-:W-:Y:S01]  /*b79a0*/  ULDC UR10, c[0x0][0x228] ;  /* 0x00008a00000a7ab9 */ /* 0x000fe20000000800 */
[----:B------:R-:W-:Y:S01]  /*b79b0*/  ISETP.LT.AND P6, PT, R167, UR4, !P0 ;  /* 0x00000004a7007c0c */ /* 0x000fe2000c7c1270 */
[----:B------:R-:W-:-:S02]  /*b79c0*/  ULDC UR4, c[0x0][0x22c] ;  /* 0x00008b0000047ab9 */ /* 0x000fc40000000800 */
[----:B------:R-:W-:Y:S01]  /*b79d0*/  ISETP.GE.AND P1, PT, R0, UR4, PT ;  /* 0x0000000400007c0c */ /* 0x000fe2000bf26270 */
[----:B------:R1:W-:Y:S01]  /*b79e0*/  @P4 STG.E desc[UR14][R230.64], R20 ;  /* 0x00000014e6004986 */ /* 0x0003e2000c10190e */
[----:B------:R-:W-:Y:S01]  /*b79f0*/  ISETP.LT.AND P2, PT, R227, UR6, !P0 ;  /* 0x00000006e3007c0c */ /* 0x000fe2000c741270 */
[C---:B------:R-:W-:Y:S01]  /*b7a00*/  IMAD.WIDE R244, R2.reuse, 0x4, R66 ;  /* 0x0000000402f47825 */ /* 0x040fe200078e0242 */
[----:B------:R-:W-:Y:S01]  /*b7a10*/  ISETP.LT.AND P3, PT, R183, UR8, !P1 ;  /* 0x00000008b7007c0c */ /* 0x000fe2000cf61270 */
[----:B------:R-:W-:Y:S01]  /*b7a20*/  ULDC UR4, c[0x0][0x248] ;  /* 0x0000920000047ab9 */ /* 0x000fe20000000800 */
[----:B------:R-:W-:Y:S01]  /*b7a30*/  ISETP.LT.AND P4, PT, R199, UR10, !P1 ;  /* 0x0000000ac7007c0c */ /* 0x000fe2000cf81270 */
[C---:B------:R-:W-:Y:S01]  /*b7a40*/  VIADD R0, R2.reuse, UR4 ;  /* 0x0000000402007c36 */ /* 0x040fe20008000000 */
[----:B------:R1:W-:Y:S01]  /*b7a50*/  @P5 STG.E desc[UR14][R244.64], R24 ;  /* 0x00000018f4005986 */ /* 0x0003e2000c10190e */
[----:B------:R-:W-:Y:S01]  /*b7a60*/  IMAD.WIDE R246, R2, 0x4, R64 ;  /* 0x0000000402f67825 */ /* 0x000fe200078e0240 */
[----:B------:R-:W-:Y:S01]  /*b7a70*/  IADD3 R3, R211, 0x23, RZ ;  /* 0x00000023d3037810 */ /* 0x000fe20007ffe0ff */
[----:B------:R-:W-:Y:S01]  /*b7a80*/  ULDC UR4, c[0x0][0x22c] ;  /* 0x00008b0000047ab9 */ /* 0x000fe20000000800 */
[----:B------:R-:W-:Y:S01]  /*b7a90*/  ULDC UR6, c[0x0][0x228] ;  /* 0x00008a0000067ab9 */ /* 0x000fe20000000800 */
[C---:B-1----:R-:W-:Y:S01]  /*b7aa0*/  IMAD.WIDE R230, R0.reuse, 0x4, R242 ;  /* 0x0000000400e67825 */ /* 0x042fe200078e02f2 */
[----:B------:R-:W-:Y:S01]  /*b7ab0*/  ISETP.LT.AND P5, PT, R219, UR12, !P1 ;  /* 0x0000000cdb007c0c */ /* 0x000fe2000cfa1270 */
[----:B------:R1:W-:Y:S01]  /*b7ac0*/  @P6 STG.E desc[UR14][R246.64], R76 ;  /* 0x0000004cf6006986 */ /* 0x0003e2000c10190e */
[----:B------:R-:W-:Y:S01]  /*b7ad0*/  ULDC UR8, c[0x0][0x228] ;  /* 0x00008a0000087ab9 */ /* 0x000fe20000000800 */
[----:B------:R-:W-:Y:S01]  /*b7ae0*/  IMAD.WIDE R228, R0, 0x4, R240 ;  /* 0x0000000400e47825 */ /* 0x000fe200078e02f0 */
[----:B------:R-:W-:-:S03]  /*b7af0*/  ULDC UR10, c[0x0][0x228] ;  /* 0x00008a00000a7ab9 */ /* 0x000fc60000000800 */
[----:B------:R-:W-:Y:S01]  /*b7b00*/  IMAD.WIDE R244, R2, 0x4, R62 ;  /* 0x0000000402f47825 */ /* 0x000fe200078e023e */
[----:B------:R-:W-:Y:S01]  /*b7b10*/  ISETP.GE.AND P0, PT, R3, UR4, PT ;  /* 0x0000000403007c0c */ /* 0x000fe2000bf06270 */
[----:B------:R-:W-:Y:S01]  /*b7b20*/  ULDC UR4, c[0x0][0x228] ;  /* 0x00008a0000047ab9 */ /* 0x000fe20000000800 */
[----:B------:R-:W-:Y:S01]  /*b7b30*/  ISETP.LT.AND P6, PT, R239, UR16, !P1 ;  /* 0x00000010ef007c0c */ /* 0x000fe2000cfc1270 */
[----:B------:R-:W-:Y:S01]  /*b7b40*/  ULDC UR12, c[0x0][0x228] ;  /* 0x00008a00000c7ab9 */ /* 0x000fe20000000800 */
[----:B------:R1:W-:Y:S01]  /*b7b50*/  @P2 STG.E desc[UR14][R244.64], R72 ;  /* 0x00000048f4002986 */ /* 0x0003e2000c10190e */
[----:B------:R-:W-:-:S03]  /*b7b60*/  ISETP.LT.AND P2, PT, R167, UR8, !P1 ;  /* 0x00000008a7007c0c */ /* 0x000fc6000cf41270 */
[----:B-1----:R-:W2:Y:S01]  /*b7b70*/  LDL.LU R247, [R1+0x518] ;  /* 0x0005180001f77983 */ /* 0x002ea20000300800 */
[C---:B------:R-:W-:Y:S01]  /*b7b80*/  IMAD.WIDE R2, R0.reuse, 0x4, R60 ;  /* 0x0000000400027825 */ /* 0x040fe200078e023c */
[----:B------:R-:W-:Y:S01]  /*b7b90*/  ULDC UR8, c[0x0][0x228] ;  /* 0x00008a0000087ab9 */ /* 0x000fe20000000800 */
[----:B------:R-:W-:Y:S01]  /*b7ba0*/  ULDC UR16, c[0x0][0x228] ;  /* 0x00008a0000107ab9 */ /* 0x000fe20000000800 */
[----:B------:R-:W2:Y:S01]  /*b7bb0*/  LDL.LU R24, [R1+0x508] ;  /* 0x0005080001187983 */ /* 0x000ea20000300800 */
[----:B------:R-:W-:-:S03]  /*b7bc0*/  IMAD.WIDE R244, R0, 0x4, R194 ;  /* 0x0000000400f47825 */ /* 0x000fc600078e02c2 */
[----:B------:R-:W2:Y:S04]  /*b7bd0*/  LDL.LU R20, [R1+0x4c8] ;  /* 0x0004c80001147983 */ /* 0x000ea80000300800 */
[----:B---3--:R1:W-:Y:S01]  /*b7be0*/  @P3 STG.E desc[UR14][R230.64], R16 ;  /* 0x00000010e6003986 */ /* 0x0083e2000c10190e */
[----:B------:R-:W-:Y:S01]  /*b7bf0*/  ISETP.LT.AND P3, PT, R235, UR6, !P1 ;  /* 0x00000006eb007c0c */ /* 0x000fe2000cf61270 */
[----:B------:R-:W-:Y:S02]  /*b7c00*/  ULDC UR6, c[0x0][0x228] ;  /* 0x00008a0000067ab9 */ /* 0x000fe40000000800 */
[----:B----4-:R3:W-:Y:S01]  /*b7c10*/  @P4 STG.E desc[UR14][R228.64], R12 ;  /* 0x0000000ce4004986 */ /* 0x0107e2000c10190e */
[----:B------:R-:W-:Y:S01]  /*b7c20*/  ISETP.LT.AND P4, PT, R223, UR4, !P1 ;  /* 0x00000004df007c0c */ /* 0x000fe2000cf81270 */
[----:B------:R-:W-:Y:S01]  /*b7c30*/  ULDC UR4, c[0x0][0x248] ;  /* 0x0000920000047ab9 */ /* 0x000fe20000000800 */
[----:B------:R-:W-:Y:S01]  /*b7c40*/  ISETP.LT.AND P1, PT, R227, UR10, !P1 ;  /* 0x0000000ae3007c0c */ /* 0x000fe2000cf21270 */
[----:B--2---:R2:W-:Y:S01]  /*b7c50*/  @P5 STG.E desc[UR14][R2.64], R8 ;  /* 0x0000000802005986 */ /* 0x0045e2000c10190e */
[----:B------:R-:W-:Y:S01]  /*b7c60*/  ULDC UR10, c[0x0][0x228] ;  /* 0x00008a00000a7ab9 */ /* 0x000fe20000000800 */
[----:B-1----:R-:W-:-:S02]  /*b7c70*/  IMAD.WIDE R230, R0, 0x4, R192 ;  /* 0x0000000400e67825 */ /* 0x002fc400078e02c0 */
[----:B------:R-:W4:Y:S02]  /*b7c80*/  LDL.LU R16, [R1+0x4b8] ;  /* 0x0004b80001107983 */ /* 0x000f240000300800 */
[C---:B---3--:R-:W-:Y:S02]  /*b7c90*/  IMAD.WIDE R228, R0.reuse, 0x4, R64 ;  /* 0x0000000400e47825 */ /* 0x048fe400078e0240 */
[----:B------:R-:W-:Y:S02]  /*b7ca0*/  @P6 STG.E desc[UR14][R244.64], R4 ;  /* 0x00000004f4006986 */ /* 0x000fe4000c10190e */
[C---:B--2---:R-:W-:Y:S02]  /*b7cb0*/  IMAD.WIDE R2, R0.reuse, 0x4, R66 ;  /* 0x0000000400027825 */ /* 0x044fe400078e0242 */
[----:B------:R1:W-:Y:S04]  /*b7cc0*/  @P4 STG.E desc[UR14][R230.64], R248 ;  /* 0x000000f8e6004986 */ /* 0x0003e8000c10190e */
[----:B------:R2:W-:Y:S04]  /*b7cd0*/  @P3 STG.E desc[UR14][R2.64], R249 ;  /* 0x000000f902003986 */ /* 0x0005e8000c10190e */
[----:B------:R3:W-:Y:S04]  /*b7ce0*/  @P2 STG.E desc[UR14][R228.64], R250 ;  /* 0x000000fae4002986 */ /* 0x0007e8000c10190e */
[----:B-1----:R-:W4:Y:S01]  /*b7cf0*/  LDL.LU R248, [R1+0x4a8] ;  /* 0x0004a80001f87983 */ /* 0x002f220000300800 */
[----:B------:R-:W-:-:S03]  /*b7d00*/  IMAD.WIDE R230, R0, 0x4, R62 ;  /* 0x0000000400e67825 */ /* 0x000fc600078e023e */
[----:B--2---:R-:W2:Y:S04]  /*b7d10*/  LDL.LU R249, [R1+0x498] ;  /* 0x0004980001f97983 */ /* 0x004ea80000300800 */
[----:B---3--:R-:W3:Y:S04]  /*b7d20*/  LDL.LU R250, [R1+0x488] ;  /* 0x0004880001fa7983 */ /* 0x008ee80000300800 */
[----:B------:R1:W-:Y:S04]  /*b7d30*/  @P1 STG.E desc[UR14][R230.64], R251 ;  /* 0x000000fbe6001986 */ /* 0x0003e8000c10190e */
[----:B-1----:R-:W3:Y:S01]  /*b7d40*/  LDL.LU R251, [R1+0x388] ;  /* 0x0003880001fb7983 */ /* 0x002ee20000300800 */
[----:B------:R-:W-:Y:S01]  /*b7d50*/  ISETP.LT.AND P5, PT, R183, UR12, !P0 ;  /* 0x0000000cb7007c0c */ /* 0x000fe2000c7a1270 */
[----:B------:R-:W-:Y:S01]  /*b7d60*/  ULDC UR12, c[0x0][0x228] ;  /* 0x00008a00000c7ab9 */ /* 0x000fe20000000800 */
[----:B------:R-:W-:Y:S01]  /*b7d70*/  ISETP.LT.AND P6, PT, R199, UR6, !P0 ;  /* 0x00000006c7007c0c */ /* 0x000fe2000c7c1270 */
[----:B------:R-:W-:Y:S01]  /*b7d80*/  ULDC UR6, c[0x0][0x228] ;  /* 0x00008a0000067ab9 */ /* 0x000fe20000000800 */
[----:B------:R-:W-:Y:S01]  /*b7d90*/  IADD3 R4, R0, UR4, RZ ;  /* 0x0000000400047c10 */ /* 0x000fe2000fffe0ff */
[----:B------:R-:W-:Y:S01]  /*b7da0*/  ULDC UR4, c[0x0][0x228] ;  /* 0x00008a0000047ab9 */ /* 0x000fe20000000800 */
[----:B------:R-:W-:-:S02]  /*b7db0*/  ISETP.LT.AND P3, PT, R239, UR6, !P0 ;  /* 0x00000006ef007c0c */ /* 0x000fc4000c761270 */
[----:B------:R-:W-:Y:S01]  /*b7dc0*/  ISETP.LT.AND P4, PT, R223, UR8, !P0 ;  /* 0x00000008df007c0c */ /* 0x000fe2000c781270 */
[C---:B------:R-:W-:Y:S01]  /*b7dd0*/  IMAD.WIDE R244, R4.reuse, 0x4, R242 ;  /* 0x0000000404f47825 */ /* 0x040fe200078e02f2 */
[----:B------:R-:W-:Y:S01]  /*b7de0*/  ISETP.LT.AND P2, PT, R219, UR4, !P0 ;  /* 0x00000004db007c0c */ /* 0x000fe2000c741270 */
[----:B------:R-:W-:Y:S01]  /*b7df0*/  ULDC UR4, c[0x0][0x228] ;  /* 0x00008a0000047ab9 */ /* 0x000fe20000000800 */
[----:B------:R-:W-:Y:S01]  /*b7e00*/  ULDC UR6, c[0x0][0x228] ;  /* 0x00008a0000067ab9 */ /* 0x000fe20000000800 */
[C---:B------:R-:W-:Y:S01]  /*b7e10*/  IMAD.WIDE R2, R4.reuse, 0x4, R240 ;  /* 0x0000000404027825 */ /* 0x040fe200078e02f0 */
[----:B------:R-:W-:Y:S01]  /*b7e20*/  @P5 STG.E desc[UR14][R244.64], R5 ;  /* 0x00000005f4005986 */ /* 0x000fe2000c10190e */
[----:B------:R-:W-:Y:S01]  /*b7e30*/  ISETP.LT.AND P5, PT, R235, UR10, !P0 ;  /* 0x0000000aeb007c0c */ /* 0x000fe2000c7a1270 */
[----:B------:R-:W-:Y:S01]  /*b7e40*/  ULDC UR8, c[0x0][0x228] ;  /* 0x00008a0000087ab9 */ /* 0x000fe20000000800 */
[----:B------:R-:W-:Y:S01]  /*b7e50*/  VIADD R0, R211, 0x24 ;  /* 0x00000024d3007836 */ /* 0x000fe20000000000 */
[----:B------:R1:W-:Y:S01]  /*b7e60*/  @P6 STG.E desc[UR14][R2.64], R9 ;  /* 0x0000000902006986 */ /* 0x0003e2000c10190e */
[----:B------:R-:W-:Y:S01]  /*b7e70*/  ISETP.LT.AND P6, PT, R167, UR4, !P0 ;  /* 0x00000004a7007c0c */ /* 0x000fe2000c7c1270 */
[----:B------:R-:W-:Y:S01]  /*b7e80*/  ULDC UR4, c[0x0][0x22c] ;  /* 0x00008b0000047ab9 */ /* 0x000fe20000000800 */
[----:B------:R-:W-:Y:S01]  /*b7e90*/  IMAD.WIDE R228, R4, 0x4, R192 ;  /* 0x0000000404e47825 */ /* 0x000fe200078e02c0 */
[----:B------:R-:W-:Y:S01]  /*b7ea0*/  ISETP.GE.AND P1, PT, R0, UR4, PT ;  /* 0x0000000400007c0c */ /* 0x000fe2000bf26270 */
[----:B------:R-:W-:Y:S01]  /*b7eb0*/  ULDC UR10, c[0x0][0x228] ;  /* 0x00008a00000a7ab9 */ /* 0x000fe20000000800 */
[----:B------:R-:W-:Y:S01]  /*b7ec0*/  ULDC UR4, c[0x0][0x248] ;  /* 0x0000920000047ab9 */ /* 0x000fe20000000800 */
[----:B------:R-:W3:Y:S01]  /*b7ed0*/  LDL.LU R246, [R1+0x51c] ;  /* 0x00051c0001f67983 */ /* 0x000ee20000300800 */
[----:B-1----:R-:W-:-:S04]  /*b7ee0*/  IMAD.WIDE R2, R4, 0x4, R60 ;  /* 0x0000000404027825 */ /* 0x002fc800078e023c */
[C---:B------:R-:W-:Y:S01]  /*b7ef0*/  IMAD.WIDE R8, R4.reuse, 0x4, R194 ;  /* 0x0000000404087825 */ /* 0x040fe200078e02c2 */
[----:B------:R1:W-:Y:S01]  /*b7f00*/  @P2 STG.E desc[UR14][R2.64], R13 ;  /* 0x0000000d02002986 */ /* 0x0003e2000c10190e */
[----:B------:R-:W-:Y:S01]  /*b7f10*/  ISETP.LT.AND P2, PT, R227, UR6, !P0 ;  /* 0x00000006e3007c0c */ /* 0x000fe2000c741270 */
[----:B------:R-:W-:Y:S02]  /*b7f20*/  ULDC UR6, c[0x0][0x228] ;  /* 0x00008a0000067ab9 */ /* 0x000fe40000000800 */
[----:B------:R1:W-:Y:S01]  /*b7f30*/  @P3 STG.E desc[UR14][R8.64], R17 ;  /* 0x0000001108003986 */ /* 0x0003e2000c10190e */
[----:B------:R-:W-:Y:S01]  /*b7f40*/  ISETP.LT.AND P3, PT, R183, UR8, !P1 ;  /* 0x00000008b7007c0c */ /* 0x000fe2000cf61270 */
[C---:B------:R-:W-:Y:S01]  /*b7f50*/  IMAD.WIDE R230, R4.reuse, 0x4, R66 ;  /* 0x0000000404e67825 */ /* 0x040fe200078e0242 */
[----:B------:R-:W-:Y:S01]  /*b7f60*/  ULDC UR8, c[0x0][0x228] ;  /* 0x00008a0000087ab9 */ /* 0x000fe20000000800 */
[----:B------:R-:W-:Y:S01]  /*b7f70*/  @P4 STG.E desc[UR14][R228.64], R21 ;  /* 0x00000015e4004986 */ /* 0x000fe2000c10190e */
[----:B------:R-:W-:Y:S01]  /*b7f80*/  ISETP.LT.AND P4, PT, R199, UR10, !P1 ;  /* 0x0000000ac7007c0c */ /* 0x000fe2000cf81270 */
[C---:B------:R-:W-:Y:S01]  /*b7f90*/  VIADD R0, R4.reuse, UR4 ;  /* 0x0000000404007c36 */ /* 0x040fe20008000000 */
[----:B------:R-:W-:Y:S01]  /*b7fa0*/  ULDC UR4, c[0x0][0x22c] ;  /* 0x00008b0000047ab9 */ /* 0x000fe20000000800 */
[----:B-1----:R-:W-:Y:S01]  /*b7fb0*/  IMAD.WIDE R2, R4, 0x4, R64 ;  /* 0x0000000404027825 */ /* 0x002fe200078e0240 */
[----:B------:R-:W-:Y:S01]  /*b7fc0*/  @P5 STG.E desc[UR14][R230.64], R25 ;  /* 0x00000019e6005986 */ /* 0x000fe2000c10190e */
[----:B------:R-:W-:-:S03]  /*b7fd0*/  IADD3 R8, R211, 0x25, RZ ;  /* 0x00000025d3087810 */ /* 0x000fc60007ffe0ff */
[----:B------:R1:W-:Y:S01]  /*b7fe0*/  @P6 STG.E desc[UR14][R2.64], R77 ;  /* 0x0000004d02006986 */ /* 0x0003e2000c10190e */
[----:B------:R-:W-:Y:S01]  /*b7ff0*/  IMAD.WIDE R4, R4, 0x4, R62 ;  /* 0x0000000404047825 */ /* 0x000fe200078e023e */
[----:B------:R-:W-:Y:S01]  /*b8000*/  ISETP.LT.AND P5, PT, R219, UR12, !P1 ;  /* 0x0000000cdb007c0c */ /* 0x000fe2000cfa1270 */
[----:B------:R-:W-:Y:S01]  /*b8010*/  ULDC UR10, c[0x0][0x228] ;  /* 0x00008a00000a7ab9 */ /* 0x000fe20000000800 */
[----:B------:R-:W-:Y:S01]  /*b8020*/  ISETP.GE.AND P0, PT, R8, UR4, PT ;  /* 0x0000000408007c0c */ /* 0x000fe2000bf06270 */
[C---:B------:R-:W-:Y:S01]  /*b8030*/  IMAD.WIDE R8, R0.reuse, 0x4, R240 ;  /* 0x0000000400087825 */ /* 0x040fe200078e02f0 */
[----:B------:R-:W-:Y:S01]  /*b8040*/  ISETP.LT.AND P6, PT, R239, UR16, !P1 ;  /* 0x00000010ef007c0c */ /* 0x000fe2000cfc1270 */
[----:B------:R1:W-:Y:S01]  /*b8050*/  @P2 STG.E desc[UR14][R4.64], R73 ;  /* 0x0000004904002986 */ /* 0x0003e2000c10190e */
[----:B------:R-:W-:Y:S01]  /*b8060*/  ULDC UR4, c[0x0][0x228] ;  /* 0x00008a0000047ab9 */ /* 0x000fe20000000800 */
[C---:B-1----:R-:W-:Y:S01]  /*b8070*/  IMAD.WIDE R2, R0.reuse, 0x4, R242 ;  /* 0x0000000400027825 */ /* 0x042fe200078e02f2 */
[----:B------:R-:W-:Y:S01]  /*b8080*/  ISETP.LT.AND P2, PT, R167, UR8, !P1 ;  /* 0x00000008a7007c0c */ /* 0x000fe2000cf41270 */
[----:B------:R-:W-:Y:S01]  /*b8090*/  ULDC UR12, c[0x0][0x228] ;  /* 0x00008a00000c7ab9 */ /* 0x000fe20000000800 */
[----:B------:R-:W-:Y:S01]  /*b80a0*/  ULDC UR8, c[0x0][0x228] ;  /* 0x00008a0000087ab9 */ /* 0x000fe20000000800 */
[C---:B------:R-:W-:Y:S01]  /*b80b0*/  IMAD.WIDE R12, R0.reuse, 0x4, R60 ;  /* 0x00000004000c7825 */ /* 0x040fe200078e023c */
[----:B------:R1:W-:Y:S01]  /*b80c0*/  @P3 STG.E desc[UR14][R2.64], R247 ;  /* 0x000000f702003986 */ /* 0x0003e2000c10190e */
[----:B------:R-:W-:Y:S01]  /*b80d0*/  ISETP.LT.AND P3, PT, R235, UR6, !P1 ;  /* 0x00000006eb007c0c */ /* 0x000fe2000cf61270 */
[----:B------:R-:W-:Y:S01]  /*b80e0*/  ULDC UR6, c[0x0][0x228] ;  /* 0x00008a0000067ab9 */ /* 0x000fe20000000800 */
[----:B------:R-:W-:Y:S01]  /*b80f0*/  ULDC UR16, c[0x0][0x228] ;  /* 0x00008a0000107ab9 */ /* 0x000fe20000000800 */
[----:B------:R1:W-:Y:S01]  /*b8100*/  @P4 STG.E desc[UR14][R8.64], R24 ;  /* 0x0000001808004986 */ /* 0x0003e2000c10190e */
[----:B------:R-:W-:Y:S01]  /*b8110*/  ISETP.LT.AND P4, PT, R223, UR4, !P1 ;  /* 0x00000004df007c0c */ /* 0x000fe2000cf81270 */
[----:B------:R-:W-:-:S02]  /*b8120*/  IMAD.WIDE R4, R0, 0x4, R194 ;  /* 0x0000000400047825 */ /* 0x000fc400078e02c2 */
[----:B-1----:R-:W3:Y:S01]  /*b8130*/  LDL.LU R247, [R1+0x50c] ;  /* 0x00050c0001f77983 */ /* 0x002ee20000300800 */
[----:B------:R-:W-:Y:S01]  /*b8140*/  ISETP.LT.AND P1, PT, R227, UR10, !P1 ;  /* 0x0000000ae3007c0c */ /* 0x000fe2000cf21270 */
[----:B------:R-:W-:Y:S01]  /*b8150*/  ULDC UR4, c[0x0][0x248] ;  /* 0x0000920000047ab9 */ /* 0x000fe20000000800 */
[----:B------:R-:W-:Y:S01]  /*b8160*/  ULDC UR10, c[0x0][0x228] ;  /* 0x00008a00000a7ab9 */ /* 0x000fe20000000800 */
[----:B------:R1:W-:Y:S01]  /*b8170*/  @P5 STG.E desc[UR14][R12.64], R20 ;  /* 0x000000140c005986 */ /* 0x0003e2000c10190e */
[----:B------:R-:W-:-:S03]  /*b8180*/  IMAD.WIDE R8, R0, 0x4, R64 ;  /* 0x0000000400087825 */ /* 0x000fc600078e0240 */
[----:B------:R-:W3:Y:S01]  /*b8190*/  LDL.LU R24, [R1+0x4cc] ;  /* 0x0004cc0001187983 */ /* 0x000ee20000300800 */
[----:B-1----:R-:W-:-:S03]  /*b81a0*/  IMAD.WIDE R12, R0, 0x4, R192 ;  /* 0x00000004000c7825 */ /* 0x002fc600078e02c0 */
[----:B------:R-:W3:Y:S04]  /*b81b0*/  LDL.LU R20, [R1+0x4bc] ;  /* 0x0004bc0001147983 */ /* 0x000ee80000300800 */
[----:B----4-:R1:W-:Y:S02]  /*b81c0*/  @P6 STG.E desc[UR14][R4.64], R16 ;  /* 0x0000001004006986 */ /* 0x0103e4000c10190e */
[C---:B-1----:R-:W-:Y:S02]  /*b81d0*/  IMAD.WIDE R4, R0.reuse, 0x4, R66 ;  /* 0x0000000400047825 */ /* 0x042fe400078e0242 */
[----:B------:R1:W-:Y:S04]  /*b81e0*/  @P4 STG.E desc[UR14][R12.64], R248 ;  /* 0x000000f80c004986 */ /* 0x0003e8000c10190e */
[----:B--2---:R2:W-:Y:S04]  /*b81f0*/  @P3 STG.E desc[UR14][R4.64], R249 ;  /* 0x000000f904003986 */ /* 0x0045e8000c10190e */
[----:B---3--:R3:W-:Y:S04]  /*b8200*/  @P2 STG.E desc[UR14][R8.64], R250 ;  /* 0x000000fa08002986 */ /* 0x0087e8000c10190e */
        /* <DEDUP_REMOVED lines=19> */
[----:B------:R1:W-:Y:S03]  /*b8340*/  @P5 STG.E desc[UR14][R16.64], R6 ;  /* 0x0000000610005986 */ /* 0x0003e6000c10190e */
[----:B------:R-:W-:Y:S01]  /*b8350*/  VIADD R0, R211, 0x26 ;  /* 0x00000026d3007836 */ /* 0x000fe20000000000 */
[----:B------:R1:W-:Y:S01]  /*b8360*/  @P6 STG.E desc[UR14][R4.64], R10 ;  /* 0x0000000a04006986 */ /* 0x0003e2000c10190e */
[----:B------:R-:W-:Y:S01]  /*b8370*/  ISETP.LT.AND P6, PT, R167, UR4, !P0 ;  /* 0x00000004a7007c0c */ /* 0x000fe2000c7c1270 */
[----:B------:R-:W-:Y:S01]  /*b8380*/  ULDC UR4, c[0x0][0x22c] ;  /* 0x00008b0000047ab9 */ /* 0x000fe20000000800 */
[----:B------:R-:W-:Y:S01]  /*b8390*/  IMAD.WIDE R12, R2, 0x4, R194 ;  /* 0x00000004020c7825 */ /* 0x000fe200078e02c2 */
[----:B------:R-:W-:Y:S01]  /*b83a0*/  ISETP.LT.AND P5, PT, R235, UR10, !P0 ;  /* 0x0000000aeb007c0c */ /* 0x000fe2000c7a1270 */
[----:B------:R-:W-:-:S02]  /*b83b0*/  ULDC UR8, c[0x0][0x228] ;  /* 0x00008a0000087ab9 */ /* 0x000fc40000000800 */
[----:B-1----:R-:W-:Y:S01]  /*b83c0*/  IMAD.WIDE R16, R2, 0x4, R60 ;  /* 0x0000000402107825 */ /* 0x002fe200078e023c */
[----:B------:R-:W-:Y:S01]  /*b83d0*/  ISETP.GE.AND P1, PT, R0, UR4, PT ;  /* 0x0000000400007c0c */ /* 0x000fe2000bf26270 */
[----:B------:R-:W-:Y:S01]  /*b83e0*/  ULDC UR10, c[0x0][0x228] ;  /* 0x00008a00000a7ab9 */ /* 0x000fe20000000800 */
[----:B------:R-:W-:Y:S01]  /*b83f0*/  ULDC UR4, c[0x0][0x248] ;  /* 0x0000920000047ab9 */ /* 0x000fe20000000800 */
[C---:B------:R-:W-:Y:S01]  /*b8400*/  IMAD.WIDE R8, R2.reuse, 0x4, R192 ;  /* 0x0000000402087825 */ /* 0x040fe200078e02c0 */
[----:B------:R1:W-:Y:S01]  /*b8410*/  @P2 STG.E desc[UR14][R16.64], R14 ;  /* 0x0000000e10002986 */ /* 0x0003e2000c10190e */
[----:B------:R-:W-:Y:S01]  /*b8420*/  ISETP.LT.AND P2, PT, R227, UR6, !P0 ;  /* 0x00000006e3007c0c */ /* 0x000fe2000c741270 */
[----:B------:R-:W-:Y:S02]  /*b8430*/  ULDC UR6, c[0x0][0x228] ;  /* 0x00008a0000067ab9 */ /* 0x000fe40000000800 */
[----:B------:R1:W-:Y:S01]  /*b8440*/  @P3 STG.E desc[UR14][R12.64], R18 ;  /* 0x000000120c003986 */ /* 0x0003e2000c10190e */
[----:B------:R-:W-:Y:S01]  /*b8450*/  ISETP.LT.AND P3, PT, R183, UR8, !P1 ;  /* 0x00000008b7007c0c */ /* 0x000fe2000cf61270 */
[C---:B------:R-:W-:Y:S01]  /*b8460*/  IMAD.WIDE R4, R2.reuse, 0x4, R66 ;  /* 0x0000000402047825 */ /* 0x040fe200078e0242 */
[----:B------:R-:W-:Y:S01]  /*b8470*/  IADD3 R0, R211, 0x27, RZ ;  /* 0x00000027d3007810 */ /* 0x000fe20007ffe0ff */
[----:B------:R1:W-:Y:S01]  /*b8480*/  @P4 STG.E desc[UR14][R8.64], R22 ;  /* 0x0000001608004986 */ /* 0x0003e2000c10190e */
[----:B------:R-:W-:Y:S01]  /*b8490*/  ISETP.LT.AND P4, PT, R199, UR10, !P1 ;  /* 0x0000000ac7007c0c */ /* 0x000fe2000cf81270 */
[C---:B------:R-:W-:Y:S01]  /*b84a0*/  VIADD R21, R2.reuse, UR4 ;  /* 0x0000000402157c36 */ /* 0x040fe20008000000 */
[----:B------:R-:W-:Y:S01]  /*b84b0*/  ULDC UR4, c[0x0][0x22c] ;  /* 0x00008b0000047ab9 */ /* 0x000fe20000000800 */
[C---:B-1----:R-:W-:Y:S01]  /*b84c0*/  IMAD.WIDE R16, R2.reuse, 0x4, R64 ;  /* 0x0000000402107825 */ /* 0x042fe200078e0240 */
[----:B------:R1:W-:Y:S03]  /*b84d0*/  @P5 STG.E desc[UR14][R4.64], R26 ;  /* 0x0000001a04005986 */ /* 0x0003e6000c10190e */
[----:B------:R-:W-:Y:S01]  /*b84e0*/  IMAD.WIDE R12, R2, 0x4, R62 ;  /* 0x00000004020c7825 */ /* 0x000fe200078e023e */
[----:B------:R-:W-:Y:S01]  /*b84f0*/  @P6 STG.E desc[UR14][R16.64], R78 ;  /* 0x0000004e10006986 */ /* 0x000fe2000c10190e */
[----:B------:R-:W-:Y:S01]  /*b8500*/  ISETP.LT.AND P5, PT, R219, UR12, !P1 ;  /* 0x0000000cdb007c0c */ /* 0x000fe2000cfa1270 */
[----:B------:R-:W-:Y:S01]  /*b8510*/  ULDC UR8, c[0x0][0x228] ;  /* 0x00008a0000087ab9 */ /* 0x000fe20000000800 */
[----:B------:R-:W-:Y:S01]  /*b8520*/  IMAD.WIDE R8, R21, 0x4, R242 ;  /* 0x0000000415087825 */ /* 0x000fe200078e02f2 */
[----:B------:R-:W-:Y:S01]  /*b8530*/  ISETP.LT.AND P6, PT, R239, UR16, !P1 ;  /* 0x00000010ef007c0c */ /* 0x000fe2000cfc1270 */
[----:B------:R1:W-:Y:S01]  /*b8540*/  @P2 STG.E desc[UR14][R12.64], R74 ;  /* 0x0000004a0c002986 */ /* 0x0003e2000c10190e */
[----:B------:R-:W-:Y:S01]  /*b8550*/  ISETP.GE.AND P0, PT, R0, UR4, PT ;  /* 0x0000000400007c0c */ /* 0x000fe2000bf06270 */
[----:B------:R-:W-:Y:S01]  /*b8560*/  ULDC UR4, c[0x0][0x228] ;  /* 0x00008a0000047ab9 */ /* 0x000fe20000000800 */
[----:B-1----:R-:W-:Y:S01]  /*b8570*/  IMAD.WIDE R4, R21, 0x4, R240 ;  /* 0x0000000415047825 */ /* 0x002fe200078e02f0 */
[----:B------:R1:W-:Y:S01]  /*b8580*/  @P3 STG.E desc[UR14][R8.64], R246 ;  /* 0x000000f608003986 */ /* 0x0003e2000c10190e */
[----:B------:R-:W-:Y:S01]  /*b8590*/  ISETP.LT.AND P3, PT, R235, UR6, !P1 ;  /* 0x00000006eb007c0c */ /* 0x000fe2000cf61270 */
[----:B------:R-:W-:Y:S01]  /*b85a0*/  ULDC UR10, c[0x0][0x228] ;  /* 0x00008a00000a7ab9 */ /* 0x000fe20000000800 */
[----:B------:R-:W-:Y:S01]  /*b85b0*/  ISETP.LT.AND P2, PT, R167, UR8, !P1 ;  /* 0x00000008a7007c0c */ /* 0x000fe2000cf41270 */
[----:B------:R-:W-:Y:S01]  /*b85c0*/  IMAD.WIDE R2, R21, 0x4, R60 ;  /* 0x0000000415027825 */ /* 0x000fe200078e023c */
[----:B------:R-:W-:Y:S01]  /*b85d0*/  ULDC UR12, c[0x0][0x228] ;  /* 0x00008a00000c7ab9 */ /* 0x000fe20000000800 */
[----:B------:R-:W-:Y:S01]  /*b85e0*/  ULDC UR6, c[0x0][0x228] ;  /* 0x00008a0000067ab9 */ /* 0x000fe20000000800 */
[----:B------:R-:W-:Y:S01]  /*b85f0*/  ULDC UR8, c[0x0][0x228] ;  /* 0x00008a0000087ab9 */ /* 0x000fe20000000800 */
[----:B------:R-:W-:Y:S01]  /*b8600*/  ULDC UR16, c[0x0][0x228] ;  /* 0x00008a0000107ab9 */ /* 0x000fe20000000800 */
[----:B------:R1:W-:Y:S01]  /*b8610*/  @P4 STG.E desc[UR14][R4.64], R247 ;  /* 0x000000f704004986 */ /* 0x0003e2000c10190e */
[----:B------:R-:W-:Y:S01]  /*b8620*/  ISETP.LT.AND P4, PT, R223, UR4, !P1 ;  /* 0x00000004df007c0c */ /* 0x000fe2000cf81270 */
[----:B------:R-:W-:Y:S01]  /*b8630*/  IMAD.WIDE R12, R21, 0x4, R194 ;  /* 0x00000004150c7825 */ /* 0x000fe200078e02c2 */
[----:B------:R-:W-:Y:S01]  /*b8640*/  ISETP.LT.AND P1, PT, R227, UR10, !P1 ;  /* 0x0000000ae3007c0c */ /* 0x000fe2000cf21270 */
[----:B------:R-:W-:Y:S01]  /*b8650*/  ULDC UR4, c[0x0][0x248] ;  /* 0x0000920000047ab9 */ /* 0x000fe20000000800 */
[----:B------:R-:W-:Y:S01]  /*b8660*/  ULDC UR10, c[0x0][0x228] ;  /* 0x00008a00000a7ab9 */ /* 0x000fe20000000800 */
[----:B-1----:R-:W-:Y:S01]  /*b8670*/  IMAD.WIDE R8, R21, 0x4, R192 ;  /* 0x0000000415087825 */ /* 0x002fe200078e02c0 */
[----:B------:R1:W-:Y:S01]  /*b8680*/  @P5 STG.E desc[UR14][R2.64], R24 ;  /* 0x0000001802005986 */ /* 0x0003e2000c10190e */
[----:B------:R-:W-:-:S02]  /*b8690*/  ISETP.LT.AND P5, PT, R183, UR12, !P0 ;  /* 0x0000000cb7007c0c */ /* 0x000fc4000c7a1270 */
[----:B------:R-:W-:Y:S02]  /*b86a0*/  VIADD R0, R211, 0x28 ;  /* 0x00000028d3007836 */ /* 0x000fe40000000000 */
[C---:B------:R-:W-:Y:S01]  /*b86b0*/  IMAD.WIDE R4, R21.reuse, 0x4, R64 ;  /* 0x0000000415047825 */ /* 0x040fe200078e0240 */
[----:B------:R-:W-:Y:S01]  /*b86c0*/  IADD3 R17, R21, UR4, RZ ;  /* 0x0000000415117c10 */ /* 0x000fe2000fffe0ff */
[----:B------:R-:W-:Y:S01]  /*b86d0*/  ULDC UR4, c[0x0][0x228] ;  /* 0x00008a0000047ab9 */ /* 0x000fe20000000800 */
[----:B------:R-:W-:Y:S01]  /*b86e0*/  ULDC UR12, c[0x0][0x228] ;  /* 0x00008a00000c7ab9 */ /* 0x000fe20000000800 */
[----:B------:R1:W-:Y:S01]  /*b86f0*/  @P6 STG.E desc[UR14][R12.64], R20 ;  /* 0x000000140c006986 */ /* 0x0003e2000c10190e */
[----:B------:R-:W-:Y:S01]  /*b8700*/  ISETP.LT.AND P6, PT, R199, UR6, !P0 ;  /* 0x00000006c7007c0c */ /* 0x000fe2000c7c1270 */
[----:B------:R-:W-:Y:S01]  /*b8710*/  ULDC UR6, c[0x0][0x228] ;  /* 0x00008a0000067ab9 */ /* 0x000fe20000000800 */
[----:B-1----:R-:W-:-:S04]  /*b8720*/  IMAD.WIDE R2, R21, 0x4, R66 ;  /* 0x0000000415027825 */ /* 0x002fc800078e0242 */
[----:B------:R-:W-:Y:S01]  /*b8730*/  IMAD.WIDE R12, R17, 0x4, R242 ;  /* 0x00000004110c7825 */ /* 0x000fe200078e02f2 */
[----:B----4-:R1:W-:Y:S04]  /*b8740*/  @P4 STG.E desc[UR14][R8.64], R248 ;  /* 0x000000f808004986 */ /* 0x0103e8000c10190e */
[----:B--2---:R2:W-:Y:S01]  /*b8750*/  @P3 STG.E desc[UR14][R2.64], R249 ;  /* 0x000000f902003986 */ /* 0x0045e2000c10190e */
[----:B------:R-:W-:Y:S01]  /*b8760*/  ISETP.LT.AND P3, PT, R239, UR6, !P0 ;  /* 0x00000006ef007c0c */ /* 0x000fe2000c761270 */
[----:B------:R-:W-:Y:S02]  /*b8770*/  ULDC UR6, c[0x0][0x228] ;  /* 0x00008a0000067ab9 */ /* 0x000fe40000000800 */
[----:B---3--:R3:W-:Y:S01]  /*b8780*/  @P2 STG.E desc[UR14][R4.64], R250 ;  /* 0x000000fa04002986 */ /* 0x0087e2000c10190e */
[----:B------:R-:W-:Y:S01]  /*b8790*/  ISETP.LT.AND P2, PT, R219, UR4, !P0 ;  /* 0x00000004db007c0c */ /* 0x000fe2000c741270 */
[----:B------:R-:W-:Y:S01]  /*b87a0*/  ULDC UR4, c[0x0][0x228] ;  /* 0x00008a0000047ab9 */ /* 0x000fe20000000800 */
[----:B-1----:R-:W-:Y:S01]  /*b87b0*/  IMAD.WIDE R8, R21, 0x4, R62 ;  /* 0x0000000415087825 */ /* 0x002fe200078e023e */
[----:B------:R-:W-:Y:S01]  /*b87c0*/  ISETP.LT.AND P4, PT, R223, UR8, !P0 ;  /* 0x00000008df007c0c */ /* 0x000fe2000c781270 */
[----:B------:R-:W-:-:S02]  /*b87d0*/  ULDC UR8, c[0x0][0x228] ;  /* 0x00008a0000087ab9 */ /* 0x000fc40000000800 */
[----:B------:R-:W-:-:S04]  /*b87e0*/  IMAD.WIDE R20, R17, 0x4, R240 ;  /* 0x0000000411147825 */ /* 0x000fc800078e02f0 */
[C---:B--2---:R-:W-:Y:S01]  /*b87f0*/  IMAD.WIDE R2, R17.reuse, 0x4, R60 ;  /* 0x0000000411027825 */ /* 0x044fe200078e023c */
[----:B------:R-:W-:Y:S03]  /*b8800*/  @P1 STG.E desc[UR14][R8.64], R251 ;  /* 0x000000fb08001986 */ /* 0x000fe6000c10190e */
[----:B---3--:R-:W-:Y:S01]  /*b8810*/  IMAD.WIDE R4, R17, 0x4, R194 ;  /* 0x0000000411047825 */ /* 0x008fe200078e02c2 */
[----:B------:R1:W-:Y:S04]  /*b8820*/  @P5 STG.E desc[UR14][R12.64], R7 ;  /* 0x000000070c005986 */ /* 0x0003e8000c10190e */
[----:B------:R2:W-:Y:S01]  /*b8830*/  @P6 STG.E desc[UR14][R20.64], R11 ;  /* 0x0000000b14006986 */ /* 0x0005e2000c10190e */
[----:B------:R-:W-:Y:S01]  /*b8840*/  ISETP.LT.AND P6, PT, R167, UR4, !P0 ;  /* 0x00000004a7007c0c */ /* 0x000fe2000c7c1270 */
[----:B------:R-:W-:Y:S01]  /*b8850*/  ULDC UR4, c[0x0][0x22c] ;  /* 0x00008b0000047ab9 */ /* 0x000fe20000000800 */
        /* <DEDUP_REMOVED lines=9> */
[----:B------:R4:W-:Y:S01]  /*b88f0*/  @P4 STG.E desc[UR14][R6.64], R23 ;  /* 0x0000001706004986 */ /* 0x0009e2000c10190e */
[----:B------:R-:W-:Y:S01]  /*b8900*/  ISETP.LT.AND P4, PT, R199, UR10, !P1 ;  /* 0x0000000ac7007c0c */ /* 0x000fe2000cf81270 */
[----:B------:R-:W-:Y:S01]  /*b8910*/  IMAD.WIDE R8, R17, 0x4, R66 ;  /* 0x0000000411087825 */ /* 0x000fe200078e0242 */
[----:B------:R-:W-:Y:S01]  /*b8920*/  IADD3 R0, R211, 0x29, RZ ;  /* 0x00000029d3007810 */ /* 0x000fe20007ffe0ff */
[----:B------:R-:W-:Y:S01]  /*b8930*/  ULDC UR6, c[0x0][0x228] ;  /* 0x00008a0000067ab9 */ /* 0x000fe20000000800 */
[----:B------:R-:W-:Y:S01]  /*b8940*/  ULDC UR8, c[0x0][0x228] ;  /* 0x00008a0000087ab9 */ /* 0x000fe20000000800 */
[----:B------:R-:W-:-:S02]  /*b8950*/  VIADD R13, R17, UR4 ;  /* 0x00000004110d7c36 */ /* 0x000fc40008000000 */
[C---:B--2---:R-:W-:Y:S01]  /*b8960*/  IMAD.WIDE R10, R17.reuse, 0x4, R64 ;  /* 0x00000004110a7825 */ /* 0x044fe200078e0240 */
[----:B------:R2:W-:Y:S03]  /*b8970*/  @P5 STG.E desc[UR14][R8.64], R27 ;  /* 0x0000001b08005986 */ /* 0x0005e6000c10190e */
[----:B---3--:R-:W-:Y:S01]  /*b8980*/  IMAD.WIDE R2, R17, 0x4, R62 ;  /* 0x0000000411027825 */ /* 0x008fe200078e023e */
[----:B------:R3:W-:Y:S01]  /*b8990*/  @P6 STG.E desc[UR14][R10.64], R79 ;  /* 0x0000004f0a006986 */ /* 0x0007e2000c10190e */
[----:B------:R-:W-:Y:S01]  /*b89a0*/  ISETP.LT.AND P5, PT, R219, UR12, !P1 ;  /* 0x0000000cdb007c0c */ /* 0x000fe2000cfa1270 */
[----:B------:R-:W-:Y:S01]  /*b89b0*/  ULDC UR4, c[0x0][0x22c] ;  /* 0x00008b0000047ab9 */ /* 0x000fe20000000800 */
[----:B-1----:R-:W-:Y:S01]  /*b89c0*/  IMAD.WIDE R4, R13, 0x4, R242 ;  /* 0x000000040d047825 */ /* 0x002fe200078e02f2 */
[----:B------:R-:W-:Y:S01]  /*b89d0*/  ISETP.LT.AND P6, PT, R239, UR16, !P1 ;  /* 0x00000010ef007c0c */ /* 0x000fe2000cfc1270 */
[----:B------:R-:W-:-:S02]  /*b89e0*/  ULDC UR10, c[0x0][0x228] ;  /* 0x00008a00000a7ab9 */ /* 0x000fc40000000800 */
[C---:B----4-:R-:W-:Y:S01]  /*b89f0*/  IMAD.WIDE R6, R13.reuse, 0x4, R240 ;  /* 0x000000040d067825 */ /* 0x050fe200078e02f0 */
[----:B------:R-:W-:Y:S01]  /*b8a00*/  ISETP.GE.AND P0, PT, R0, UR4, PT ;  /* 0x0000000400007c0c */ /* 0x000fe2000bf06270 */
[----:B------:R1:W-:Y:S01]  /*b8a10*/  @P2 STG.E desc[UR14][R2.64], R75 ;  /* 0x0000004b02002986 */ /* 0x0003e2000c10190e */
[----:B------:R-:W-:Y:S01]  /*b8a20*/  ULDC UR4, c[0x0][0x228] ;  /* 0x00008a0000047ab9 */ /* 0x000fe20000000800 */
[----:B--2---:R-:W-:Y:S01]  /*b8a30*/  IMAD.WIDE R8, R13, 0x4, R60 ;  /* 0x000000040d087825 */ /* 0x004fe200078e023c */
[----:B------:R-:W-:Y:S01]  /*b8a40*/  ULDC UR12, c[0x0][0x228] ;  /* 0x00008a00000c7ab9 */ /* 0x000fe20000000800 */
[----:B------:R2:W-:Y:S01]  /*b8a50*/  @P3 STG.E desc[UR14][R4.64], R44 ;  /* 0x0000002c04003986 */ /* 0x0005e2000c10190e */
[----:B------:R-:W-:Y:S01]  /*b8a60*/  ISETP.LT.AND P3, PT, R235, UR6, !P1 ;  /* 0x00000006eb007c0c */ /* 0x000fe2000cf61270 */
[----:B---3--:R-:W-:Y:S01]  /*b8a70*/  IMAD.WIDE R10, R13, 0x4, R194 ;  /* 0x000000040d0a7825 */ /* 0x008fe200078e02c2 */
[----:B------:R-:W-:Y:S01]  /*b8a80*/  ISETP.LT.AND P2, PT, R167, UR8, !P1 ;  /* 0x00000008a7007c0c */ /* 0x000fe2000cf41270 */
[----:B------:R3:W-:Y:S01]  /*b8a90*/  @P4 STG.E desc[UR14][R6.64], R68 ;  /* 0x0000004406004986 */ /* 0x0007e2000c10190e */
[----:B------:R-:W-:Y:S01]  /*b8aa0*/  ISETP.LT.AND P4, PT, R223, UR4, !P1 ;  /* 0x00000004df007c0c */ /* 0x000fe2000cf81270 */
[----:B------:R-:W-:Y:S01]  /*b8ab0*/  ULDC UR6, c[0x0][0x228] ;  /* 0x00008a0000067ab9 */ /* 0x000fe20000000800 */
[----:B------:R-:W-:Y:S01]  /*b8ac0*/  ISETP.LT.AND P1, PT, R227, UR10, !P1 ;  /* 0x0000000ae3007c0c */ /* 0x000fe2000cf21270 */
[----:B------:R4:W-:Y:S01]  /*b8ad0*/  @P5 STG.E desc[UR14][R8.64], R48 ;  /* 0x0000003008005986 */ /* 0x0009e2000c10190e */
[----:B-1----:R-:W-:Y:S01]  /*b8ae0*/  IMAD.WIDE R2, R13, 0x4, R192 ;  /* 0x000000040d027825 */ /* 0x002fe200078e02c0 */
[----:B------:R-:W-:Y:S01]  /*b8af0*/  ISETP.LT.AND P5, PT, R183, UR12, !P0 ;  /* 0x0000000cb7007c0c */ /* 0x000fe2000c7a1270 */
[----:B------:R-:W-:Y:S01]  /*b8b00*/  ULDC UR4, c[0x0][0x248] ;  /* 0x0000920000047ab9 */ /* 0x000fe20000000800 */
[----:B------:R1:W-:Y:S01]  /*b8b10*/  @P6 STG.E desc[UR14][R10.64], R40 ;  /* 0x000000280a006986 */ /* 0x0003e2000c10190e */
[----:B--2---:R-:W-:Y:S01]  /*b8b20*/  IMAD.WIDE R4, R13, 0x4, R66 ;  /* 0x000000040d047825 */ /* 0x004fe200078e0242 */
[----:B------:R-:W-:Y:S01]  /*b8b30*/  ISETP.LT.AND P6, PT, R199, UR6, !P0 ;  /* 0x00000006c7007c0c */ /* 0x000fe2000c7c1270 */
[----:B------:R-:W-:Y:S01]  /*b8b40*/  ULDC UR6, c[0x0][0x228] ;  /* 0x00008a0000067ab9 */ /* 0x000fe20000000800 */
[----:B------:R-:W-:Y:S01]  /*b8b50*/  ULDC UR8, c[0x0][0x228] ;  /* 0x00008a0000087ab9 */ /* 0x000fe20000000800 */
[C---:B---3--:R-:W-:Y:S01]  /*b8b60*/  IMAD.WIDE R6, R13.reuse, 0x4, R64 ;  /* 0x000000040d067825 */ /* 0x048fe200078e0240 */
[C---:B------:R-:W-:Y:S01]  /*b8b70*/  IADD3 R15, R13.reuse, UR4, RZ ;  /* 0x000000040d0f7c10 */ /* 0x040fe2000fffe0ff */
[----:B------:R2:W-:Y:S01]  /*b8b80*/  @P4 STG.E desc[UR14][R2.64], R32 ;  /* 0x0000002002004986 */ /* 0x0005e2000c10190e */
[----:B------:R-:W-:Y:S01]  /*b8b90*/  ULDC UR4, c[0x0][0x228] ;  /* 0x00008a0000047ab9 */ /* 0x000fe20000000800 */
[----:B----4-:R-:W-:Y:S01]  /*b8ba0*/  IMAD.WIDE R8, R13, 0x4, R62 ;  /* 0x000000040d087825 */ /* 0x010fe200078e023e */
[----:B------:R-:W-:Y:S01]  /*b8bb0*/  ULDC UR10, c[0x0][0x228] ;  /* 0x00008a00000a7ab9 */ /* 0x000fe20000000800 */
[----:B------:R3:W-:Y:S01]  /*b8bc0*/  @P3 STG.E desc[UR14][R4.64], R28 ;  /* 0x0000001c04003986 */ /* 0x0007e2000c10190e */
[----:B------:R-:W-:Y:S01]  /*b8bd0*/  ISETP.LT.AND P3, PT, R239, UR6, !P0 ;  /* 0x00000006ef007c0c */ /* 0x000fe2000c761270 */
[----:B-1----:R-:W-:Y:S01]  /*b8be0*/  IMAD.WIDE R10, R15, 0x4, R242 ;  /* 0x000000040f0a7825 */ /* 0x002fe200078e02f2 */
[----:B------:R-:W-:Y:S01]  /*b8bf0*/  ISETP.LT.AND P4, PT, R223, UR8, !P0 ;  /* 0x00000008df007c0c */ /* 0x000fe2000c781270 */
[----:B------:R1:W-:Y:S01]  /*b8c00*/  @P2 STG.E desc[UR14][R6.64], R36 ;  /* 0x0000002406002986 */ /* 0x0003e2000c10190e */
[----:B------:R-:W-:Y:S01]  /*b8c10*/  ISETP.LT.AND P2, PT, R219, UR4, !P0 ;  /* 0x00000004db007c0c */ /* 0x000fe2000c741270 */
[----:B------:R-:W-:Y:S01]  /*b8c20*/  IMAD.WIDE R12, R15, 0x4, R240 ;  /* 0x000000040f0c7825 */ /* 0x000fe200078e02f0 */
[----:B------:R-:W-:Y:S01]  /*b8c30*/  ULDC UR4, c[0x0][0x228] ;  /* 0x00008a0000047ab9 */ /* 0x000fe20000000800 */
[----:B------:R4:W-:Y:S01]  /*b8c40*/  @P1 STG.E desc[UR14][R8.64], R84 ;  /* 0x0000005408001986 */ /* 0x0009e2000c10190e */
[----:B------:R-:W-:Y:S01]  /*b8c50*/  ULDC UR6, c[0x0][0x228] ;  /* 0x00008a0000067ab9 */ /* 0x000fe20000000800 */
[----:B------:R-:W-:Y:S01]  /*b8c60*/  VIADD R0, R211, 0x2a ;  /* 0x0000002ad3007836 */ /* 0x000fe20000000000 */
[----:B------:R-:W-:Y:S01]  /*b8c70*/  ULDC UR8, c[0x0][0x228] ;  /* 0x00008a0000087ab9 */ /* 0x000fe20000000800 */
[----:B------:R-:W-:Y:S01]  /*b8c80*/  @P5 STG.E desc[UR14][R10.64], R80 ;  /* 0x000000500a005986 */ /* 0x000fe2000c10190e */
[----:B--2---:R-:W-:Y:S01]  /*b8c90*/  IMAD.WIDE R2, R15, 0x4, R60 ;  /* 0x000000040f027825 */ /* 0x004fe200078e023c */
[----:B------:R-:W-:Y:S01]  /*b8ca0*/  ULDC UR12, c[0x0][0x228] ;  /* 0x00008a00000c7ab9 */ /* 0x000fe20000000800 */
[----:B------:R-:W-:Y:S01]  /*b8cb0*/  ULDC UR16, c[0x0][0x228] ;  /* 0x00008a0000107ab9 */ /* 0x000fe20000000800 */
[----:B------:R2:W-:Y:S01]  /*b8cc0*/  @P6 STG.E desc[UR14][R12.64], R100 ;  /* 0x000000640c006986 */ /* 0x0005e2000c10190e */
[----:B------:R-:W-:Y:S01]  /*b8cd0*/  ISETP.LT.AND P6, PT, R167, UR4, !P0 ;  /* 0x00000004a7007c0c */ /* 0x000fe2000c7c1270 */
[----:B------:R-:W-:Y:S01]  /*b8ce0*/  ULDC UR4, c[0x0][0x22c] ;  /* 0x00008b0000047ab9 */ /* 0x000fe20000000800 */
[----:B---3--:R-:W-:Y:S01]  /*b8cf0*/  IMAD.WIDE R4, R15, 0x4, R194 ;  /* 0x000000040f047825 */ /* 0x008fe200078e02c2 */
[----:B------:R-:W-:-:S03]  /*b8d00*/  ISETP.LT.AND P5, PT, R235, UR10, !P0 ;  /* 0x0000000aeb007c0c */ /* 0x000fc6000c7a1270 */
[----:B-1----:R-:W-:Y:S01]  /*b8d10*/  IMAD.WIDE R6, R15, 0x4, R192 ;  /* 0x000000040f067825 */ /* 0x002fe200078e02c0 */
[----:B------:R-:W-:Y:S01]  /*b8d20*/  ISETP.GE.AND P1, PT, R0, UR4, PT ;  /* 0x0000000400007c0c */ /* 0x000fe2000bf26270 */
[----:B------:R1:W-:Y:S01]  /*b8d30*/  @P2 STG.E desc[UR14][R2.64], R104 ;  /* 0x0000006802002986 */ /* 0x0003e2000c10190e */
[----:B------:R-:W-:Y:S01]  /*b8d40*/  ULDC UR10, c[0x0][0x228] ;  /* 0x00008a00000a7ab9 */ /* 0x000fe20000000800 */
[----:B------:R-:W-:Y:S01]  /*b8d50*/  ISETP.LT.AND P2, PT, R227, UR6, !P0 ;  /* 0x00000006e3007c0c */ /* 0x000fe2000c741270 */
[----:B------:R-:W-:Y:S01]  /*b8d60*/  ULDC UR4, c[0x0][0x248] ;  /* 0x0000920000047ab9 */ /* 0x000fe20000000800 */
[----:B------:R3:W-:Y:S01]  /*b8d70*/  @P3 STG.E desc[UR14][R4.64], R108 ;  /* 0x0000006c04003986 */ /* 0x0007e2000c10190e */
[----:B------:R-:W-:Y:S01]  /*b8d80*/  ISETP.LT.AND P3, PT, R183, UR8, !P1 ;  /* 0x00000008b7007c0c */ /* 0x000fe2000cf61270 */
[----:B----4-:R-:W-:Y:S01]  /*b8d90*/  IMAD.WIDE R8, R15, 0x4, R66 ;  /* 0x000000040f087825 */ /* 0x010fe200078e0242 */
[----:B------:R-:W-:Y:S01]  /*b8da0*/  IADD3 R0, R211, 0x2b, RZ ;  /* 0x0000002bd3007810 */ /* 0x000fe20007ffe0ff */
[----:B------:R4:W-:Y:S01]  /*b8db0*/  @P4 STG.E desc[UR14][R6.64], R52 ;  /* 0x0000003406004986 */ /* 0x0009e2000c10190e */
[----:B------:R-:W-:Y:S01]  /*b8dc0*/  ISETP.LT.AND P4, PT, R199, UR10, !P1 ;  /* 0x0000000ac7007c0c */ /* 0x000fe2000cf81270 */
[C---:B--2---:R-:W-:Y:S01]  /*b8dd0*/  VIADD R13, R15.reuse, UR4 ;  /* 0x000000040f0d7c36 */ /* 0x044fe20008000000 */
[----:B------:R-:W-:Y:S01]  /*b8de0*/  ULDC UR4, c[0x0][0x22c] ;  /* 0x00008b0000047ab9 */ /* 0x000fe20000000800 */
[C---:B------:R-:W-:Y:S01]  /*b8df0*/  IMAD.WIDE R10, R15.reuse, 0x4, R64 ;  /* 0x000000040f0a7825 */ /* 0x040fe200078e0240 */
[----:B------:R2:W-:Y:S03]  /*b8e00*/  @P5 STG.E desc[UR14][R8.64], R120 ;  /* 0x0000007808005986 */ /* 0x0005e6000c10190e */
[----:B-1----:R-:W-:Y:S01]  /*b8e10*/  IMAD.WIDE R2, R15, 0x4, R62 ;  /* 0x000000040f027825 */ /* 0x002fe200078e023e */
[----:B------:R1:W-:Y:S01]  /*b8e20*/  @P6 STG.E desc[UR14][R10.64], R148 ;  /* 0x000000940a006986 */ /* 0x0003e2000c10190e */
[----:B------:R-:W-:Y:S01]  /*b8e30*/  ISETP.LT.AND P5, PT, R219, UR12, !P1 ;  /* 0x0000000cdb007c0c */ /* 0x000fe2000cfa1270 */
[----:B------:R-:W-:Y:S01]  /*b8e40*/  ULDC UR6, c[0x0][0x228] ;  /* 0x00008a0000067ab9 */ /* 0x000fe20000000800 */
[----:B---3--:R-:W-:Y:S01]  /*b8e50*/  IMAD.WIDE R4, R13, 0x4, R242 ;  /* 0x000000040d047825 */ /* 0x008fe200078e02f2 */
[----:B------:R-:W-:Y:S01]  /*b8e60*/  ISETP.LT.AND P6, PT, R239, UR16, !P1 ;  /* 0x00000010ef007c0c */ /* 0x000fe2000cfc1270 */
[----:B------:R-:W-:Y:S01]  /*b8e70*/  ULDC UR8, c[0x0][0x228] ;  /* 0x00008a0000087ab9 */ /* 0x000fe20000000800 */
[----:B------:R-:W-:Y:S01]  /*b8e80*/  ULDC UR10, c[0x0][0x228] ;  /* 0x00008a00000a7ab9 */ /* 0x000fe20000000800 */
        /* <DEDUP_REMOVED lines=8> */
[----:B-1----:R-:W-:Y:S01]  /*b8f10*/  IMAD.WIDE R10, R13, 0x4, R194 ;  /* 0x000000040d0a7825 */ /* 0x002fe200078e02c2 */
[----:B------:R-:W-:Y:S01]  /*b8f20*/  ISETP.LT.AND P2, PT, R167, UR8, !P1 ;  /* 0x00000008a7007c0c */ /* 0x000fe2000cf41270 */
[----:B------:R1:W-:Y:S01]  /*b8f30*/  @P4 STG.E desc[UR14][R6.64], R69 ;  /* 0x0000004506004986 */ /* 0x0003e2000c10190e */
[----:B------:R-:W-:Y:S01]  /*b8f40*/  ISETP.LT.AND P4, PT, R223, UR4, !P1 ;  /* 0x00000004df007c0c */ /* 0x000fe2000cf81270 */
[----:B------:R-:W-:Y:S01]  /*b8f50*/  ULDC UR6, c[0x0][0x228] ;  /* 0x00008a0000067ab9 */ /* 0x000fe20000000800 */
[----:B------:R-:W-:Y:S01]  /*b8f60*/  ISETP.LT.AND P1, PT, R227, UR10, !P1 ;  /* 0x0000000ae3007c0c */ /* 0x000fe2000cf21270 */
[----:B------:R4:W-:Y:S01]  /*b8f70*/  @P5 STG.E desc[UR14][R8.64], R49 ;  /* 0x0000003108005986 */ /* 0x0009e2000c10190e */
[----:B---3--:R-:W-:Y:S01]  /*b8f80*/  IMAD.WIDE R2, R13, 0x4, R192 ;  /* 0x000000040d027825 */ /* 0x008fe200078e02c0 */
[----:B------:R-:W-:Y:S01]  /*b8f90*/  ISETP.LT.AND P5, PT, R183, UR12, !P0 ;  /* 0x0000000cb7007c0c */ /* 0x000fe2000c7a1270 */
[----:B------:R-:W-:Y:S01]  /*b8fa0*/  ULDC UR4, c[0x0][0x248] ;  /* 0x0000920000047ab9 */ /* 0x000fe20000000800 */
[----:B------:R3:W-:Y:S01]  /*b8fb0*/  @P6 STG.E desc[UR14][R10.64], R41 ;  /* 0x000000290a006986 */ /* 0x0007e2000c10190e */
[----:B--2---:R-:W-:Y:S01]  /*b8fc0*/  IMAD.WIDE R4, R13, 0x4, R66 ;  /* 0x000000040d047825 */ /* 0x004fe200078e0242 */
[----:B------:R-:W-:Y:S01]  /*b8fd0*/  ISETP.LT.AND P6, PT, R199, UR6, !P0 ;  /* 0x00000006c7007c0c */ /* 0x000fe2000c7c1270 */
[----:B------:R-:W-:Y:S01]  /*b8fe0*/  ULDC UR6, c[0x0][0x228] ;  /* 0x00008a0000067ab9 */ /* 0x000fe20000000800 */
[----:B------:R-:W-:Y:S01]  /*b8ff0*/  ULDC UR8, c[0x0][0x228] ;  /* 0x00008a0000087ab9 */ /* 0x000fe20000000800 */
[C---:B-1----:R-:W-:Y:S01]  /*b9000*/  IMAD.WIDE R6, R13.reuse, 0x4, R64 ;  /* 0x000000040d067825 */ /* 0x042fe200078e0240 */
[C---:B------:R-:W-:Y:S01]  /*b9010*/  IADD3 R15, R13.reuse, UR4, RZ ;  /* 0x000000040d0f7c10 */ /* 0x040fe2000fffe0ff */
[----:B------:R1:W-:Y:S01]  /*b9020*/  @P4 STG.E desc[UR14][R2.64], R33 ;  /* 0x0000002102004986 */ /* 0x0003e2000c10190e */
[----:B------:R-:W-:Y:S01]  /*b9030*/  ULDC UR4, c[0x0][0x228] ;  /* 0x00008a0000047ab9 */ /* 0x000fe20000000800 */
[----:B----4-:R-:W-:Y:S01]  /*b9040*/  IMAD.WIDE R8, R13, 0x4, R62 ;  /* 0x000000040d087825 */ /* 0x010fe200078e023e */
[----:B------:R-:W-:Y:S01]  /*b9050*/  ULDC UR10, c[0x0][0x228] ;  /* 0x00008a00000a7ab9 */ /* 0x000fe20000000800 */
[----:B------:R2:W-:Y:S01]  /*b9060*/  @P3 STG.E desc[UR14][R4.64], R29 ;  /* 0x0000001d04003986 */ /* 0x0005e2000c10190e */
[----:B------:R-:W-:Y:S01]  /*b9070*/  ISETP.LT.AND P3, PT, R239, UR6, !P0 ;  /* 0x00000006ef007c0c */ /* 0x000fe2000c761270 */
[----:B---3--:R-:W-:Y:S01]  /*b9080*/  IMAD.WIDE R10, R15, 0x4, R242 ;  /* 0x000000040f0a7825 */ /* 0x008fe200078e02f2 */
        /* <DEDUP_REMOVED lines=10> */
[----:B-1----:R-:W-:Y:S01]  /*b9130*/  IMAD.WIDE R2, R15, 0x4, R60 ;  /* 0x000000040f027825 */ /* 0x002fe200078e023c */
[----:B------:R-:W-:Y:S01]  /*b9140*/  ULDC UR12, c[0x0][0x228] ;  /* 0x00008a00000c7ab9 */ /* 0x000fe20000000800 */
[----:B------:R-:W-:Y:S01]  /*b9150*/  ULDC UR16, c[0x0][0x228] ;  /* 0x00008a0000107ab9 */ /* 0x000fe20000000800 */
[----:B------:R1:W-:Y:S01]  /*b9160*/  @P6 STG.E desc[UR14][R12.64], R101 ;  /* 0x000000650c006986 */ /* 0x0003e2000c10190e */
[----:B------:R-:W-:Y:S01]  /*b9170*/  ISETP.LT.AND P6, PT, R167, UR4, !P0 ;  /* 0x00000004a7007c0c */ /* 0x000fe2000c7c1270 */
[----:B------:R-:W-:Y:S01]  /*b9180*/  ULDC UR4, c[0x0][0x22c] ;  /* 0x00008b0000047ab9 */ /* 0x000fe20000000800 */
[----:B--2---:R-:W-:Y:S01]  /*b9190*/  IMAD.WIDE R4, R15, 0x4, R194 ;  /* 0x000000040f047825 */ /* 0x004fe200078e02c2 */
[----:B------:R-:W-:-:S03]  /*b91a0*/  ISETP.LT.AND P5, PT, R235, UR10, !P0 ;  /* 0x0000000aeb007c0c */ /* 0x000fc6000c7a1270 */
[----:B---3--:R-:W-:Y:S01]  /*b91b0*/  IMAD.WIDE R6, R15, 0x4, R192 ;  /* 0x000000040f067825 */ /* 0x008fe200078e02c0 */
        /* <DEDUP_REMOVED lines=11> */
[C---:B-1----:R-:W-:Y:S01]  /*b9270*/  VIADD R13, R15.reuse, UR4 ;  /* 0x000000040f0d7c36 */ /* 0x042fe20008000000 */
[----:B------:R-:W-:Y:S01]  /*b9280*/  ULDC UR4, c[0x0][0x22c] ;  /* 0x00008b0000047ab9 */ /* 0x000fe20000000800 */
[C---:B------:R-:W-:Y:S01]  /*b9290*/  IMAD.WIDE R10, R15.reuse, 0x4, R64 ;  /* 0x000000040f0a7825 */ /* 0x040fe200078e0240 */
[----:B------:R1:W-:Y:S03]  /*b92a0*/  @P5 STG.E desc[UR14][R8.64], R121 ;  /* 0x0000007908005986 */ /* 0x0003e6000c10190e */
[----:B--2---:R-:W-:Y:S01]  /*b92b0*/  IMAD.WIDE R2, R15, 0x4, R62 ;  /* 0x000000040f027825 */ /* 0x004fe200078e023e */
        /* <DEDUP_REMOVED lines=11> */
[----:B-1----:R-:W-:Y:S01]  /*b9370*/  IMAD.WIDE R8, R13, 0x4, R60 ;  /* 0x000000040d087825 */ /* 0x002fe200078e023c */
[----:B------:R-:W-:Y:S01]  /*b9380*/  ULDC UR12, c[0x0][0x228] ;  /* 0x00008a00000c7ab9 */ /* 0x000fe20000000800 */
[----:B------:R1:W-:Y:S01]  /*b9390*/  @P3 STG.E desc[UR14][R4.64], R46 ;  /* 0x0000002e04003986 */ /* 0x0003e2000c10190e */
[----:B------:R-:W-:Y:S01]  /*b93a0*/  ISETP.LT.AND P3, PT, R235, UR6, !P1 ;  /* 0x00000006eb007c0c */ /* 0x000fe2000cf61270 */
[----:B--2---:R-:W-:Y:S01]  /*b93b0*/  IMAD.WIDE R10, R13, 0x4, R194 ;  /* 0x000000040d0a7825 */ /* 0x004fe200078e02c2 */
        /* <DEDUP_REMOVED lines=10> */
[----:B-1----:R-:W-:Y:S01]  /*b9460*/  IMAD.WIDE R4, R13, 0x4, R66 ;  /* 0x000000040d047825 */ /* 0x002fe200078e0242 */
[----:B------:R-:W-:Y:S01]  /*b9470*/  ISETP.LT.AND P6, PT, R199, UR6, !P0 ;  /* 0x00000006c7007c0c */ /* 0x000fe2000c7c1270 */
[----:B------:R-:W-:Y:S01]  /*b9480*/  ULDC UR6, c[0x0][0x228] ;  /* 0x00008a0000067ab9 */ /* 0x000fe20000000800 */
[----:B------:R-:W-:Y:S01]  /*b9490*/  ULDC UR8, c[0x0][0x228] ;  /* 0x00008a0000087ab9 */ /* 0x000fe20000000800 */
[C---:B--2---:R-:W-:Y:S01]  /*b94a0*/  IMAD.WIDE R6, R13.reuse, 0x4, R64 ;  /* 0x000000040d067825 */ /* 0x044fe200078e0240 */
        /* <DEDUP_REMOVED lines=262> */
[----:B------:R-:W-:Y:S01]  /*ba510*/  IMAD.WIDE R10, R15, 0x4, R64 ;  /* 0x000000040f0a7825 */ /* 0x000fe200078e0240 */
[----:B------:R1:W-:Y:S01]  /*ba520*/  @P5 STG.E desc[UR14][R8.64], R177 ;  /* 0x000000b108005986 */ /* 0x0003e2000c10190e */
[----:B------:R-:W-:Y:S01]  /*ba530*/  ISETP.LT.AND P5, PT, R219, UR12, !P1 ;  /* 0x0000000cdb007c0c */ /* 0x000fe2000cfa1270 */
[----:B------:R-:W-:Y:S01]  /*ba540*/  ULDC UR6, c[0x0][0x228] ;  /* 0x00008a0000067ab9 */ /* 0x000fe20000000800 */
[----:B--2---:R-:W-:Y:S01]  /*ba550*/  IMAD.WIDE R2, R15, 0x4, R62 ;  /* 0x000000040f027825 */ /* 0x004fe200078e023e */
[----:B------:R2:W-:Y:S01]  /*ba560*/  @P6 STG.E desc[UR14][R10.64], R201 ;  /* 0x000000c90a006986 */ /* 0x0005e2000c10190e */
[----:B------:R-:W-:Y:S01]  /*ba570*/  ULDC UR8, c[0x0][0x228] ;  /* 0x00008a0000087ab9 */ /* 0x000fe20000000800 */
[----:B------:R-:W-:Y:S01]  /*ba580*/  ULDC UR10, c[0x0][0x228] ;  /* 0x00008a00000a7ab9 */ /* 0x000fe20000000800 */
[----:B---3--:R-:W-:Y:S01]  /*ba590*/  IMAD.WIDE R4, R13, 0x4, R242 ;  /* 0x000000040d047825 */ /* 0x008fe200078e02f2 */
[----:B------:R-:W-:-:S03]  /*ba5a0*/  ISETP.LT.AND P6, PT, R239, UR16, !P1 ;  /* 0x00000010ef007c0c */ /* 0x000fc6000cfc1270 */
        /* <DEDUP_REMOVED lines=15> */
[----:B------:R-:W-:Y:S01]  /*ba6a0*/  ISETP.LT.AND P5, PT, R183, UR12, !P0 ;  /* 0x0000000cb7007c0c */ /* 0x000fe2000c7a1270 */
[----:B---3--:R-:W-:Y:S01]  /*ba6b0*/  IMAD.WIDE R2, R13, 0x4, R192 ;  /* 0x000000040d027825 */ /* 0x008fe200078e02c0 */
[----:B------:R-:W-:Y:S01]  /*ba6c0*/  ULDC UR4, c[0x0][0x248] ;  /* 0x0000920000047ab9 */ /* 0x000fe20000000800 */
[----:B------:R3:W-:Y:S01]  /*ba6d0*/  @P6 STG.E desc[UR14][R10.64], R130 ;  /* 0x000000820a006986 */ /* 0x0007e2000c10190e */
[----:B------:R-:W-:Y:S01]  /*ba6e0*/  ISETP.LT.AND P6, PT, R199, UR6, !P0 ;  /* 0x00000006c7007c0c */ /* 0x000fe2000c7c1270 */
[C---:B-1----:R-:W-:Y:S01]  /*ba6f0*/  IMAD.WIDE R4, R13.reuse, 0x4, R66 ;  /* 0x000000040d047825 */ /* 0x042fe200078e0242 */
[C---:B------:R-:W-:Y:S01]  /*ba700*/  IADD3 R15, R13.reuse, UR4, RZ ;  /* 0x000000040d0f7c10 */ /* 0x040fe2000fffe0ff */
[----:B------:R-:W-:Y:S01]  /*ba710*/  ULDC UR4, c[0x0][0x228] ;  /* 0x00008a0000047ab9 */ /* 0x000fe20000000800 */
[----:B------:R-:W-:Y:S01]  /*ba720*/  ULDC UR6, c[0x0][0x228] ;  /* 0x00008a0000067ab9 */ /* 0x000fe20000000800 */
[C---:B--2---:R-:W-:Y:S01]  /*ba730*/  IMAD.WIDE R6, R13.reuse, 0x4, R64 ;  /* 0x000000040d067825 */ /* 0x044fe200078e0240 */
[----:B------:R1:W-:Y:S01]  /*ba740*/  @P4 STG.E desc[UR14][R2.64], R114 ;  /* 0x0000007202004986 */ /* 0x0003e2000c10190e */
[----:B------:R-:W-:Y:S01]  /*ba750*/  ULDC UR8, c[0x0][0x228] ;  /* 0x00008a0000087ab9 */ /* 0x000fe20000000800 */
[----:B------:R-:W-:Y:S01]  /*ba760*/  ULDC UR10, c[0x0][0x228] ;  /* 0x00008a00000a7ab9 */ /* 0x000fe20000000800 */
[----:B----4-:R-:W-:Y:S01]  /*ba770*/  IMAD.WIDE R8, R13, 0x4, R62 ;  /* 0x000000040d087825 */ /* 0x010fe200078e023e */
[----:B------:R2:W-:Y:S01]  /*ba780*/  @P3 STG.E desc[UR14][R4.64], R90 ;  /* 0x0000005a04003986 */ /* 0x0005e2000c10190e */
[----:B------:R-:W-:Y:S01]  /*ba790*/  ISETP.LT.AND P3, PT, R239, UR6, !P0 ;  /* 0x00000006ef007c0c */ /* 0x000fe2000c761270 */
[----:B------:R-:W-:Y:S01]  /*ba7a0*/  ULDC UR6, c[0x0][0x228] ;  /* 0x00008a0000067ab9 */ /* 0x000fe20000000800 */
[----:B---3--:R-:W-:Y:S01]  /*ba7b0*/  IMAD.WIDE R10, R15, 0x4, R242 ;  /* 0x000000040f0a7825 */ /* 0x008fe200078e02f2 */
[----:B------:R3:W-:Y:S01]  /*ba7c0*/  @P2 STG.E desc[UR14][R6.64], R126 ;  /* 0x0000007e06002986 */ /* 0x0007e2000c10190e */
[----:B------:R-:W-:Y:S01]  /*ba7d0*/  ISETP.LT.AND P2, PT, R219, UR4, !P0 ;  /* 0x00000004db007c0c */ /* 0x000fe2000c741270 */
[----:B------:R-:W-:Y:S01]  /*ba7e0*/  ULDC UR4, c[0x0][0x228] ;  /* 0x00008a0000047ab9 */ /* 0x000fe20000000800 */
[----:B------:R-:W-:Y:S01]  /*ba7f0*/  IMAD.WIDE R12, R15, 0x4, R240 ;  /* 0x000000040f0c7825 */ /* 0x000fe200078e02f0 */
[----:B------:R-:W-:Y:S01]  /*ba800*/  ISETP.LT.AND P4, PT, R223, UR8, !P0 ;  /* 0x00000008df007c0c */ /* 0x000fe2000c781270 */
[----:B------:R4:W-:Y:S01]  /*ba810*/  @P1 STG.E desc[UR14][R8.64], R158 ;  /* 0x0000009e08001986 */ /* 0x0009e2000c10190e */
[----:B------:R-:W-:Y:S01]  /*ba820*/  ULDC UR8, c[0x0][0x228] ;  /* 0x00008a0000087ab9 */ /* 0x000fe20000000800 */
[----:B------:R-:W-:Y:S01]  /*ba830*/  VIADD R0, R211, 0x36 ;  /* 0x00000036d3007836 */ /* 0x000fe20000000000 */
[----:B------:R-:W-:Y:S01]  /*ba840*/  ULDC UR12, c[0x0][0x228] ;  /* 0x00008a00000c7ab9 */ /* 0x000fe20000000800 */
[----:B------:R-:W-:Y:S01]  /*ba850*/  @P5 STG.E desc[UR14][R10.64], R154 ;  /* 0x0000009a0a005986 */ /* 0x000fe2000c10190e */
[----:B------:R-:W-:Y:S01]  /*ba860*/  ISETP.LT.AND P5, PT, R235, UR10, !P0 ;  /* 0x0000000aeb007c0c */ /* 0x000fe2000c7a1270 */
[----:B-1----:R-:W-:Y:S01]  /*ba870*/  IMAD.WIDE R2, R15, 0x4, R60 ;  /* 0x000000040f027825 */ /* 0x002fe200078e023c */
[----:B------:R-:W-:Y:S01]  /*ba880*/  ULDC UR10, c[0x0][0x228] ;  /* 0x00008a00000a7ab9 */ /* 0x000fe20000000800 */
[----:B------:R1:W-:Y:S01]  /*ba890*/  @P6 STG.E desc[UR14][R12.64], R170 ;  /* 0x000000aa0c006986 */ /* 0x0003e2000c10190e */
[----:B------:R-:W-:Y:S01]  /*ba8a0*/  ISETP.LT.AND P6, PT, R167, UR4, !P0 ;  /* 0x00000004a7007c0c */ /* 0x000fe2000c7c1270 */
[----:B------:R-:W-:Y:S01]  /*ba8b0*/  ULDC UR4, c[0x0][0x22c] ;  /* 0x00008b0000047ab9 */ /* 0x000fe20000000800 */
[----:B--2---:R-:W-:Y:S01]  /*ba8c0*/  IMAD.WIDE R4, R15, 0x4, R194 ;  /* 0x000000040f047825 */ /* 0x004fe200078e02c2 */
[----:B------:R-:W-:Y:S01]  /*ba8d0*/  ISETP.GE.AND P1, PT, R0, UR4, PT ;  /* 0x0000000400007c0c */ /* 0x000fe2000bf26270 */
[----:B------:R-:W-:-:S02]  /*ba8e0*/  ULDC UR16, c[0x0][0x228] ;  /* 0x00008a0000107ab9 */ /* 0x000fc40000000800 */
[----:B---3--:R-:W-:Y:S01]  /*ba8f0*/  IMAD.WIDE R6, R15, 0x4, R192 ;  /* 0x000000040f067825 */ /* 0x008fe200078e02c0 */
[----:B------:R2:W-:Y:S01]  /*ba900*/  @P2 STG.E desc[UR14][R2.64], R162 ;  /* 0x000000a202002986 */ /* 0x0005e2000c10190e */
[----:B------:R-:W-:Y:S01]  /*ba910*/  ISETP.LT.AND P2, PT, R227, UR6, !P0 ;  /* 0x00000006e3007c0c */ /* 0x000fe2000c741270 */
[----:B------:R-:W-:Y:S01]  /*ba920*/  ULDC UR4, c[0x0][0x248] ;  /* 0x0000920000047ab9 */ /* 0x000fe20000000800 */
[----:B----4-:R-:W-:Y:S01]  /*ba930*/  IMAD.WIDE R8, R15, 0x4, R66 ;  /* 0x000000040f087825 */ /* 0x010fe200078e0242 */
[----:B------:R3:W-:Y:S01]  /*ba940*/  @P3 STG.E desc[UR14][R4.64], R174 ;  /* 0x000000ae04003986 */ /* 0x0007e2000c10190e */
[----:B------:R-:W-:Y:S01]  /*ba950*/  ISETP.LT.AND P3, PT, R183, UR8, !P1 ;  /* 0x00000008b7007c0c */ /* 0x000fe2000cf61270 */
[----:B------:R-:W-:Y:S01]  /*ba960*/  ULDC UR6, c[0x0][0x228] ;  /* 0x00008a0000067ab9 */ /* 0x000fe20000000800 */
[----:B-1----:R-:W-:Y:S01]  /*ba970*/  VIADD R13, R15, UR4 ;  /* 0x000000040f0d7c36 */ /* 0x002fe20008000000 */
[----:B------:R1:W-:Y:S01]  /*ba980*/  @P4 STG.E desc[UR14][R6.64], R58 ;  /* 0x0000003a06004986 */ /* 0x0003e2000c10190e */
[----:B------:R-:W-:Y:S01]  /*ba990*/  ISETP.LT.AND P4, PT, R199, UR10, !P1 ;  /* 0x0000000ac7007c0c */ /* 0x000fe2000cf81270 */
[----:B------:R-:W-:Y:S01]  /*ba9a0*/  IMAD.WIDE R10, R15, 0x4, R64 ;  /* 0x000000040f0a7825 */ /* 0x000fe200078e0240 */
[----:B------:R-:W-:Y:S01]  /*ba9b0*/  IADD3 R0, R211, 0x37, RZ ;  /* 0x00000037d3007810 */ /* 0x000fe20007ffe0ff */
[----:B------:R4:W-:Y:S01]  /*ba9c0*/  @P5 STG.E desc[UR14][R8.64], R178 ;  /* 0x000000b208005986 */ /* 0x0009e2000c10190e */
[----:B------:R-:W-:Y:S01]  /*ba9d0*/  ISETP.LT.AND P5, PT, R219, UR12, !P1 ;  /* 0x0000000cdb007c0c */ /* 0x000fe2000cfa1270 */
[----:B--2---:R-:W-:Y:S01]  /*ba9e0*/  IMAD.WIDE R2, R15, 0x4, R62 ;  /* 0x000000040f027825 */ /* 0x004fe200078e023e */
[----:B------:R-:W-:Y:S01]  /*ba9f0*/  ULDC UR4, c[0x0][0x22c] ;  /* 0x00008b0000047ab9 */ /* 0x000fe20000000800 */
[----:B------:R-:W-:-:S02]  /*baa00*/  ULDC UR8, c[0x0][0x228] ;  /* 0x00008a0000087ab9 */ /* 0x000fc40000000800 */
[C---:B---3--:R-:W-:Y:S01]  /*baa10*/  IMAD.WIDE R4, R13.reuse, 0x4, R242 ;  /* 0x000000040d047825 */ /* 0x048fe200078e02f2 */
[----:B------:R-:W-:Y:S01]  /*baa20*/  ISETP.GE.AND P0, PT, R0, UR4, PT ;  /* 0x0000000400007c0c */ /* 0x000fe2000bf06270 */
[----:B------:R2:W-:Y:S01]  /*baa30*/  @P6 STG.E desc[UR14][R10.64], R202 ;  /* 0x000000ca0a006986 */ /* 0x0005e2000c10190e */
[----:B------:R-:W-:Y:S01]  /*baa40*/  ULDC UR4, c[0x0][0x228] ;  /* 0x00008a0000047ab9 */ /* 0x000fe20000000800 */
[----:B-1----:R-:W-:Y:S01]  /*baa50*/  IMAD.WIDE R6, R13, 0x4, R240 ;  /* 0x000000040d067825 */ /* 0x002fe200078e02f0 */
[----:B------:R-:W-:Y:S01]  /*baa60*/  ISETP.LT.AND P6, PT, R239, UR16, !P1 ;  /* 0x00000010ef007c0c */ /* 0x000fe2000cfc1270 */
[----:B------:R1:W-:Y:S01]  /*baa70*/  @P2 STG.E desc[UR14][R2.64], R206 ;  /* 0x000000ce02002986 */ /* 0x0003e2000c10190e */
[----:B------:R-:W-:Y:S01]  /*baa80*/  ISETP.LT.AND P2, PT, R223, UR4, !P1 ;  /* 0x00000004df007c0c */ /* 0x000fe2000cf41270 */
[----:B----4-:R-:W-:Y:S01]  /*baa90*/  IMAD.WIDE R8, R13, 0x4, R60 ;  /* 0x000000040d087825 */ /* 0x010fe200078e023c */
[----:B------:R-:W-:Y:S01]  /*baaa0*/  ULDC UR4, c[0x0][0x228] ;  /* 0x00008a0000047ab9 */ /* 0x000fe20000000800 */
[----:B------:R3:W-:Y:S01]  /*baab0*/  @P3 STG.E desc[UR14][R4.64], R135 ;  /* 0x0000008704003986 */ /* 0x0007e2000c10190e */
[----:B------:R-:W-:Y:S01]  /*baac0*/  ISETP.LT.AND P3, PT, R235, UR6, !P1 ;  /* 0x00000006eb007c0c */ /* 0x000fe2000cf61270 */
[----:B------:R-:W-:Y:S01]  /*baad0*/  ULDC UR6, c[0x0][0x228] ;  /* 0x00008a0000067ab9 */ /* 0x000fe20000000800 */
        /* <DEDUP_REMOVED lines=8> */
[C---:B-1----:R-:W-:Y:S01]  /*bab60*/  IMAD.WIDE R2, R13.reuse, 0x4, R192 ;  /* 0x000000040d027825 */ /* 0x042fe200078e02c0 */
[----:B------:R-:W-:Y:S01]  /*bab70*/  IADD3 R17, R13, UR4, RZ ;  /* 0x000000040d117c10 */ /* 0x000fe2000fffe0ff */
[----:B------:R-:W-:-:S02]  /*bab80*/  ULDC UR12, c[0x0][0x228] ;  /* 0x00008a00000c7ab9 */ /* 0x000fc40000000800 */
[C---:B---3--:R-:W-:Y:S01]  /*bab90*/  IMAD.WIDE R4, R13.reuse, 0x4, R66 ;  /* 0x000000040d047825 */ /* 0x048fe200078e0242 */
[----:B------:R1:W-:Y:S01]  /*baba0*/  @P6 STG.E desc[UR14][R10.64], R131 ;  /* 0x000000830a006986 */ /* 0x0003e2000c10190e */
[----:B------:R-:W-:Y:S01]  /*babb0*/  ULDC UR4, c[0x0][0x228] ;  /* 0x00008a0000047ab9 */ /* 0x000fe20000000800 */
[----:B------:R-:W-:Y:S01]  /*babc0*/  ULDC UR6, c[0x0][0x228] ;  /* 0x00008a0000067ab9 */ /* 0x000fe20000000800 */
[C---:B----4-:R-:W-:Y:S01]  /*babd0*/  IMAD.WIDE R6, R13.reuse, 0x4, R64 ;  /* 0x000000040d067825 */ /* 0x050fe200078e0240 */
[----:B------:R3:W-:Y:S01]  /*babe0*/  @P2 STG.E desc[UR14][R2.64], R115 ;  /* 0x0000007302002986 */ /* 0x0007e2000c10190e */
[----:B------:R-:W-:Y:S02]  /*babf0*/  ULDC UR8, c[0x0][0x228] ;  /* 0x00008a0000087ab9 */ /* 0x000fe40000000800 */
[----:B--2---:R-:W-:Y:S01]  /*bac00*/  IMAD.WIDE R8, R13, 0x4, R62 ;  /* 0x000000040d087825 */ /* 0x004fe200078e023e */
[----:B------:R2:W-:Y:S03]  /*bac10*/  @P3 STG.E desc[UR14][R4.64], R91 ;  /* 0x0000005b04003986 */ /* 0x0005e6000c10190e */
[----:B-1----:R-:W-:Y:S01]  /*bac20*/  IMAD.WIDE R10, R17, 0x4, R242 ;  /* 0x00000004110a7825 */ /* 0x002fe200078e02f2 */
[----:B------:R1:W-:Y:S01]  /*bac30*/  @P4 STG.E desc[UR14][R6.64], R127 ;  /* 0x0000007f06004986 */ /* 0x0003e2000c10190e */
[----:B------:R-:W-:Y:S01]  /*bac40*/  ISETP.LT.AND P2, PT, R219, UR6, !P0 ;  /* 0x00000006db007c0c */ /* 0x000fe2000c741270 */
[----:B------:R-:W-:-:S02]  /*bac50*/  ULDC UR6, c[0x0][0x228] ;  /* 0x00008a0000067ab9 */ /* 0x000fc40000000800 */
[----:B------:R4:W-:Y:S01]  /*bac60*/  @P1 STG.E desc[UR14][R8.64], R159 ;  /* 0x0000009f08001986 */ /* 0x0009e2000c10190e */
[----:B------:R-:W-:Y:S01]  /*bac70*/  ISETP.LT.AND P1, PT, R199, UR4, !P0 ;  /* 0x00000004c7007c0c */ /* 0x000fe2000c721270 */
[----:B------:R-:W-:Y:S01]  /*bac80*/  ULDC UR4, c[0x0][0x228] ;  /* 0x00008a0000047ab9 */ /* 0x000fe20000000800 */
[----:B------:R-:W-:Y:S01]  /*bac90*/  ISETP.LT.AND P6, PT, R239, UR8, !P0 ;  /* 0x00000008ef007c0c */ /* 0x000fe2000c7c1270 */
[----:B------:R4:W-:Y:S01]  /*baca0*/  @P5 STG.E desc[UR14][R10.64], R155 ;  /* 0x0000009b0a005986 */ /* 0x0009e2000c10190e */
[----:B------:R-:W-:Y:S01]  /*bacb0*/  ISETP.LT.AND P5, PT, R223, UR4, !P0 ;  /* 0x00000004df007c0c */ /* 0x000fe2000c7a1270 */
[----:B---3--:R-:W-:Y:S01]  /*bacc0*/  IMAD.WIDE R2, R17, 0x4, R240 ;  /* 0x0000000411027825 */ /* 0x008fe200078e02f0 */
[----:B------:R-:W-:Y:S01]  /*bacd0*/  ISETP.LT.AND P4, PT, R235, UR10, !P0 ;  /* 0x0000000aeb007c0c */ /* 0x000fe2000c781270 */
[----:B------:R-:W-:Y:S01]  /*bace0*/  ULDC UR4, c[0x0][0x248] ;  /* 0x0000920000047ab9 */ /* 0x000fe20000000800 */
[----:B------:R-:W-:Y:S01]  /*bacf0*/  ISETP.LT.AND P3, PT, R167, UR12, !P0 ;  /* 0x0000000ca7007c0c */ /* 0x000fe2000c761270 */
[----:B--2---:R-:W-:Y:S01]  /*bad00*/  IMAD.WIDE R4, R17, 0x4, R60 ;  /* 0x0000000411047825 */ /* 0x004fe200078e023c */
[----:B------:R-:W-:Y:S01]  /*bad10*/  ISETP.LT.AND P0, PT, R227, UR6, !P0 ;  /* 0x00000006e3007c0c */ /* 0x000fe2000c701270 */
[----:B------:R-:W-:Y:S01]  /*bad20*/  ULDC UR6, c[0x0][0x228] ;  /* 0x00008a0000067ab9 */ /* 0x000fe20000000800 */
[----:B------:R-:W-:Y:S01]  /*bad30*/  ULDC UR8, c[0x0][0x228] ;  /* 0x00008a0000087ab9 */ /* 0x000fe20000000800 */
[----:B-1----:R-:W-:Y:S01]  /*bad40*/  IMAD.WIDE R6, R17, 0x4, R194 ;  /* 0x0000000411067825 */ /* 0x002fe200078e02c2 */
[----:B------:R1:W-:Y:S01]  /*bad50*/  @P1 STG.E desc[UR14][R2.64], R171 ;  /* 0x000000ab02001986 */ /* 0x0003e2000c10190e */
[----:B------:R-:W-:-:S02]  /*bad60*/  ULDC UR10, c[0x0][0x228] ;  /* 0x00008a00000a7ab9 */ /* 0x000fc40000000800 */
[----:B------:R-:W-:Y:S02]  /*bad70*/  VIADD R0, R211, 0x38 ;  /* 0x00000038d3007836 */ /* 0x000fe40000000000 */
[C---:B----4-:R-:W-:Y:S01]  /*bad80*/  IMAD.WIDE R8, R17.reuse, 0x4, R192 ;  /* 0x0000000411087825 */ /* 0x050fe200078e02c0 */
[----:B------:R2:W-:Y:S03]  /*bad90*/  @P2 STG.E desc[UR14][R4.64], R163 ;  /* 0x000000a304002986 */ /* 0x0005e6000c10190e */
[C---:B------:R-:W-:Y:S01]  /*bada0*/  IMAD.WIDE R10, R17.reuse, 0x4, R66 ;  /* 0x00000004110a7825 */ /* 0x040fe200078e0242 */
[----:B------:R3:W-:Y:S03]  /*badb0*/  @P6 STG.E desc[UR14][R6.64], R175 ;  /* 0x000000af06006986 */ /* 0x0007e6000c10190e */
[C---:B------:R-:W-:Y:S01]  /*badc0*/  IMAD.WIDE R12, R17.reuse, 0x4, R64 ;  /* 0x00000004110c7825 */ /* 0x040fe200078e0240 */
[----:B------:R-:W-:Y:S01]  /*badd0*/  ISETP.GE.AND P1, PT, R0, UR5, PT ;  /* 0x0000000500007c0c */ /* 0x000fe2000bf26270 */
[----:B------:R4:W-:Y:S01]  /*bade0*/  @P5 STG.E desc[UR14][R8.64], R59 ;  /* 0x0000003b08005986 */ /* 0x0009e2000c10190e */
[----:B------:R-:W-:Y:S01]  /*badf0*/  ULDC UR5, c[0x0][0x228] ;  /* 0x00008a0000057ab9 */ /* 0x000fe20000000800 */
[----:B------:R-:W-:-:S02]  /*bae00*/  IMAD.WIDE R14, R17, 0x4, R62 ;  /* 0x00000004110e7825 */ /* 0x000fc400078e023e */
[----:B------:R4:W-:Y:S04]  /*bae10*/  @P4 STG.E desc[UR14][R10.64], R179 ;  /* 0x000000b30a004986 */ /* 0x0009e8000c10190e */
[----:B------:R4:W-:Y:S01]  /*bae20*/  @P3 STG.E desc[UR14][R12.64], R203 ;  /* 0x000000cb0c003986 */ /* 0x0009e2000c10190e */
[----:B------:R-:W-:Y:S01]  /*bae30*/  ISETP.LT.AND P2, PT, R199, UR6, !P1 ;  /* 0x00000006c7007c0c */ /* 0x000fe2000cf41270 */
[----:B------:R-:W-:Y:S01]  /*bae40*/  VIADD R0, R211, 0x39 ;  /* 0x00000039d3007836 */ /* 0x000fe20000000000 */
[----:B------:R-:W-:Y:S01]  /*bae50*/  IADD3 R17, R17, UR4, RZ ;  /* 0x0000000411117c10 */ /* 0x000fe2000fffe0ff */
[----:B------:R-:W-:Y:S01]  /*bae60*/  @P0 STG.E desc[UR14][R14.64], R207 ;  /* 0x000000cf0e000986 */ /* 0x000fe2000c10190e */
[----:B------:R-:W-:Y:S01]  /*bae70*/  ISETP.LT.AND P0, PT, R183, UR5, !P1 ;  /* 0x00000005b7007c0c */ /* 0x000fe2000cf01270 */
[----:B------:R-:W-:Y:S01]  /*bae80*/  ULDC UR5, c[0x0][0x228] ;  /* 0x00008a0000057ab9 */ /* 0x000fe20000000800 */
[----:B------:R-:W-:Y:S01]  /*bae90*/  ULDC UR4, c[0x0][0x228] ;  /* 0x00008a0000047ab9 */ /* 0x000fe20000000800 */
[----:B------:R-:W-:Y:S01]  /*baea0*/  ISETP.LT.AND P3, PT, R219, UR5, !P1 ;  /* 0x00000005db007c0c */ /* 0x000fe2000cf61270 */
[----:B-1----:R-:W-:Y:S01]  /*baeb0*/  IMAD.WIDE R2, R17, 0x4, R242 ;  /* 0x0000000411027825 */ /* 0x002fe200078e02f2 */
[----:B------:R-:W-:Y:S01]  /*baec0*/  ISETP.LT.AND P4, PT, R239, UR8, !P1 ;  /* 0x00000008ef007c0c */ /* 0x000fe2000cf81270 */
[----:B------:R-:W-:Y:S01]  /*baed0*/  ULDC UR5, c[0x0][0x228] ;  /* 0x00008a0000057ab9 */ /* 0x000fe20000000800 */
[----:B------:R-:W-:Y:S01]  /*baee0*/  ISETP.LT.AND P5, PT, R223, UR4, !P1 ;  /* 0x00000004df007c0c */ /* 0x000fe2000cfa1270 */
[----:B--2---:R-:W-:Y:S01]  /*baef0*/  IMAD.WIDE R4, R17, 0x4, R240 ;  /* 0x0000000411047825 */ /* 0x004fe200078e02f0 */
[----:B------:R-:W-:Y:S01]  /*baf00*/  ISETP.LT.AND P6, PT, R235, UR10, !P1 ;  /* 0x0000000aeb007c0c */ /* 0x000fe2000cfc1270 */
[----:B------:R-:W-:Y:S01]  /*baf10*/  ULDC UR6, c[0x0][0x228] ;  /* 0x00008a0000067ab9 */ /* 0x000fe20000000800 */
[----:B------:R-:W-:Y:S01]  /*baf20*/  ULDC UR8, c[0x0][0x228] ;  /* 0x00008a0000087ab9 */ /* 0x000fe20000000800 */
[----:B---3--:R-:W-:Y:S01]  /*baf30*/  IMAD.WIDE R6, R17, 0x4, R60 ;  /* 0x0000000411067825 */ /* 0x008fe200078e023c */
[----:B------:R1:W-:Y:S01]  /*baf40*/  @P0 STG.E desc[UR14][R2.64], R208 ;  /* 0x000000d002000986 */ /* 0x0003e2000c10190e */
[----:B------:R-:W-:Y:S01]  /*baf50*/  ULDC UR10, c[0x0][0x228] ;  /* 0x00008a00000a7ab9 */ /* 0x000fe20000000800 */
[----:B------:R-:W-:-:S02]  /*baf60*/  ULDC UR4, c[0x0][0x248] ;  /* 0x0000920000047ab9 */ /* 0x000fc40000000800 */
[----:B------:R-:W-:Y:S01]  /*baf70*/  @P2 STG.E desc[UR14][R4.64], R212 ;  /* 0x000000d404002986 */ /* 0x000fe2000c10190e */
[----:B----4-:R-:W-:-:S03]  /*baf80*/  IMAD.WIDE R8, R17, 0x4, R194 ;  /* 0x0000000411087825 */ /* 0x010fc600078e02c2 */
[----:B------:R-:W-:Y:S01]  /*baf90*/  @P3 STG.E desc[UR14][R6.64], R92 ;  /* 0x0000005c06003986 */ /* 0x000fe2000c10190e */
[----:B------:R-:W-:-:S03]  /*bafa0*/  IMAD.WIDE R10, R17, 0x4, R192 ;  /* 0x00000004110a7825 */ /* 0x000fc600078e02c0 */
[----:B------:R-:W2:Y:S01]  /*bafb0*/  LDS.128 R4, [R252] ;  /* 0x00000000fc047984 */ /* 0x000ea20000000c00 */
[----:B------:R-:W-:Y:S01]  /*bafc0*/  IMAD.WIDE R12, R17, 0x4, R66 ;  /* 0x00000004110c7825 */ /* 0x000fe200078e0242 */
[----:B------:R-:W-:Y:S01]  /*bafd0*/  ISETP.GE.AND P0, PT, R0, UR7, PT ;  /* 0x0000000700007c0c */ /* 0x000fe2000bf06270 */
[----:B------:R-:W-:Y:S01]  /*bafe0*/  ULDC UR7, c[0x0][0x228] ;  /* 0x00008a0000077ab9 */ /* 0x000fe20000000800 */
[----:B------:R3:W-:Y:S01]  /*baff0*/  @P4 STG.E desc[UR14][R8.64], R116 ;  /* 0x0000007408004986 */ /* 0x0007e2000c10190e */
[----:B------:R-:W-:Y:S01]  /*bb000*/  ISETP.LT.AND P2, PT, R167, UR5, !P1 ;  /* 0x00000005a7007c0c */ /* 0x000fe2000cf41270 */
[----:B------:R-:W-:Y:S01]  /*bb010*/  ULDC UR5, c[0x0][0x228] ;  /* 0x00008a0000057ab9 */ /* 0x000fe20000000800 */
[----:B------:R-:W-:Y:S01]  /*bb020*/  ISETP.LT.AND P1, PT, R227, UR6, !P1 ;  /* 0x00000006e3007c0c */ /* 0x000fe2000cf21270 */
[----:B------:R4:W-:Y:S01]  /*bb030*/  @P5 STG.E desc[UR14][R10.64], R180 ;  /* 0x000000b40a005986 */ /* 0x0009e2000c10190e */
[----:B------:R-:W-:Y:S01]  /*bb040*/  ISETP.LT.AND P5, PT, R199, UR8, !P0 ;  /* 0x00000008c7007c0c */ /* 0x000fe2000c7a1270 */
[----:B------:R-:W-:Y:S01]  /*bb050*/  VIADD R19, R17, UR4 ;  /* 0x0000000411137c36 */ /* 0x000fe20008000000 */
[----:B------:R-:W-:Y:S01]  /*bb060*/  ISETP.LT.AND P4, PT, R219, UR5, !P0 ;  /* 0x00000005db007c0c */ /* 0x000fe2000c781270 */
[----:B------:R4:W-:Y:S01]  /*bb070*/  @P6 STG.E desc[UR14][R12.64], R184 ;  /* 0x000000b80c006986 */ /* 0x0009e2000c10190e */
[----:B------:R-:W-:-:S02]  /*bb080*/  ISETP.LT.AND P6, PT, R183, UR7, !P0 ;  /* 0x00000007b7007c0c */ /* 0x000fc4000c7c1270 */
[----:B------:R-:W-:Y:S01]  /*bb090*/  ISETP.LT.AND P3, PT, R239, UR10, !P0 ;  /* 0x0000000aef007c0c */ /* 0x000fe2000c761270 */
[----:B-1----:R-:W-:Y:S01]  /*bb0a0*/  IMAD.WIDE R2, R17, 0x4, R64 ;  /* 0x0000000411027825 */ /* 0x002fe200078e0240 */
[----:B------:R-:W-:Y:S01]  /*bb0b0*/  IADD3 R0, R211, 0x3a, RZ ;  /* 0x0000003ad3007810 */ /* 0x000fe20007ffe0ff */
[----:B------:R-:W-:Y:S01]  /*bb0c0*/  ULDC UR4, c[0x0][0x228] ;  /* 0x00008a0000047ab9 */ /* 0x000fe20000000800 */
[----:B------:R-:W-:Y:S01]  /*bb0d0*/  ULDC UR5, c[0x0][0x228] ;  /* 0x00008a0000057ab9 */ /* 0x000fe20000000800 */
[----:B---3--:R-:W-:Y:S01]  /*bb0e0*/  IMAD.WIDE R8, R17, 0x4, R62 ;  /* 0x0000000411087825 */ /* 0x008fe200078e023e */
[----:B------:R1:W-:Y:S01]  /*bb0f0*/  @P2 STG.E desc[UR14][R2.64], R196 ;  /* 0x000000c402002986 */ /* 0x0003e2000c10190e */
[----:B------:R-:W-:Y:S01]  /*bb100*/  ULDC UR6, c[0x0][0x228] ;  /* 0x00008a0000067ab9 */ /* 0x000fe20000000800 */
[----:B------:R-:W-:Y:S01]  /*bb110*/  ULDC UR7, c[0x0][0x228] ;  /* 0x00008a0000077ab9 */ /* 0x000fe20000000800 */
[----:B----4-:R-:W-:Y:S01]  /*bb120*/  IMAD.WIDE R10, R19, 0x4, R242 ;  /* 0x00000004130a7825 */ /* 0x010fe200078e02f2 */
[----:B------:R3:W-:Y:S01]  /*bb130*/  @P1 STG.E desc[UR14][R8.64], R216 ;  /* 0x000000d808001986 */ /* 0x0007e2000c10190e */
[----:B------:R-:W-:-:S02]  /*bb140*/  ULDC UR8, c[0x0][0x228] ;  /* 0x00008a0000087ab9 */ /* 0x000fc40000000800 */
[C---:B------:R-:W-:Y:S01]  /*bb150*/  IMAD.WIDE R12, R19.reuse, 0x4, R240 ;  /* 0x00000004130c7825 */ /* 0x040fe200078e02f0 */
[----:B------:R4:W-:Y:S03]  /*bb160*/  @P6 STG.E desc[UR14][R10.64], R188 ;  /* 0x000000bc0a006986 */ /* 0x0009e6000c10190e */
[C---:B------:R-:W-:Y:S01]  /*bb170*/  IMAD.WIDE R14, R19.reuse, 0x4, R60 ;  /* 0x00000004130e7825 */ /* 0x040fe200078e023c */
[----:B------:R2:W-:Y:S03]  /*bb180*/  @P5 STG.E desc[UR14][R12.64], R232 ;  /* 0x000000e80c005986 */ /* 0x0005e6000c10190e */
[----:B------:R-:W-:Y:S01]  /*bb190*/  IMAD.WIDE R16, R19, 0x4, R194 ;  /* 0x0000000413107825 */ /* 0x000fe200078e02c2 */
[----:B------:R2:W-:Y:S01]  /*bb1a0*/  @P4 STG.E desc[UR14][R14.64], R164 ;  /* 0x000000a40e004986 */ /* 0x0005e2000c10190e */
[----:B------:R-:W-:Y:S01]  /*bb1b0*/  ISETP.LT.AND P1, PT, R223, UR4, !P0 ;  /* 0x00000004df007c0c */ /* 0x000fe2000c721270 */
[----:B------:R-:W-:-:S02]  /*bb1c0*/  ULDC UR4, c[0x0][0x228] ;  /* 0x00008a0000047ab9 */ /* 0x000fc40000000800 */
[----:B------:R-:W-:Y:S01]  /*bb1d0*/  @P3 STG.E desc[UR14][R16.64], R220 ;  /* 0x000000dc10003986 */ /* 0x000fe2000c10190e */
[----:B------:R-:W-:Y:S01]  /*bb1e0*/  ISETP.LT.AND P3, PT, R235, UR5, !P0 ;  /* 0x00000005eb007c0c */ /* 0x000fe2000c761270 */
[----:B------:R-:W-:Y:S01]  /*bb1f0*/  ULDC UR5, c[0x0][0x228] ;  /* 0x00008a0000057ab9 */ /* 0x000fe20000000800 */
[----:B------:R-:W-:Y:S02]  /*bb200*/  ISETP.GE.AND P2, PT, R0, UR9, PT ;  /* 0x0000000900007c0c */ /* 0x000fe4000bf46270 */
[----:B------:R-:W-:Y:S01]  /*bb210*/  ISETP.LT.AND P4, PT, R167, UR6, !P0 ;  /* 0x00000006a7007c0c */ /* 0x000fe2000c781270 */
[----:B-1----:R-:W-:Y:S01]  /*bb220*/  IMAD.WIDE R2, R19, 0x4, R192 ;  /* 0x0000000413027825 */ /* 0x002fe200078e02c0 */
[----:B------:R-:W-:Y:S01]  /*bb230*/  ISETP.LT.AND P0, PT, R227, UR4, !P0 ;  /* 0x00000004e3007c0c */ /* 0x000fe2000c701270 */
[----:B------:R-:W-:Y:S01]  /*bb240*/  ULDC UR4, c[0x0][0x248] ;  /* 0x0000920000047ab9 */ /* 0x000fe20000000800 */
[----:B------:R-:W-:Y:S01]  /*bb250*/  ISETP.LT.AND P5, PT, R183, UR5, !P2 ;  /* 0x00000005b7007c0c */ /* 0x000fe2000d7a1270 */
[C---:B---3--:R-:W-:Y:S01]  /*bb260*/  IMAD.WIDE R8, R19.reuse, 0x4, R66 ;  /* 0x0000000413087825 */ /* 0x048fe200078e0242 */
[----:B------:R-:W-:-:S03]  /*bb270*/  IADD3 R21, R19, UR4, RZ ;  /* 0x0000000413157c10 */ /* 0x000fc6000fffe0ff */
[C---:B----4-:R-:W-:Y:S01]  /*bb280*/  IMAD.WIDE R10, R19.reuse, 0x4, R64 ;  /* 0x00000004130a7825 */ /* 0x050fe200078e0240 */
[----:B------:R1:W-:Y:S01]  /*bb290*/  @P1 STG.E desc[UR14][R2.64], R224 ;  /* 0x000000e002001986 */ /* 0x0003e2000c10190e */
[----:B------:R-:W-:Y:S01]  /*bb2a0*/  ULDC UR4, c[0x0][0x228] ;  /* 0x00008a0000047ab9 */ /* 0x000fe20000000800 */
[----:B------:R-:W-:Y:S01]  /*bb2b0*/  ULDC UR5, c[0x0][0x228] ;  /* 0x00008a0000057ab9 */ /* 0x000fe20000000800 */
[----:B--2---:R-:W-:Y:S01]  /*bb2c0*/  IMAD.WIDE R12, R19, 0x4, R62 ;  /* 0x00000004130c7825 */ /* 0x004fe200078e023e */
[----:B------:R2:W-:Y:S01]  /*bb2d0*/  @P3 STG.E desc[UR14][R8.64], R236 ;  /* 0x000000ec08003986 */ /* 0x0005e2000c10190e */
[----:B------:R-:W-:Y:S02]  /*bb2e0*/  ULDC UR6, c[0x0][0x228] ;  /* 0x00008a0000067ab9 */ /* 0x000fe40000000800 */
[----:B------:R-:W-:Y:S01]  /*bb2f0*/  IMAD.WIDE R14, R21, 0x4, R242 ;  /* 0x00000004150e7825 */ /* 0x000fe200078e02f2 */
        /* <DEDUP_REMOVED lines=9> */
[----:B-1----:R-:W-:Y:S01]  /*bb390*/  IMAD.WIDE R2, R21, 0x4, R240 ;  /* 0x0000000415027825 */ /* 0x002fe200078e02f0 */
[----:B------:R-:W-:Y:S01]  /*bb3a0*/  ISETP.LT.AND P4, PT, R235, UR7, !P2 ;  /* 0x00000007eb007c0c */ /* 0x000fe2000d781270 */
[----:B------:R-:W-:Y:S01]  /*bb3b0*/  ULDC UR4, c[0x0][0x248] ;  /* 0x0000920000047ab9 */ /* 0x000fe20000000800 */
[----:B------:R-:W-:Y:S01]  /*bb3c0*/  ISETP.LT.AND P3, PT, R167, UR8, !P2 ;  /* 0x00000008a7007c0c */ /* 0x000fe2000d761270 */
[----:B------:R-:W-:Y:S01]  /*bb3d0*/  VIADD R0, R211, 0x3b ;  /* 0x0000003bd3007836 */ /* 0x000fe20000000000 */
[----:B------:R-:W-:Y:S01]  /*bb3e0*/  ISETP.LT.AND P2, PT, R227, UR5, !P2 ;  /* 0x00000005e3007c0c */ /* 0x000fe2000d741270 */
[----:B--2---:R-:W-:Y:S01]  /*bb3f0*/  IMAD.WIDE R8, R21, 0x4, R60 ;  /* 0x0000000415087825 */ /* 0x004fe200078e023c */
[----:B------:R-:W-:-:S03]  /*bb400*/  ULDC UR5, c[0x0][0x228] ;  /* 0x00008a0000057ab9 */ /* 0x000fc60000000800 */
[C---:B---3--:R-:W-:Y:S01]  /*bb410*/  IMAD.WIDE R10, R21.reuse, 0x4, R194 ;  /* 0x00000004150a7825 */ /* 0x048fe200078e02c2 */
[----:B------:R1:W-:Y:S03]  /*bb420*/  @P0 STG.E desc[UR14][R2.64], R213 ;  /* 0x000000d502000986 */ /* 0x0003e6000c10190e */
[C---:B----4-:R-:W-:Y:S01]  /*bb430*/  IMAD.WIDE R12, R21.reuse, 0x4, R192 ;  /* 0x00000004150c7825 */ /* 0x050fe200078e02c0 */
[----:B------:R-:W-:Y:S01]  /*bb440*/  ISETP.GE.AND P0, PT, R0, UR11, PT ;  /* 0x0000000b00007c0c */ /* 0x000fe2000bf06270 */
[----:B------:R2:W-:Y:S01]  /*bb450*/  @P1 STG.E desc[UR14][R8.64], R93 ;  /* 0x0000005d08001986 */ /* 0x0005e2000c10190e */
[----:B------:R-:W-:Y:S01]  /*bb460*/  ULDC UR6, c[0x0][0x228] ;  /* 0x00008a0000067ab9 */ /* 0x000fe20000000800 */
[C---:B------:R-:W-:Y:S01]  /*bb470*/  IMAD.WIDE R14, R21.reuse, 0x4, R66 ;  /* 0x00000004150e7825 */ /* 0x040fe200078e0242 */
[----:B------:R-:W-:Y:S01]  /*bb480*/  ULDC UR7, c[0x0][0x228] ;  /* 0x00008a0000077ab9 */ /* 0x000fe20000000800 */
[----:B------:R3:W-:Y:S02]  /*bb490*/  @P6 STG.E desc[UR14][R10.64], R117 ;  /* 0x000000750a006986 */ /* 0x0007e4000c10190e */
[C---:B------:R-:W-:Y:S01]  /*bb4a0*/  IMAD.WIDE R16, R21.reuse, 0x4, R64 ;  /* 0x0000000415107825 */ /* 0x040fe200078e0240 */
[----:B------:R-:W-:Y:S01]  /*bb4b0*/  ULDC UR8, c[0x0][0x228] ;  /* 0x00008a0000087ab9 */ /* 0x000fe20000000800 */
[----:B------:R4:W-:Y:S02]  /*bb4c0*/  @P5 STG.E desc[UR14][R12.64], R181 ;  /* 0x000000b50c005986 */ /* 0x0009e4000c10190e */
[----:B------:R-:W-:Y:S01]  /*bb4d0*/  IMAD.WIDE R18, R21, 0x4, R62 ;  /* 0x0000000415127825 */ /* 0x000fe200078e023e */
[----:B------:R-:W-:Y:S01]  /*bb4e0*/  ISETP.LT.AND P1, PT, R183, UR5, !P0 ;  /* 0x00000005b7007c0c */ /* 0x000fe2000c721270 */
[----:B------:R4:W-:Y:S01]  /*bb4f0*/  @P4 STG.E desc[UR14][R14.64], R185 ;  /* 0x000000b90e004986 */ /* 0x0009e2000c10190e */
[----:B------:R-:W-:Y:S01]  /*bb500*/  ULDC UR5, c[0x0][0x228] ;  /* 0x00008a0000057ab9 */ /* 0x000fe20000000800 */
[----:B------:R-:W-:Y:S01]  /*bb510*/  IADD3 R21, R21, UR4, RZ ;  /* 0x0000000415157c10 */ /* 0x000fe2000fffe0ff */
[----:B------:R-:W-:Y:S01]  /*bb520*/  ULDC UR4, c[0x0][0x228] ;  /* 0x00008a0000047ab9 */ /* 0x000fe20000000800 */
[----:B------:R4:W-:Y:S01]  /*bb530*/  @P3 STG.E desc[UR14][R16.64], R197 ;  /* 0x000000c510003986 */ /* 0x0009e2000c10190e */
[----:B------:R-:W-:Y:S01]  /*bb540*/  ISETP.LT.AND P3, PT, R219, UR5, !P0 ;  /* 0x00000005db007c0c */ /* 0x000fe2000c761270 */
[----:B------:R-:W-:Y:S01]  /*bb550*/  VIADD R0, R211, 0x3c ;  /* 0x0000003cd3007836 */ /* 0x000fe20000000000 */
[----:B------:R-:W-:Y:S01]  /*bb560*/  ISETP.LT.AND P4, PT, R239, UR7, !P0 ;  /* 0x00000007ef007c0c */ /* 0x000fe2000c781270 */
[----:B------:R-:W-:Y:S01]  /*bb570*/  @P2 STG.E desc[UR14][R18.64], R217 ;  /* 0x000000d912002986 */ /* 0x000fe2000c10190e */
[----:B------:R-:W-:-:S02]  /*bb580*/  ISETP.LT.AND P2, PT, R199, UR6, !P0 ;  /* 0x00000006c7007c0c */ /* 0x000fc4000c741270 */
[----:B------:R-:W-:Y:S01]  /*bb590*/  ISETP.LT.AND P6, PT, R235, UR8, !P0 ;  /* 0x00000008eb007c0c */ /* 0x000fe2000c7c1270 */
[----:B-1----:R-:W-:Y:S01]  /*bb5a0*/  IMAD.WIDE R2, R21, 0x4, R242 ;  /* 0x0000000415027825 */ /* 0x002fe200078e02f2 */
[----:B------:R-:W-:Y:S01]  /*bb5b0*/  ISETP.LT.AND P5, PT, R223, UR4, !P0 ;  /* 0x00000004df007c0c */ /* 0x000fe2000c7a1270 */
[----:B------:R-:W-:Y:S01]  /*bb5c0*/  ULDC UR4, c[0x0][0x228] ;  /* 0x00008a0000047ab9 */ /* 0x000fe20000000800 */
[----:B------:R-:W-:Y:S01]  /*bb5d0*/  ULDC UR5, c[0x0][0x228] ;  /* 0x00008a0000057ab9 */ /* 0x000fe20000000800 */
[C---:B--2---:R-:W-:Y:S01]  /*bb5e0*/  IMAD.WIDE R8, R21.reuse, 0x4, R240 ;  /* 0x0000000415087825 */ /* 0x044fe200078e02f0 */
[----:B------:R1:W-:Y:S03]  /*bb5f0*/  @P1 STG.E desc[UR14][R2.64], R189 ;  /* 0x000000bd02001986 */ /* 0x0003e6000c10190e */
[----:B---3--:R-:W-:-:S04]  /*bb600*/  IMAD.WIDE R10, R21, 0x4, R60 ;  /* 0x00000004150a7825 */ /* 0x008fc800078e023c */
[C---:B----4-:R-:W-:Y:S01]  /*bb610*/  IMAD.WIDE R12, R21.reuse, 0x4, R194 ;  /* 0x00000004150c7825 */ /* 0x050fe200078e02c2 */
[----:B------:R2:W-:Y:S03]  /*bb620*/  @P2 STG.E desc[UR14][R8.64], R233 ;  /* 0x000000e908002986 */ /* 0x0005e6000c10190e */
[C---:B------:R-:W-:Y:S01]  /*bb630*/  IMAD.WIDE R14, R21.reuse, 0x4, R192 ;  /* 0x00000004150e7825 */ /* 0x040fe200078e02c0 */
[----:B------:R-:W-:Y:S01]  /*bb640*/  ISETP.GE.AND P1, PT, R0, UR13, PT ;  /* 0x0000000d00007c0c */ /* 0x000fe2000bf26270 */
[----:B------:R-:W-:Y:S02]  /*bb650*/  @P3 STG.E desc[UR14][R10.64], R165 ;  /* 0x000000a50a003986 */ /* 0x000fe4000c10190e */
[----:B------:R-:W-:Y:S01]  /*bb660*/  IMAD.WIDE R16, R21, 0x4, R66 ;  /* 0x0000000415107825 */ /* 0x000fe200078e0242 */
[----:B------:R-:W-:Y:S01]  /*bb670*/  ISETP.LT.AND P3, PT, R167, UR4, !P0 ;  /* 0x00000004a7007c0c */ /* 0x000fe2000c761270 */
[----:B------:R-:W-:Y:S01]  /*bb680*/  @P4 STG.E desc[UR14][R12.64], R221 ;  /* 0x000000dd0c004986 */ /* 0x000fe2000c10190e */
[----:B------:R-:W-:Y:S01]  /*bb690*/  ULDC UR6, c[0x0][0x228] ;  /* 0x00008a0000067ab9 */ /* 0x000fe20000000800 */
[----:B------:R-:W-:Y:S01]  /*bb6a0*/  ULDC UR7, c[0x0][0x228] ;  /* 0x00008a0000077ab9 */ /* 0x000fe20000000800 */
[----:B------:R-:W-:Y:S01]  /*bb6b0*/  ISETP.LT.AND P2, PT, R227, UR5, !P0 ;  /* 0x00000005e3007c0c */ /* 0x000fe2000c741270 */
[----:B------:R-:W-:Y:S01]  /*bb6c0*/  @P5 STG.E desc[UR14][R14.64], R225 ;  /* 0x000000e10e005986 */ /* 0x000fe2000c10190e */
[----:B------:R-:W-:Y:S01]  /*bb6d0*/  ULDC UR8, c[0x0][0x228] ;  /* 0x00008a0000087ab9 */ /* 0x000fe20000000800 */
[----:B------:R-:W-:Y:S01]  /*bb6e0*/  ISETP.LT.AND P5, PT, R199, UR7, !P1 ;  /* 0x00000007c7007c0c */ /* 0x000fe2000cfa1270 */
[----:B------:R-:W-:Y:S01]  /*bb6f0*/  ULDC UR4, c[0x0][0x248] ;  /* 0x0000920000047ab9 */ /* 0x000fe20000000800 */
[----:B------:R3:W-:Y:S01]  /*bb700*/  @P6 STG.E desc[UR14][R16.64], R237 ;  /* 0x000000ed10006986 */ /* 0x0007e2000c10190e */
[----:B------:R-:W-:Y:S01]  /*bb710*/  ISETP.LT.AND P6, PT, R183, UR6, !P1 ;  /* 0x00000006b7007c0c */ /* 0x000fe2000cfc1270 */
[----:B-1----:R-:W-:Y:S01]  /*bb720*/  IMAD.WIDE R2, R21, 0x4, R64 ;  /* 0x0000000415027825 */ /* 0x002fe200078e0240 */
[----:B------:R-:W-:Y:S01]  /*bb730*/  ISETP.LT.AND P4, PT, R219, UR8, !P1 ;  /* 0x00000008db007c0c */ /* 0x000fe2000cf81270 */
[----:B------:R-:W-:Y:S01]  /*bb740*/  ULDC UR5, c[0x0][0x228] ;  /* 0x00008a0000057ab9 */ /* 0x000fe20000000800 */
[----:B------:R-:W-:Y:S01]  /*bb750*/  ULDC UR6, c[0x0][0x228] ;  /* 0x00008a0000067ab9 */ /* 0x000fe20000000800 */
[----:B--2---:R-:W-:Y:S01]  /*bb760*/  IMAD.WIDE R8, R21, 0x4, R62 ;  /* 0x0000000415087825 */ /* 0x004fe200078e023e */
[----:B------:R-:W-:-:S03]  /*bb770*/  ULDC UR7, c[0x0][0x228] ;  /* 0x00008a0000077ab9 */ /* 0x000fc60000000800 */
[----:B---3--:R-:W-:Y:S01]  /*bb780*/  VIADD R17, R21, UR4 ;  /* 0x0000000415117c36 */ /* 0x008fe20008000000 */
[----:B------:R-:W-:Y:S01]  /*bb790*/  ULDC UR4, c[0x0][0x228] ;  /* 0x00008a0000047ab9 */ /* 0x000fe20000000800 */
[----:B------:R1:W-:Y:S01]  /*bb7a0*/  @P3 STG.E desc[UR14][R2.64], R97 ;  /* 0x0000006102003986 */ /* 0x0003e2000c10190e */
[----:B------:R-:W-:Y:S01]  /*bb7b0*/  IADD3 R0, R211, 0x3d, RZ ;  /* 0x0000003dd3007810 */ /* 0x000fe20007ffe0ff */
[----:B------:R-:W-:Y:S01]  /*bb7c0*/  IMAD.WIDE R10, R17, 0x4, R242 ;  /* 0x00000004110a7825 */ /* 0x000fe200078e02f2 */
[----:B------:R-:W-:Y:S01]  /*bb7d0*/  ISETP.LT.AND P3, PT, R239, UR4, !P1 ;  /* 0x00000004ef007c0c */ /* 0x000fe2000cf61270 */
[----:B------:R-:W-:Y:S02]  /*bb7e0*/  ULDC UR8, c[0x0][0x228] ;  /* 0x00008a0000087ab9 */ /* 0x000fe40000000800 */
[----:B------:R-:W-:Y:S01]  /*bb7f0*/  IMAD.WIDE R12, R17, 0x4, R240 ;  /* 0x00000004110c7825 */ /* 0x000fe200078e02f0 */
[----:B------:R2:W-:Y:S01]  /*bb800*/  @P2 STG.E desc[UR14][R8.64], R5 ;  /* 0x0000000508002986 */ /* 0x0005e2000c10190e */
[----:B------:R-:W-:-:S02]  /*bb810*/  ULDC UR4, c[0x0][0x228] ;  /* 0x00008a0000047ab9 */ /* 0x000fc40000000800 */
[----:B------:R-:W-:Y:S01]  /*bb820*/  IMAD.WIDE R14, R17, 0x4, R60 ;  /* 0x00000004110e7825 */ /* 0x000fe200078e023c */
[----:B------:R3:W-:Y:S01]  /*bb830*/  @P6 STG.E desc[UR14][R10.64], R210 ;  /* 0x000000d20a006986 */ /* 0x0007e2000c10190e */
[----:B------:R-:W-:Y:S01]  /*bb840*/  ISETP.LT.AND P2, PT, R167, UR6, !P1 ;  /* 0x00000006a7007c0c */ /* 0x000fe2000cf41270 */
[----:B------:R-:W-:Y:S02]  /*bb850*/  ULDC UR6, c[0x0][0x228] ;  /* 0x00008a0000067ab9 */ /* 0x000fe40000000800 */
[----:B------:R4:W-:Y:S01]  /*bb860*/  @P5 STG.E desc[UR14][R12.64], R214 ;  /* 0x000000d60c005986 */ /* 0x0009e2000c10190e */
[----:B------:R-:W-:Y:S01]  /*bb870*/  ISETP.LT.AND P5, PT, R223, UR4, !P1 ;  /* 0x00000004df007c0c */ /* 0x000fe2000cfa1270 */
[----:B-1----:R-:W-:Y:S01]  /*bb880*/  IMAD.WIDE R2, R17, 0x4, R194 ;  /* 0x0000000411027825 */ /* 0x002fe200078e02c2 */
[----:B------:R-:W-:Y:S01]  /*bb890*/  ISETP.GE.AND P0, PT, R0, UR21, PT ;  /* 0x0000001500007c0c */ /* 0x000fe2000bf06270 */
[----:B------:R-:W-:Y:S01]  /*bb8a0*/  @P4 STG.E desc[UR14][R14.64], R94 ;  /* 0x0000005e0e004986 */ /* 0x000fe2000c10190e */
[----:B------:R-:W-:Y:S01]  /*bb8b0*/  ISETP.LT.AND P4, PT, R235, UR5, !P1 ;  /* 0x00000005eb007c0c */ /* 0x000fe2000cf81270 */
[----:B--2---:R-:W-:Y:S01]  /*bb8c0*/  IMAD.WIDE R4, R17, 0x4, R192 ;  /* 0x0000000411047825 */ /* 0x004fe200078e02c0 */
[----:B------:R-:W-:-:S03]  /*bb8d0*/  ISETP.LT.AND P1, PT, R227, UR7, !P1 ;  /* 0x00000007e3007c0c */ /* 0x000fc6000cf21270 */
[C---:B------:R-:W-:Y:S01]  /*bb8e0*/  IMAD.WIDE R8, R17.reuse, 0x4, R66 ;  /* 0x0000000411087825 */ /* 0x040fe200078e0242 */
[----:B------:R1:W-:Y:S01]  /*bb8f0*/  @P3 STG.E desc[UR14][R2.64], R118 ;  /* 0x0000007602003986 */ /* 0x0003e2000c10190e */
[----:B------:R-:W-:Y:S01]  /*bb900*/  ULDC UR4, c[0x0][0x248] ;  /* 0x0000920000047ab9 */ /* 0x000fe20000000800 */
[----:B------:R-:W-:Y:S01]  /*bb910*/  ULDC UR5, c[0x0][0x228] ;  /* 0x00008a0000057ab9 */ /* 0x000fe20000000800 */
[C---:B---3--:R-:W-:Y:S01]  /*bb920*/  IMAD.WIDE R10, R17.reuse, 0x4, R64 ;  /* 0x00000004110a7825 */ /* 0x048fe200078e0240 */
[----:B------:R2:W-:Y:S03]  /*bb930*/  @P5 STG.E desc[UR14][R4.64], R182 ;  /* 0x000000b604005986 */ /* 0x0005e6000c10190e */
[C---:B----4-:R-:W-:Y:S01]  /*bb940*/  IMAD.WIDE R12, R17.reuse, 0x4, R62 ;  /* 0x00000004110c7825 */ /* 0x050fe200078e023e */
[----:B------:R-:W-:Y:S01]  /*bb950*/  IADD3 R19, R17, UR4, RZ ;  /* 0x0000000411137c10 */ /* 0x000fe2000fffe0ff */
[----:B------:R-:W-:Y:S01]  /*bb960*/  @P4 STG.E desc[UR14][R8.64], R186 ;  /* 0x000000ba08004986 */ /* 0x000fe2000c10190e */
[----:B------:R-:W-:Y:S01]  /*bb970*/  ULDC UR4, c[0x0][0x228] ;  /* 0x00008a0000047ab9 */ /* 0x000fe20000000800 */
[----:B------:R-:W-:Y:S01]  /*bb980*/  ISETP.LT.AND P3, PT, R183, UR5, !P0 ;  /* 0x00000005b7007c0c */ /* 0x000fe2000c761270 */
[----:B------:R-:W-:Y:S01]  /*bb990*/  VIADD R0, R211, 0x3e ;  /* 0x0000003ed3007836 */ /* 0x000fe20000000000 */
[----:B------:R-:W-:Y:S01]  /*bb9a0*/  @P2 STG.E desc[UR14][R10.64], R198 ;  /* 0x000000c60a002986 */ /* 0x000fe2000c10190e */
[----:B-1----:R-:W-:Y:S01]  /*bb9b0*/  IMAD.WIDE R2, R19, 0x4, R242 ;  /* 0x0000000413027825 */ /* 0x002fe200078e02f2 */
[----:B------:R-:W-:Y:S01]  /*bb9c0*/  ULDC UR5, c[0x0][0x228] ;  /* 0x00008a0000057ab9 */ /* 0x000fe20000000800 */
[----:B------:R-:W-:Y:S01]  /*bb9d0*/  ULDC UR7, c[0x0][0x228] ;  /* 0x00008a0000077ab9 */ /* 0x000fe20000000800 */
[----:B------:R-:W-:Y:S01]  /*bb9e0*/  @P1 STG.E desc[UR14][R12.64], R218 ;  /* 0x000000da0c001986 */ /* 0x000fe2000c10190e */
[----:B------:R-:W-:Y:S01]  /*bb9f0*/  ISETP.LT.AND P1, PT, R199, UR4, !P0 ;  /* 0x00000004c7007c0c */ /* 0x000fe2000c721270 */
[----:B--2---:R-:W-:Y:S01]  /*bba00*/  IMAD.WIDE R4, R19, 0x4, R240 ;  /* 0x0000000413047825 */ /* 0x004fe200078e02f0 */
[----:B------:R-:W-:-:S04]  /*bba10*/  ULDC UR4, c[0x0][0x228] ;  /* 0x00008a0000047ab9 */ /* 0x000fc80000000800 */
[----:B------:R1:W-:Y:S07]  /*bba20*/  @P3 STG.E desc[UR14][R2.64], R190 ;  /* 0x000000be02003986 */ /* 0x0003ee000c10190e */
[----:B------:R-:W-:Y:S01]  /*bba30*/  @P1 STG.E desc[UR14][R4.64], R234 ;  /* 0x000000ea04001986 */ /* 0x000fe2000c10190e */
[----:B------:R-:W-:Y:S02]  /*bba40*/  ISETP.GE.AND P1, PT, R0, UR19, PT ;  /* 0x0000001300007c0c */ /* 0x000fe4000bf26270 */
[----:B------:R-:W-:-:S02]  /*bba50*/  IADD3 R0, R211, 0x3f, RZ ;  /* 0x0000003fd3007810 */ /* 0x000fc40007ffe0ff */
[----:B------:R-:W2:Y:S01]  /*bba60*/  LDL.LU R211, [R1+0x3fc8] ;  /* 0x003fc80001d37983 */ /* 0x000ea20000300800 */
[----:B------:R-:W-:Y:S02]  /*bba70*/  ISETP.LT.AND P2, PT, R219, UR5, !P0 ;  /* 0x00000005db007c0c */ /* 0x000fe4000c741270 */
[----:B------:R-:W-:Y:S02]  /*bba80*/  ISETP.LT.AND P4, PT, R223, UR6, !P0 ;  /* 0x00000006df007c0c */ /* 0x000fe4000c781270 */
[----:B------:R-:W-:Y:S02]  /*bba90*/  ISETP.LT.AND P5, PT, R235, UR7, !P0 ;  /* 0x00000007eb007c0c */ /* 0x000fe4000c7a1270 */
[----:B------:R-:W-:Y:S01]  /*bbaa0*/  ISETP.LT.AND P6, PT, R167, UR8, !P0 ;  /* 0x00000008a7007c0c */ /* 0x000fe2000c7c1270 */
[----:B-1----:R-:W-:Y:S01]  /*bbab0*/  IMAD.WIDE R2, R19, 0x4, R60 ;  /* 0x0000000413027825 */ /* 0x002fe200078e023c */
[----:B------:R-:W-:Y:S01]  /*bbac0*/  ISETP.LT.AND P3, PT, R239, UR4, !P0 ;  /* 0x00000004ef007c0c */ /* 0x000fe2000c761270 */
[----:B------:R-:W-:Y:S01]  /*bbad0*/  ULDC UR5, c[0x0][0x228] ;  /* 0x00008a0000057ab9 */ /* 0x000fe20000000800 */
[----:B------:R-:W-:Y:S01]  /*bbae0*/  ULDC UR6, c[0x0][0x228] ;  /* 0x00008a0000067ab9 */ /* 0x000fe20000000800 */
[----:B------:R-:W-:Y:S01]  /*bbaf0*/  IMAD.WIDE R8, R19, 0x4, R194 ;  /* 0x0000000413087825 */ /* 0x000fe200078e02c2 */
[----:B------:R-:W-:-:S03]  /*bbb00*/  ULDC UR4, c[0x0][0x248] ;  /* 0x0000920000047ab9 */ /* 0x000fc60000000800 */
[C---:B------:R-:W-:Y:S01]  /*bbb10*/  IMAD.WIDE R10, R19.reuse, 0x4, R192 ;  /* 0x00000004130a7825 */ /* 0x040fe200078e02c0 */
[----:B------:R1:W-:Y:S01]  /*bbb20*/  @P2 STG.E desc[UR14][R2.64], R166 ;  /* 0x000000a602002986 */ /* 0x0003e2000c10190e */
[----:B------:R-:W-:Y:S02]  /*bbb30*/  ULDC UR7, c[0x0][0x228] ;  /* 0x00008a0000077ab9 */ /* 0x000fe40000000800 */
[C---:B------:R-:W-:Y:S02]  /*bbb40*/  IMAD.WIDE R12, R19.reuse, 0x4, R66 ;  /* 0x00000004130c7825 */ /* 0x040fe400078e0242 */
[----:B------:R3:W-:Y:S02]  /*bbb50*/  @P3 STG.E desc[UR14][R8.64], R222 ;  /* 0x000000de08003986 */ /* 0x0007e4000c10190e */
[----:B------:R-:W-:Y:S02]  /*bbb60*/  IMAD.WIDE R14, R19, 0x4, R64 ;  /* 0x00000004130e7825 */ /* 0x000fe400078e0240 */
[----:B------:R4:W-:Y:S01]  /*bbb70*/  @P4 STG.E desc[UR14][R10.64], R226 ;  /* 0x000000e20a004986 */ /* 0x0009e2000c10190e */
[----:B------:R-:W-:Y:S01]  /*bbb80*/  ISETP.LT.AND P3, PT, R183, UR6, !P1 ;  /* 0x00000006b7007c0c */ /* 0x000fe2000cf61270 */
[C---:B------:R-:W-:Y:S01]  /*bbb90*/  VIADD R17, R19.reuse, UR4 ;  /* 0x0000000413117c36 */ /* 0x040fe20008000000 */
[----:B------:R-:W-:Y:S01]  /*bbba0*/  ULDC UR6, c[0x0][0x228] ;  /* 0x00008a0000067ab9 */ /* 0x000fe20000000800 */
[----:B------:R4:W-:Y:S01]  /*bbbb0*/  @P5 STG.E desc[UR14][R12.64], R238 ;  /* 0x000000ee0c005986 */ /* 0x0009e2000c10190e */
[----:B-1----:R-:W-:Y:S01]  /*bbbc0*/  IMAD.WIDE R2, R19, 0x4, R62 ;  /* 0x0000000413027825 */ /* 0x002fe200078e023e */
[----:B------:R-:W-:Y:S01]  /*bbbd0*/  ISETP.LT.AND P2, PT, R219, UR7, !P1 ;  /* 0x00000007db007c0c */ /* 0x000fe2000cf41270 */
[----:B------:R-:W-:Y:S01]  /*bbbe0*/  ULDC UR4, c[0x0][0x248] ;  /* 0x0000920000047ab9 */ /* 0x000fe20000000800 */
[----:B------:R1:W-:Y:S01]  /*bbbf0*/  @P6 STG.E desc[UR14][R14.64], R98 ;  /* 0x000000620e006986 */ /* 0x0003e2000c10190e */
[----:B------:R-:W-:Y:S01]  /*bbc00*/  ISETP.LT.AND P6, PT, R227, UR5, !P0 ;  /* 0x00000005e3007c0c */ /* 0x000fe2000c7c1270 */
[----:B------:R-:W-:Y:S01]  /*bbc10*/  IMAD.WIDE R4, R17, 0x4, R242 ;  /* 0x0000000411047825 */ /* 0x000fe200078e02f2 */
[----:B------:R-:W-:Y:S01]  /*bbc20*/  ISETP.GE.AND P0, PT, R0, UR17, PT ;  /* 0x0000001100007c0c */ /* 0x000fe2000bf06270 */
[----:B------:R-:W-:-:S10]  /*bbc30*/  ULDC UR5, c[0x0][0x228] ;  /* 0x00008a0000057ab9 */ /* 0x000fd40000000800 */
[----:B------:R1:W-:Y:S04]  /*bbc40*/  @P6 STG.E desc[UR14][R2.64], R6 ;  /* 0x0000000602006986 */ /* 0x0003e8000c10190e */
[----:B--2---:R2:W-:Y:S01]  /*bbc50*/  @P3 STG.E desc[UR14][R4.64], R211 ;  /* 0x000000d304003986 */ /* 0x0045e2000c10190e */
[----:B------:R-:W-:-:S03]  /*bbc60*/  ISETP.LT.AND P3, PT, R183, UR6, !P0 ;  /* 0x00000006b7007c0c */ /* 0x000fc6000c761270 */
[----:B------:R-:W2:Y:S01]  /*bbc70*/  LDL.LU R183, [R1+0x3fc4] ;  /* 0x003fc40001b77983 */ /* 0x000ea20000300800 */
[----:B------:R-:W-:Y:S02]  /*bbc80*/  ISETP.LT.AND P5, PT, R199, UR5, !P1 ;  /* 0x00000005c7007c0c */ /* 0x000fe4000cfa1270 */
[----:B------:R-:W-:Y:S02]  /*bbc90*/  ISETP.LT.AND P4, PT, R239, UR6, !P1 ;  /* 0x00000006ef007c0c */ /* 0x000fe4000cf81270 */
[----:B------:R-:W-:Y:S01]  /*bbca0*/  ISETP.LT.AND P6, PT, R223, UR6, !P1 ;  /* 0x00000006df007c0c */ /* 0x000fe2000cfc1270 */
[----:B---3--:R-:W-:-:S04]  /*bbcb0*/  IMAD.WIDE R8, R17, 0x4, R240 ;  /* 0x0000000411087825 */ /* 0x008fc800078e02f0 */
[----:B----4-:R-:W-:-:S04]  /*bbcc0*/  IMAD.WIDE R10, R17, 0x4, R60 ;  /* 0x00000004110a7825 */ /* 0x010fc800078e023c */
[C---:B------:R-:W-:Y:S01]  /*bbcd0*/  IMAD.WIDE R12, R17.reuse, 0x4, R194 ;  /* 0x00000004110c7825 */ /* 0x040fe200078e02c2 */
[----:B------:R3:W-:Y:S03]  /*bbce0*/  @P5 STG.E desc[UR14][R8.64], R215 ;  /* 0x000000d708005986 */ /* 0x0007e6000c10190e */
[----:B-1----:R-:W-:Y:S01]  /*bbcf0*/  IMAD.WIDE R14, R17, 0x4, R192 ;  /* 0x00000004110e7825 */ /* 0x002fe200078e02c0 */
[----:B------:R1:W-:Y:S01]  /*bbd00*/  @P2 STG.E desc[UR14][R10.64], R95 ;  /* 0x0000005f0a002986 */ /* 0x0003e2000c10190e */
[----:B------:R-:W-:-:S03]  /*bbd10*/  ISETP.LT.AND P2, PT, R199, UR6, !P0 ;  /* 0x00000006c7007c0c */ /* 0x000fc6000c741270 */
[----:B------:R1:W-:Y:S04]  /*bbd20*/  @P4 STG.E desc[UR14][R12.64], R119 ;  /* 0x000000770c004986 */ /* 0x0003e8000c10190e */
[----:B------:R-:W4:Y:S04]  /*bbd30*/  LDL.LU R199, [R1+0x3fc0] ;  /* 0x003fc00001c77983 */ /* 0x000f280000300800 */
[----:B--2---:R1:W-:Y:S01]  /*bbd40*/  @P6 STG.E desc[UR14][R14.64], R183 ;  /* 0x000000b70e006986 */ /* 0x0043e2000c10190e */
[----:B------:R-:W-:-:S03]  /*bbd50*/  ISETP.LT.AND P6, PT, R219, UR6, !P0 ;  /* 0x00000006db007c0c */ /* 0x000fc6000c7c1270 */
[----:B------:R-:W2:Y:S01]  /*bbd60*/  LDL.LU R219, [R1+0x3fbc] ;  /* 0x003fbc0001db7983 */ /* 0x000ea20000300800 */
[----:B------:R-:W-:Y:S02]  /*bbd70*/  ISETP.LT.AND P5, PT, R235, UR6, !P1 ;  /* 0x00000006eb007c0c */ /* 0x000fe4000cfa1270 */
[----:B------:R-:W-:Y:S02]  /*bbd80*/  ISETP.LT.AND P4, PT, R167, UR6, !P1 ;  /* 0x00000006a7007c0c */ /* 0x000fe4000cf81270 */
[----:B------:R-:W-:Y:S02]  /*bbd90*/  ISETP.LT.AND P1, PT, R227, UR6, !P1 ;  /* 0x00000006e3007c0c */ /* 0x000fe4000cf21270 */
[C---:B------:R-:W-:Y:S01]  /*bbda0*/  IADD3 R19, R17.reuse, UR4, RZ ;  /* 0x0000000411137c10 */ /* 0x040fe2000fffe0ff */
[----:B------:R-:W-:-:S04]  /*bbdb0*/  IMAD.WIDE R2, R17, 0x4, R66 ;  /* 0x0000000411027825 */ /* 0x000fc800078e0242 */
[----:B------:R-:W-:-:S04]  /*bbdc0*/  IMAD.WIDE R4, R17, 0x4, R64 ;  /* 0x0000000411047825 */ /* 0x000fc800078e0240 */
[----:B---3--:R-:W-:Y:S01]  /*bbdd0*/  IMAD.WIDE R8, R17, 0x4, R62 ;  /* 0x0000000411087825 */ /* 0x008fe200078e023e */
[----:B------:R1:W-:Y:S03]  /*bbde0*/  @P5 STG.E desc[UR14][R2.64], R187 ;  /* 0x000000bb02005986 */ /* 0x0003e6000c10190e */
[----:B------:R-:W-:Y:S01]  /*bbdf0*/  IMAD.WIDE R242, R19, 0x4, R242 ;  /* 0x0000000413f27825 */ /* 0x000fe200078e02f2 */
[----:B------:R-:W-:Y:S01]  /*bbe00*/  ISETP.LT.AND P5, PT, R239, UR6, !P0 ;  /* 0x00000006ef007c0c */ /* 0x000fe2000c7a1270 */
[----:B----4-:R1:W-:Y:S01]  /*bbe10*/  @P4 STG.E desc[UR14][R4.64], R199 ;  /* 0x000000c704004986 */ /* 0x0103e2000c10190e */
[----:B------:R-:W-:-:S03]  /*bbe20*/  ISETP.LT.AND P4, PT, R223, UR6, !P0 ;  /* 0x00000006df007c0c */ /* 0x000fc6000c781270 */
[----:B------:R-:W3:Y:S04]  /*bbe30*/  LDL.LU R239, [R1+0x3fb8] ;  /* 0x003fb80001ef7983 */ /* 0x000ee80000300800 */
[----:B------:R-:W4:Y:S04]  /*bbe40*/  LDL.LU R223, [R1+0x3fb4] ;  /* 0x003fb40001df7983 */ /* 0x000f280000300800 */
[----:B--2---:R1:W-:Y:S01]  /*bbe50*/  @P1 STG.E desc[UR14][R8.64], R219 ;  /* 0x000000db08001986 */ /* 0x0043e2000c10190e */
[----:B------:R-:W-:-:S03]  /*bbe60*/  ISETP.LT.AND P1, PT, R235, UR6, !P0 ;  /* 0x00000006eb007c0c */ /* 0x000fc6000c721270 */
[----:B------:R1:W-:Y:S01]  /*bbe70*/  @P3 STG.E desc[UR14][R242.64], R191 ;  /* 0x000000bff2003986 */ /* 0x0003e2000c10190e */
[----:B------:R-:W-:-:S03]  /*bbe80*/  ISETP.LT.AND P3, PT, R167, UR6, !P0 ;  /* 0x00000006a7007c0c */ /* 0x000fc6000c761270 */
[----:B------:R-:W2:Y:S01]  /*bbe90*/  LDL.LU R235, [R1+0x3fb0] ;  /* 0x003fb00001eb7983 */ /* 0x000ea20000300800 */
[----:B------:R-:W-:-:S03]  /*bbea0*/  ISETP.LT.AND P0, PT, R227, UR6, !P0 ;  /* 0x00000006e3007c0c */ /* 0x000fc6000c701270 */
[----:B------:R-:W3:Y:S04]  /*bbeb0*/  LDL.LU R167, [R1+0x3fac] ;  /* 0x003fac0001a77983 */ /* 0x000ee80000300800 */
[----:B------:R-:W4:Y:S01]  /*bbec0*/  LDL.LU R227, [R1+0x3fa8] ;  /* 0x003fa80001e37983 */ /* 0x000f220000300800 */
[----:B------:R-:W-:-:S04]  /*bbed0*/  IMAD.WIDE R240, R19, 0x4, R240 ;  /* 0x0000000413f07825 */ /* 0x000fc800078e02f0 */
[----:B------:R-:W-:-:S04]  /*bbee0*/  IMAD.WIDE R60, R19, 0x4, R60 ;  /* 0x00000004133c7825 */ /* 0x000fc800078e023c */
[----:B------:R-:W-:-:S04]  /*bbef0*/  IMAD.WIDE R194, R19, 0x4, R194 ;  /* 0x0000000413c27825 */ /* 0x000fc800078e02c2 */
[----:B------:R-:W-:-:S04]  /*bbf00*/  IMAD.WIDE R192, R19, 0x4, R192 ;  /* 0x0000000413c07825 */ /* 0x000fc800078e02c0 */
[----:B------:R-:W-:-:S04]  /*bbf10*/  IMAD.WIDE R66, R19, 0x4, R66 ;  /* 0x0000000413427825 */ /* 0x000fc800078e0242 */
[----:B------:R-:W-:-:S04]  /*bbf20*/  IMAD.WIDE R64, R19, 0x4, R64 ;  /* 0x0000000413407825 */ /* 0x000fc800078e0240 */
[----:B------:R-:W-:Y:S01]  /*bbf30*/  IMAD.WIDE R62, R19, 0x4, R62 ;  /* 0x00000004133e7825 */ /* 0x000fe200078e023e */
[----:B--2---:R1:W-:Y:S04]  /*bbf40*/  @P2 STG.E desc[UR14][R240.64], R235 ;  /* 0x000000ebf0002986 */ /* 0x0043e8000c10190e */
[----:B---3--:R1:W-:Y:S04]  /*bbf50*/  @P6 STG.E desc[UR14][R60.64], R167 ;  /* 0x000000a73c006986 */ /* 0x0083e8000c10190e */
[----:B----4-:R1:W-:Y:S04]  /*bbf60*/  @P5 STG.E desc[UR14][R194.64], R223 ;  /* 0x000000dfc2005986 */ /* 0x0103e8000c10190e */
[----:B------:R1:W-:Y:S04]  /*bbf70*/  @P4 STG.E desc[UR14][R192.64], R227 ;  /* 0x000000e3c0004986 */ /* 0x0003e8000c10190e */
[----:B------:R1:W-:Y:S04]  /*bbf80*/  @P1 STG.E desc[UR14][R66.64], R239 ;  /* 0x000000ef42001986 */ /* 0x0003e8000c10190e */
[----:B------:R1:W-:Y:S01]  /*bbf90*/  @P3 STG.E desc[UR14][R64.64], R99 ;  /* 0x0000006340003986 */ /* 0x0003e2000c10190e */
[----:B------:R-:W-:Y:S05]  /*bbfa0*/  @!P0 EXIT ;  /* 0x000000000000894d */ /* 0x000fea0003800000 */
[----:B------:R-:W-:Y:S01]  /*bbfb0*/  STG.E desc[UR14][R62.64], R7 ;  /* 0x000000073e007986 */ /* 0x000fe2000c10190e */
[----:B------:R-:W-:Y:S05]  /*bbfc0*/  EXIT ;  /* 0x000000000000794d */ /* 0x000fea0003800000 */
.L_x_2:
[----:B------:R-:W-:-:S00]  /*bbfd0*/  BRA `(.L_x_2) ;  /* 0xfffffffc00fc7947 */ /* 0x000fc0000383ffff */
[----:B------:R-:W-:-:S00]  /*bbfe0*/  NOP ;  /* 0x0000000000007918 */ /* 0x000fc00000000000 */
        /* <DEDUP_REMOVED lines=9> */
.L_x_3:


//--------------------- .nv.shared.matmul_kernel  --------------------------
	.section	.nv.shared.matmul_kernel,"aw",@nobits
	.sectionflags	@""
	.align	16
	.zero		1024


//--------------------- .nv.shared.reserved.0     --------------------------
	.section	.nv.shared.reserved.0,"aw",@nobits
	.weak		__nv_reservedSMEM_offset_0_alias
	.size		__nv_reservedSMEM_offset_0_alias, 0, 0
	.other		__nv_reservedSMEM_offset_0_alias,@"STO_CUDA_RESERVED_SHARED STV_DEFAULT"
__nv_reservedSMEM_offset_0_alias:
	.zero		0


//--------------------- .nv.constant0.matmul_kernel --------------------------
	.section	.nv.constant0.matmul_kernel,"a",@progbits
	.sectionflags	@""
	.align	4
.nv.constant0.matmul_kernel:
	.zero		608


//--------------------- SYMBOLS --------------------------

	.type		.nv.reservedSmem.offset0,@object
	.size		.nv.reservedSmem.offset0,0x4
